def matmul_kernel(
    a_ptr,
    b_ptr,
    c_ptr,
    M,
    N,
    K,
    stride_am,
    stride_ak,
    stride_bk,
    stride_bn,
    stride_cm,
    stride_cn,
    BLOCK_M: tl.constexpr,
    BLOCK_N: tl.constexpr,
    BLOCK_K: tl.constexpr,
    GROUP_M: tl.constexpr,
):
    pid = tl.program_id(axis=0)
    num_pid_m = tl.cdiv(M, BLOCK_M)
    num_pid_n = tl.cdiv(N, BLOCK_N)
    num_pid_in_group = GROUP_M * num_pid_n
    group_id = pid // num_pid_in_group
    first_pid_m = group_id * GROUP_M
    group_size_m = min(num_pid_m - first_pid_m, GROUP_M)
    pid_m = first_pid_m + ((pid % num_pid_in_group) % group_size_m)
    pid_n = (pid % num_pid_in_group) // group_size_m

    offs_am = (pid_m * BLOCK_M + tl.arange(0, BLOCK_M)) % M
    offs_bn = (pid_n * BLOCK_N + tl.arange(0, BLOCK_N)) % N
    offs_k = tl.arange(0, BLOCK_K)
    a_ptrs = a_ptr + offs_am[:, None] * stride_am + offs_k[None, :] * stride_ak
    b_ptrs = b_ptr + offs_k[:, None] * stride_bk + offs_bn[None, :] * stride_bn

    acc = tl.zeros((BLOCK_M, BLOCK_N), dtype=tl.float32)
    for kk in range(0, tl.cdiv(K, BLOCK_K)):
        a = tl.load(a_ptrs, mask=offs_k[None, :] < K - kk * BLOCK_K, other=0.0)
        b = tl.load(b_ptrs, mask=offs_k[:, None] < K - kk * BLOCK_K, other=0.0)
        acc = tl.dot(a, b, acc)
        a_ptrs += BLOCK_K * stride_ak
        b_ptrs += BLOCK_K * stride_bk

    c = acc.to(c_ptr.dtype.element_ty)
    offs_cm = pid_m * BLOCK_M + tl.arange(0, BLOCK_M)
    offs_cn = pid_n * BLOCK_N + tl.arange(0, BLOCK_N)
    c_ptrs = c_ptr + offs_cm[:, None] * stride_cm + offs_cn[None, :] * stride_cn
    mask = (offs_cm[:, None] < M) & (offs_cn[None, :] < N)
    tl.store(c_ptrs, c, mask=mask)

# config = {"BLOCK_K": 128, "BLOCK_M": 16, "BLOCK_N": 128, "GROUP_M": 8, "arch": "sm_80", "dtype": "fp16", "num_ctas": 1, "num_stages": 2, "num_warps": 2}
# arch = sm_80


// ===== COMPILED SASS (sm_80) =====

	.target	sm_80

	.elftype	@"ET_EXEC"


//--------------------- .note.nv.tkinfo           --------------------------
	.section	.note.nv.tkinfo,"",@"SHT_NOTE"
	.sectionflags	@"SHF_NOTE_NV_TKINFO"
	.tkinfo
        /*0018*/ 	.word	0x00000002
        /*0030*/ 	.string	""
        /*0030*/ 	.string	"ptxas"
        /*0030*/ 	.string	"Cuda compilation tools, release 13.0, V13.0.88"
        /*0030*/ 	.string	"Build cuda_13.0.r13.0/compiler.36424714_0"
        /*0030*/ 	.string	"-v  -suppress-debug-info  -lineinfo  -arch sm_80 "



//--------------------- .note.nv.cuinfo           --------------------------
	.section	.note.nv.cuinfo,"",@"SHT_NOTE"
	.sectionflags	@"SHF_NOTE_NV_CUINFO"
        /*0018*/ 	.short	0x0002
        /*001a*/ 	.short	0x0050
        /*001c*/ 	.short	0x0082
	.zero		2


//--------------------- .nv.info                  --------------------------
	.section	.nv.info,"",@"SHT_CUDA_INFO"
	.align	4


	//----- nvinfo : EIATTR_REGCOUNT
	.align		4
        /*0000*/ 	.byte	0x04, 0x2f
        /*0002*/ 	.short	(.L_1 - .L_0)
	.align		4
.L_0:
        /*0004*/ 	.word	index@(matmul_kernel)
        /*0008*/ 	.word	0x00000020


	//----- nvinfo : EIATTR_FRAME_SIZE
	.align		4
.L_1:
        /*000c*/ 	.byte	0x04, 0x11
        /*000e*/ 	.short	(.L_3 - .L_2)
	.align		4
.L_2:
        /*0010*/ 	.word	index@(matmul_kernel)
        /*0014*/ 	.word	0x000014c8


	//----- nvinfo : EIATTR_MIN_STACK_SIZE
	.align		4
.L_3:
        /*0018*/ 	.byte	0x04, 0x12
        /*001a*/ 	.short	(.L_5 - .L_4)
	.align		4
.L_4:
        /*001c*/ 	.word	index@(matmul_kernel)
        /*0020*/ 	.word	0x000014c8
.L_5:


//--------------------- .nv.info.matmul_kernel    --------------------------
	.section	.nv.info.matmul_kernel,"",@"SHT_CUDA_INFO"
	.sectionflags	@""
	.align	4


	//----- nvinfo : EIATTR_CUDA_API_VERSION
	.align		4
        /*0000*/ 	.byte	0x04, 0x37
        /*0002*/ 	.short	(.L_7 - .L_6)
.L_6:
        /*0004*/ 	.word	0x00000082


	//----- nvinfo : EIATTR_SW2861232_WAR
	.align		4
.L_7:
        /*0008*/ 	.byte	0x01, 0x35
	.zero		2


	//----- nvinfo : EIATTR_PARAM_CBANK
	.align		4
        /*000c*/ 	.byte	0x04, 0x0a
        /*000e*/ 	.short	(.L_9 - .L_8)
	.align		4
.L_8:
        /*0010*/ 	.word	index@(.nv.constant0.matmul_kernel)
        /*0014*/ 	.short	0x0160
        /*0016*/ 	.short	0x0050


	//----- nvinfo : EIATTR_CBANK_PARAM_SIZE
	.align		4
.L_9:
        /*0018*/ 	.byte	0x03, 0x19
        /*001a*/ 	.short	0x0050


	//----- nvinfo : EIATTR_KPARAM_INFO
	.align		4
        /*001c*/ 	.byte	0x04, 0x17
        /*001e*/ 	.short	(.L_11 - .L_10)
.L_10:
        /*0020*/ 	.word	0x00000000
        /*0024*/ 	.short	0x000d
        /*0026*/ 	.short	0x0048
        /*0028*/ 	.byte	0x00, 0xf4, 0x21, 0x00


	//----- nvinfo : EIATTR_KPARAM_INFO
	.align		4
.L_11:
        /*002c*/ 	.byte	0x04, 0x17
        /*002e*/ 	.short	(.L_13 - .L_12)
.L_12:
        /*0030*/ 	.word	0x00000000
        /*0034*/ 	.short	0x000c
        /*0036*/ 	.short	0x0040
        /*0038*/ 	.byte	0x00, 0xf4, 0x21, 0x00


	//----- nvinfo : EIATTR_KPARAM_INFO
	.align		4
.L_13:
        /*003c*/ 	.byte	0x04, 0x17
        /*003e*/ 	.short	(.L_15 - .L_14)
.L_14:
        /*0040*/ 	.word	0x00000000
        /*0044*/ 	.short	0x000b
        /*0046*/ 	.short	0x0038
        /*0048*/ 	.byte	0x00, 0xf0, 0x11, 0x00


	//----- nvinfo : EIATTR_KPARAM_INFO
	.align		4
.L_15:
        /*004c*/ 	.byte	0x04, 0x17
        /*004e*/ 	.short	(.L_17 - .L_16)
.L_16:
        /*0050*/ 	.word	0x00000000
        /*0054*/ 	.short	0x000a
        /*0056*/ 	.short	0x0034
        /*0058*/ 	.byte	0x00, 0xf0, 0x11, 0x00


	//----- nvinfo : EIATTR_KPARAM_INFO
	.align		4
.L_17:
        /*005c*/ 	.byte	0x04, 0x17
        /*005e*/ 	.short	(.L_19 - .L_18)
.L_18:
        /*0060*/ 	.word	0x00000000
        /*0064*/ 	.short	0x0009
        /*0066*/ 	.short	0x0030
        /*0068*/ 	.byte	0x00, 0xf0, 0x11, 0x00


	//----- nvinfo : EIATTR_KPARAM_INFO
	.align		4
.L_19:
        /*006c*/ 	.byte	0x04, 0x17
        /*006e*/ 	.short	(.L_21 - .L_20)
.L_20:
        /*0070*/ 	.word	0x00000000
        /*0074*/ 	.short	0x0008
        /*0076*/ 	.short	0x002c
        /*0078*/ 	.byte	0x00, 0xf0, 0x11, 0x00


	//----- nvinfo : EIATTR_KPARAM_INFO
	.align		4
.L_21:
        /*007c*/ 	.byte	0x04, 0x17
        /*007e*/ 	.short	(.L_23 - .L_22)
.L_22:
        /*0080*/ 	.word	0x00000000
        /*0084*/ 	.short	0x0007
        /*0086*/ 	.short	0x0028
        /*0088*/ 	.byte	0x00, 0xf0, 0x11, 0x00


	//----- nvinfo : EIATTR_KPARAM_INFO
	.align		4
.L_23:
        /*008c*/ 	.byte	0x04, 0x17
        /*008e*/ 	.short	(.L_25 - .L_24)
.L_24:
        /*0090*/ 	.word	0x00000000
        /*0094*/ 	.short	0x0006
        /*0096*/ 	.short	0x0024
        /*0098*/ 	.byte	0x00, 0xf0, 0x11, 0x00


	//----- nvinfo : EIATTR_KPARAM_INFO
	.align		4
.L_25:
        /*009c*/ 	.byte	0x04, 0x17
        /*009e*/ 	.short	(.L_27 - .L_26)
.L_26:
        /*00a0*/ 	.word	0x00000000
        /*00a4*/ 	.short	0x0005
        /*00a6*/ 	.short	0x0020
        /*00a8*/ 	.byte	0x00, 0xf0, 0x11, 0x00


	//----- nvinfo : EIATTR_KPARAM_INFO
	.align		4
.L_27:
        /*00ac*/ 	.byte	0x04, 0x17
        /*00ae*/ 	.short	(.L_29 - .L_28)
.L_28:
        /*00b0*/ 	.word	0x00000000
        /*00b4*/ 	.short	0x0004
        /*00b6*/ 	.short	0x001c
        /*00b8*/ 	.byte	0x00, 0xf0, 0x11, 0x00


	//----- nvinfo : EIATTR_KPARAM_INFO
	.align		4
.L_29:
        /*00bc*/ 	.byte	0x04, 0x17
        /*00be*/ 	.short	(.L_31 - .L_30)
.L_30:
        /*00c0*/ 	.word	0x00000000
        /*00c4*/ 	.short	0x0003
        /*00c6*/ 	.short	0x0018
        /*00c8*/ 	.byte	0x00, 0xf0, 0x11, 0x00


	//----- nvinfo : EIATTR_KPARAM_INFO
	.align		4
.L_31:
        /*00cc*/ 	.byte	0x04, 0x17
        /*00ce*/ 	.short	(.L_33 - .L_32)
.L_32:
        /*00d0*/ 	.word	0x00000000
        /*00d4*/ 	.short	0x0002
        /*00d6*/ 	.short	0x0010
        /*00d8*/ 	.byte	0x00, 0xf4, 0x21, 0x00


	//----- nvinfo : EIATTR_KPARAM_INFO
	.align		4
.L_33:
        /*00dc*/ 	.byte	0x04, 0x17
        /*00de*/ 	.short	(.L_35 - .L_34)
.L_34:
        /*00e0*/ 	.word	0x00000000
        /*00e4*/ 	.short	0x0001
        /*00e6*/ 	.short	0x0008
        /*00e8*/ 	.byte	0x00, 0xf4, 0x21, 0x00


	//----- nvinfo : EIATTR_KPARAM_INFO
	.align		4
.L_35:
        /*00ec*/ 	.byte	0x04, 0x17
        /*00ee*/ 	.short	(.L_37 - .L_36)
.L_36:
        /*00f0*/ 	.word	0x00000000
        /*00f4*/ 	.short	0x0000
        /*00f6*/ 	.short	0x0000
        /*00f8*/ 	.byte	0x00, 0xf4, 0x21, 0x00


	//----- nvinfo : EIATTR_MAXREG_COUNT
	.align		4
.L_37:
        /*00fc*/ 	.byte	0x03, 0x1b
        /*00fe*/ 	.short	0x00ff


	//----- nvinfo : EIATTR_NUM_BARRIERS
	.align		4
        /*0100*/ 	.byte	0x02, 0x4c
        /*0102*/ 	.byte	0x01
	.zero		1


	//----- nvinfo : EIATTR_ANNOTATIONS
	.align		4
        /*0104*/ 	.byte	0x04, 0x55
        /*0106*/ 	.short	(.L_39 - .L_38)


	//   ....[0]....
.L_38:
        /*0108*/ 	.word	0x00000001
        /*010c*/ 	.byte	0xd0, 0x05, 0x00, 0x00, 0x01, 0x00, 0x00, 0x00, 0x00, 0x06, 0x00, 0x00, 0x01, 0x00, 0x00, 0x00
        /* <DEDUP_REMOVED lines=2710> */
        /*aa7c*/ 	.byte	0x60, 0xae, 0x02, 0x00, 0x01, 0x00, 0x00, 0x00, 0x90, 0xae, 0x02, 0x00


	//----- nvinfo : EIATTR_MERCURY_ISA_VERSION
	.align		4
.L_39:
        /*aa88*/ 	.byte	0x03, 0x5f
        /*aa8a*/ 	.short	0x0000


	//----- nvinfo : EIATTR_EXIT_INSTR_OFFSETS
	.align		4
        /*aa8c*/ 	.byte	0x04, 0x1c
        /*aa8e*/ 	.short	(.L_41 - .L_40)


	//   ....[0]....
.L_40:
        /*aa90*/ 	.word	0x0002b220


	//   ....[1]....
        /*aa94*/ 	.word	0x0002b250


	//----- nvinfo : EIATTR_REQNTID
	.align		4
.L_41:
        /*aa98*/ 	.byte	0x04, 0x10
        /*aa9a*/ 	.short	(.L_43 - .L_42)
.L_42:
        /*aa9c*/ 	.word	0x00000040
        /*aaa0*/ 	.word	0x00000001
        /*aaa4*/ 	.word	0x00000001
.L_43:


//--------------------- .nv.callgraph             --------------------------
	.section	.nv.callgraph,"",@"SHT_CUDA_CALLGRAPH"
	.align	4
	.sectionentsize	8
	.align		4
        /*0000*/ 	.word	0x00000000
	.align		4
        /*0004*/ 	.word	0xffffffff
	.align		4
        /*0008*/ 	.word	0x00000000
	.align		4
        /*000c*/ 	.word	0xfffffffe
	.align		4
        /*0010*/ 	.word	0x00000000
	.align		4
        /*0014*/ 	.word	0xfffffffd
	.align		4
        /*0018*/ 	.word	0x00000000
	.align		4
        /*001c*/ 	.word	0xfffffffc


//--------------------- .nv.rel.action            --------------------------
	.section	.nv.rel.action,"",@"SHT_CUDA_RELOCINFO"
	.align	8
	.sectionentsize	8
        /*0000*/ 	.byte	0x73, 0x00, 0x00, 0x00, 0x00, 0x00, 0x00, 0x00, 0x00, 0x00, 0x00, 0x11, 0x25, 0x00, 0x05, 0x36


//--------------------- .nv.constant0.matmul_kernel --------------------------
	.section	.nv.constant0.matmul_kernel,"a",@progbits
	.sectionflags	@""
	.align	4
.nv.constant0.matmul_kernel:
	.zero		432


//--------------------- .text.matmul_kernel       --------------------------
	.section	.text.matmul_kernel,"ax",@progbits
	.sectioninfo	@"SHI_REGISTERS=32"
	.align	128
        .global         matmul_kernel
        .type           matmul_kernel,@function
        .size           matmul_kernel,(.L_x_5 - matmul_kernel)
        .other          matmul_kernel,@"STO_CUDA_ENTRY STV_DEFAULT"
matmul_kernel:
.text.matmul_kernel:
[----:B------:R-:W-:-:S03]  /*0000*/  IMAD.MOV.U32 R1, RZ, RZ, c[0x0][0x28] ;  /* 0x00000a00ff017624 */ /* 0x000fc600078e00ff */
[----:B------:R-:W-:Y:S01]  /*0010*/  IMAD.MOV.U32 R0, RZ, RZ, c[0x0][0x17c] ;  /* 0x00005f00ff007624 */ /* 0x000fe200078e00ff */
[----:B------:R-:W0:Y:S01]  /*0020*/  S2R R11, SR_TID.X ;  /* 0x00000000000b7919 */ /* 0x000e220000002100 */
[----:B------:R-:W-:Y:S01]  /*0030*/  IADD3 R1, R1, -0x14c8, RZ ;  /* 0xffffeb3801017810 */ /* 0x000fe20007ffe0ff */
[----:B------:R-:W-:Y:S02]  /*0040*/  ULDC.64 UR8, c[0x0][0x118] ;  /* 0x0000460000087ab9 */ /* 0x000fe40000000a00 */
[----:B------:R-:W-:-:S04]  /*0050*/  IADD3 R0, R0, 0x7f, RZ ;  /* 0x0000007f00007810 */ /* 0x000fc80007ffe0ff */
[----:B------:R-:W-:-:S04]  /*0060*/  SHF.R.S32.HI R3, RZ, 0x1f, R0 ;  /* 0x0000001fff037819 */ /* 0x000fc80000011400 */
[----:B------:R-:W-:-:S04]  /*0070*/  LEA.HI R3, R3, R0, RZ, 0x7 ;  /* 0x0000000003037211 */ /* 0x000fc800078f38ff */
[----:B------:R-:W-:Y:S02]  /*0080*/  SHF.R.S32.HI R0, RZ, 0x7, R3 ;  /* 0x00000007ff007819 */ /* 0x000fe40000011403 */
[----:B------:R-:W1:Y:S03]  /*0090*/  S2R R3, SR_CTAID.X ;  /* 0x0000000000037919 */ /* 0x000e660000002500 */
[----:B------:R-:W-:-:S05]  /*00a0*/  IMAD.SHL.U32 R0, R0, 0x8, RZ ;  /* 0x0000000800007824 */ /* 0x000fca00078e00ff */
[-C--:B------:R-:W-:Y:S02]  /*00b0*/  IABS R7, R0.reuse ;  /* 0x0000000000077213 */ /* 0x080fe40000000000 */
[----:B------:R-:W-:Y:S02]  /*00c0*/  IABS R10, R0 ;  /* 0x00000000000a7213 */ /* 0x000fe40000000000 */
[----:B------:R-:W2:Y:S01]  /*00d0*/  I2F.RP R2, R7 ;  /* 0x0000000700027306 */ /* 0x000ea20000209400 */
[----:B-1----:R-:W-:-:S07]  /*00e0*/  IABS R8, R3 ;  /* 0x0000000300087213 */ /* 0x002fce0000000000 */
[----:B--2---:R-:W1:Y:S02]  /*00f0*/  MUFU.RCP R2, R2 ;  /* 0x0000000200027308 */ /* 0x004e640000001000 */
[----:B-1----:R-:W-:Y:S01]  /*0100*/  IADD3 R4, R2, 0xffffffe, RZ ;  /* 0x0ffffffe02047810 */ /* 0x002fe20007ffe0ff */
[----:B------:R-:W-:-:S05]  /*0110*/  IMAD.MOV R2, RZ, RZ, -R10 ;  /* 0x000000ffff027224 */ /* 0x000fca00078e0a0a */
[----:B------:R1:W2:Y:S02]  /*0120*/  F2I.FTZ.U32.TRUNC.NTZ R5, R4 ;  /* 0x0000000400057305 */ /* 0x0002a4000021f000 */
[----:B-1----:R-:W-:Y:S02]  /*0130*/  IMAD.MOV.U32 R4, RZ, RZ, RZ ;  /* 0x000000ffff047224 */ /* 0x002fe400078e00ff */
[----:B--2---:R-:W-:-:S04]  /*0140*/  IMAD.MOV R6, RZ, RZ, -R5 ;  /* 0x000000ffff067224 */ /* 0x004fc800078e0a05 */
[----:B------:R-:W-:Y:S02]  /*0150*/  IMAD R9, R6, R7, RZ ;  /* 0x0000000706097224 */ /* 0x000fe400078e02ff */
[----:B------:R-:W-:Y:S02]  /*0160*/  IMAD.MOV.U32 R6, RZ, RZ, R8 ;  /* 0x000000ffff067224 */ /* 0x000fe400078e0008 */
[----:B------:R-:W-:-:S06]  /*0170*/  IMAD.HI.U32 R5, R5, R9, R4 ;  /* 0x0000000905057227 */ /* 0x000fcc00078e0004 */
[----:B------:R-:W-:-:S04]  /*0180*/  IMAD.HI.U32 R5, R5, R6, RZ ;  /* 0x0000000605057227 */ /* 0x000fc800078e00ff */
[----:B------:R-:W-:-:S05]  /*0190*/  IMAD R2, R5, R2, R6 ;  /* 0x0000000205027224 */ /* 0x000fca00078e0206 */
[----:B------:R-:W-:-:S13]  /*01a0*/  ISETP.GT.U32.AND P1, PT, R7, R2, PT ;  /* 0x000000020700720c */ /* 0x000fda0003f24070 */
[----:B------:R-:W-:Y:S01]  /*01b0*/  @!P1 IMAD.IADD R2, R2, 0x1, -R7 ;  /* 0x0000000102029824 */ /* 0x000fe200078e0a07 */
[----:B------:R-:W-:Y:S02]  /*01c0*/  @!P1 IADD3 R5, R5, 0x1, RZ ;  /* 0x0000000105059810 */ /* 0x000fe40007ffe0ff */
[----:B------:R-:W-:Y:S02]  /*01d0*/  ISETP.NE.AND P1, PT, R0, RZ, PT ;  /* 0x000000ff0000720c */ /* 0x000fe40003f25270 */
[----:B------:R-:W-:Y:S02]  /*01e0*/  ISETP.GE.U32.AND P0, PT, R2, R7, PT ;  /* 0x000000070200720c */ /* 0x000fe40003f06070 */
[----:B------:R-:W-:-:S04]  /*01f0*/  LOP3.LUT R2, R3, R0, RZ, 0x3c, !PT ;  /* 0x0000000003027212 */ /* 0x000fc800078e3cff */
[----:B------:R-:W-:Y:S01]  /*0200*/  ISETP.GE.AND P2, PT, R2, RZ, PT ;  /* 0x000000ff0200720c */ /* 0x000fe20003f46270 */
[----:B------:R-:W-:-:S05]  /*0210*/  IMAD.MOV.U32 R2, RZ, RZ, c[0x0][0x178] ;  /* 0x00005e00ff027624 */ /* 0x000fca00078e00ff */
[----:B------:R-:W-:Y:S02]  /*0220*/  IADD3 R2, R2, 0xf, RZ ;  /* 0x0000000f02027810 */ /* 0x000fe40007ffe0ff */
[----:B------:R-:W-:-:S05]  /*0230*/  @P0 IADD3 R5, R5, 0x1, RZ ;  /* 0x0000000105050810 */ /* 0x000fca0007ffe0ff */
[----:B------:R-:W-:Y:S01]  /*0240*/  IMAD.MOV.U32 R4, RZ, RZ, R5 ;  /* 0x000000ffff047224 */ /* 0x000fe200078e0005 */
[----:B------:R-:W-:-:S03]  /*0250*/  SHF.R.S32.HI R5, RZ, 0x1f, R2 ;  /* 0x0000001fff057819 */ /* 0x000fc60000011402 */
[----:B------:R-:W-:Y:S01]  /*0260*/  @!P2 IMAD.MOV R4, RZ, RZ, -R4 ;  /* 0x000000ffff04a224 */ /* 0x000fe200078e0a04 */
[----:B------:R-:W-:Y:S02]  /*0270*/  @!P1 LOP3.LUT R4, RZ, R0, RZ, 0x33, !PT ;  /* 0x00000000ff049212 */ /* 0x000fe400078e33ff */
[----:B------:R-:W-:-:S03]  /*0280*/  LEA.HI R5, R5, R2, RZ, 0x4 ;  /* 0x0000000205057211 */ /* 0x000fc600078f20ff */
[----:B------:R-:W-:Y:S02]  /*0290*/  IMAD.SHL.U32 R2, R4, 0x8, RZ ;  /* 0x0000000804027824 */ /* 0x000fe400078e00ff */
[----:B------:R-:W-:-:S03]  /*02a0*/  IMAD.MOV R4, RZ, RZ, -R4 ;  /* 0x000000ffff047224 */ /* 0x000fc600078e0a04 */
[----:B------:R-:W-:Y:S01]  /*02b0*/  LEA.HI.SX32 R5, R5, -R2, 0x1c ;  /* 0x8000000205057211 */ /* 0x000fe200078fe2ff */
[----:B------:R-:W-:Y:S02]  /*02c0*/  IMAD R9, R0, R4, R3 ;  /* 0x0000000400097224 */ /* 0x000fe400078e0203 */
[----:B------:R-:W-:Y:S01]  /*02d0*/  IMAD.MOV.U32 R4, RZ, RZ, RZ ;  /* 0x000000ffff047224 */ /* 0x000fe200078e00ff */
[----:B------:R-:W-:-:S04]  /*02e0*/  IMNMX R10, R5, 0x8, PT ;  /* 0x00000008050a7817 */ /* 0x000fc80003800200 */
[-C--:B------:R-:W-:Y:S02]  /*02f0*/  IABS R8, R10.reuse ;  /* 0x0000000a00087213 */ /* 0x080fe40000000000 */
[----:B------:R-:W-:Y:S02]  /*0300*/  IABS R0, R10 ;  /* 0x0000000a00007213 */ /* 0x000fe40000000000 */
[----:B------:R-:W1:Y:S08]  /*0310*/  I2F.RP R6, R8 ;  /* 0x0000000800067306 */ /* 0x000e700000209400 */
[----:B-1----:R-:W1:Y:S02]  /*0320*/  MUFU.RCP R6, R6 ;  /* 0x0000000600067308 */ /* 0x002e640000001000 */
[----:B-1----:R-:W-:-:S06]  /*0330*/  IADD3 R5, R6, 0xffffffe, RZ ;  /* 0x0ffffffe06057810 */ /* 0x002fcc0007ffe0ff */
[----:B------:R-:W1:Y:S02]  /*0340*/  F2I.FTZ.U32.TRUNC.NTZ R5, R5 ;  /* 0x0000000500057305 */ /* 0x000e64000021f000 */
[----:B-1----:R-:W-:-:S04]  /*0350*/  IMAD.MOV R7, RZ, RZ, -R5 ;  /* 0x000000ffff077224 */ /* 0x002fc800078e0a05 */
[----:B------:R-:W-:Y:S01]  /*0360*/  IMAD.MOV.U32 R3, RZ, RZ, R7 ;  /* 0x000000ffff037224 */ /* 0x000fe200078e0007 */
[----:B------:R-:W-:-:S03]  /*0370*/  IABS R7, R9 ;  /* 0x0000000900077213 */ /* 0x000fc60000000000 */
[----:B------:R-:W-:-:S04]  /*0380*/  IMAD R3, R3, R8, RZ ;  /* 0x0000000803037224 */ /* 0x000fc800078e02ff */
[----:B------:R-:W-:Y:S01]  /*0390*/  IMAD.HI.U32 R4, R5, R3, R4 ;  /* 0x0000000305047227 */ /* 0x000fe200078e0004 */
[----:B0-----:R-:W-:-:S03]  /*03a0*/  SHF.R.U32.HI R5, RZ, 0x4, R11 ;  /* 0x00000004ff057819 */ /* 0x001fc6000001160b */
[----:B------:R-:W-:Y:S01]  /*03b0*/  IMAD.MOV R3, RZ, RZ, -R0 ;  /* 0x000000ffff037224 */ /* 0x000fe200078e0a00 */
[----:B------:R-:W-:Y:S01]  /*03c0*/  SGXT.U32 R12, R5, 0x2 ;  /* 0x00000002050c781a */ /* 0x000fe20000000000 */
[----:B------:R-:W-:-:S04]  /*03d0*/  IMAD.HI.U32 R0, R4, R7, RZ ;  /* 0x0000000704007227 */ /* 0x000fc800078e00ff */
[----:B------:R-:W-:Y:S02]  /*03e0*/  IMAD R3, R0, R3, R7 ;  /* 0x0000000300037224 */ /* 0x000fe400078e0207 */
[----:B------:R-:W-:-:S03]  /*03f0*/  IMAD.MOV.U32 R4, RZ, RZ, 0x7f ;  /* 0x0000007fff047424 */ /* 0x000fc600078e00ff */
[----:B------:R-:W-:Y:S02]  /*0400*/  ISETP.GT.U32.AND P1, PT, R8, R3, PT ;  /* 0x000000030800720c */ /* 0x000fe40003f24070 */
[----:B------:R-:W-:Y:S02]  /*0410*/  IADD3 R13, R4, c[0x0][0x180], RZ ;  /* 0x00006000040d7a10 */ /* 0x000fe40007ffe0ff */
[C---:B------:R-:W-:Y:S02]  /*0420*/  LOP3.LUT R4, R12.reuse, 0xc, RZ, 0xfc, !PT ;  /* 0x0000000c0c047812 */ /* 0x040fe400078efcff */
[C---:B------:R-:W-:Y:S02]  /*0430*/  LOP3.LUT R4, R12.reuse, 0x18, RZ, 0xfc, !PT ;  /* 0x000000180c047812 */ /* 0x040fe400078efcff */
[C---:B------:R-:W-:Y:S02]  /*0440*/  LOP3.LUT R4, R12.reuse, 0x24, RZ, 0xfc, !PT ;  /* 0x000000240c047812 */ /* 0x040fe400078efcff */
[----:B------:R-:W-:-:S02]  /*0450*/  LOP3.LUT R4, R12, 0x30, RZ, 0xfc, !PT ;  /* 0x000000300c047812 */ /* 0x000fc400078efcff */
[----:B------:R-:W-:Y:S01]  /*0460*/  LOP3.LUT R4, R12, 0x40, RZ, 0xfc, !PT ;  /* 0x000000400c047812 */ /* 0x000fe200078efcff */
[----:B------:R-:W-:Y:S01]  /*0470*/  @!P1 IMAD.IADD R3, R3, 0x1, -R8 ;  /* 0x0000000103039824 */ /* 0x000fe200078e0a08 */
[----:B------:R-:W-:Y:S02]  /*0480*/  @!P1 IADD3 R0, R0, 0x1, RZ ;  /* 0x0000000100009810 */ /* 0x000fe40007ffe0ff */
[----:B------:R-:W-:Y:S02]  /*0490*/  ISETP.NE.AND P1, PT, R10, RZ, PT ;  /* 0x000000ff0a00720c */ /* 0x000fe40003f25270 */
[----:B------:R-:W-:Y:S02]  /*04a0*/  ISETP.GE.U32.AND P0, PT, R3, R8, PT ;  /* 0x000000080300720c */ /* 0x000fe40003f06070 */
[----:B------:R-:W-:Y:S02]  /*04b0*/  LOP3.LUT R3, R9, R10, RZ, 0x3c, !PT ;  /* 0x0000000a09037212 */ /* 0x000fe400078e3cff */
[----:B------:R-:W-:-:S02]  /*04c0*/  LOP3.LUT R4, R12, 0x4c, RZ, 0xfc, !PT ;  /* 0x0000004c0c047812 */ /* 0x000fc400078efcff */
[----:B------:R-:W-:Y:S02]  /*04d0*/  ISETP.GE.AND P2, PT, R3, RZ, PT ;  /* 0x000000ff0300720c */ /* 0x000fe40003f46270 */
[C---:B------:R-:W-:Y:S02]  /*04e0*/  LOP3.LUT R4, R12.reuse, 0x58, RZ, 0xfc, !PT ;  /* 0x000000580c047812 */ /* 0x040fe400078efcff */
[C---:B------:R-:W-:Y:S02]  /*04f0*/  LOP3.LUT R4, R12.reuse, 0x64, RZ, 0xfc, !PT ;  /* 0x000000640c047812 */ /* 0x040fe400078efcff */
[----:B------:R-:W-:Y:S02]  /*0500*/  LOP3.LUT R4, R12, 0x70, RZ, 0xfc, !PT ;  /* 0x000000700c047812 */ /* 0x000fe400078efcff */
[----:B------:R-:W-:Y:S02]  /*0510*/  @P0 IADD3 R0, R0, 0x1, RZ ;  /* 0x0000000100000810 */ /* 0x000fe40007ffe0ff */
[----:B------:R-:W-:-:S03]  /*0520*/  ISETP.GT.AND P0, PT, R13, 0x7f, PT ;  /* 0x0000007f0d00780c */ /* 0x000fc60003f04270 */
[----:B------:R-:W-:Y:S01]  /*0530*/  @!P2 IMAD.MOV R0, RZ, RZ, -R0 ;  /* 0x000000ffff00a224 */ /* 0x000fe200078e0a00 */
[----:B------:R-:W-:-:S05]  /*0540*/  @!P1 LOP3.LUT R0, RZ, R10, RZ, 0x33, !PT ;  /* 0x0000000aff009212 */ /* 0x000fca00078e33ff */
[----:B------:R-:W-:Y:S02]  /*0550*/  IMAD.MOV R3, RZ, RZ, -R0 ;  /* 0x000000ffff037224 */ /* 0x000fe400078e0a00 */
[----:B------:R-:W-:Y:S02]  /*0560*/  IMAD.SHL.U32 R29, R0, 0x80, RZ ;  /* 0x00000080001d7824 */ /* 0x000fe400078e00ff */
[----:B------:R-:W-:-:S04]  /*0570*/  IMAD R3, R10, R3, R9 ;  /* 0x000000030a037224 */ /* 0x000fc800078e0209 */
[----:B------:R-:W-:Y:S01]  /*0580*/  IMAD.IADD R3, R2, 0x1, R3 ;  /* 0x0000000102037824 */ /* 0x000fe200078e0203 */
[----:B------:R-:W-:-:S05]  /*0590*/  LOP3.LUT R2, R11, 0xf, RZ, 0xc0, !PT ;  /* 0x0000000f0b027812 */ /* 0x000fca00078ec0ff */
[----:B------:R-:W-:Y:S01]  /*05a0*/  IMAD R20, R3, 0x10, R2 ;  /* 0x0000001003147824 */ /* 0x000fe200078e0202 */
[C---:B------:R-:W-:Y:S02]  /*05b0*/  LOP3.LUT R3, R12.reuse, 0x4, RZ, 0xfc, !PT ;  /* 0x000000040c037812 */ /* 0x040fe400078efcff */
[C---:B------:R-:W-:Y:S02]  /*05c0*/  LOP3.LUT R2, R12.reuse, 0x8, RZ, 0xfc, !PT ;  /* 0x000000080c027812 */ /* 0x040fe400078efcff */
[----:B------:R0:W-:Y:S01]  /*05d0*/  STL [R1+0xba4], R20 ;  /* 0x000ba41401007387 */ /* 0x0001e20000100800 */
[C---:B------:R-:W-:Y:S02]  /*05e0*/  LOP3.LUT R3, R12.reuse, 0x10, RZ, 0xfc, !PT ;  /* 0x000000100c037812 */ /* 0x040fe400078efcff */
[C---:B------:R-:W-:Y:S01]  /*05f0*/  LOP3.LUT R2, R12.reuse, 0x14, RZ, 0xfc, !PT ;  /* 0x000000140c027812 */ /* 0x040fe200078efcff */
[----:B------:R0:W-:Y:S01]  /*0600*/  STL [R1+0x178], R29 ;  /* 0x0001781d01007387 */ /* 0x0001e20000100800 */
[----:B------:R-:W-:-:S02]  /*0610*/  LOP3.LUT R3, R12, 0x1c, RZ, 0xfc, !PT ;  /* 0x0000001c0c037812 */ /* 0x000fc400078efcff */
[C---:B------:R-:W-:Y:S02]  /*0620*/  LOP3.LUT R2, R12.reuse, 0x20, RZ, 0xfc, !PT ;  /* 0x000000200c027812 */ /* 0x040fe400078efcff */
[C---:B------:R-:W-:Y:S02]  /*0630*/  LOP3.LUT R3, R12.reuse, 0x28, RZ, 0xfc, !PT ;  /* 0x000000280c037812 */ /* 0x040fe400078efcff */
[C---:B------:R-:W-:Y:S02]  /*0640*/  LOP3.LUT R2, R12.reuse, 0x2c, RZ, 0xfc, !PT ;  /* 0x0000002c0c027812 */ /* 0x040fe400078efcff */
[C---:B------:R-:W-:Y:S02]  /*0650*/  LOP3.LUT R3, R12.reuse, 0x34, RZ, 0xfc, !PT ;  /* 0x000000340c037812 */ /* 0x040fe400078efcff */
[C---:B------:R-:W-:Y:S02]  /*0660*/  LOP3.LUT R2, R12.reuse, 0x38, RZ, 0xfc, !PT ;  /* 0x000000380c027812 */ /* 0x040fe400078efcff */
        /* <DEDUP_REMOVED lines=9> */
[----:B------:R-:W-:Y:S01]  /*0700*/  LOP3.LUT R2, R12, 0x78, RZ, 0xfc, !PT ;  /* 0x000000780c027812 */ /* 0x000fe200078efcff */
[----:B------:R-:W-:Y:S05]  /*0710*/  @P0 BRA `(.L_x_0) ;  /* 0x000000e000000947 */ /* 0x000fea0003800000 */
[C---:B0-----:R-:W-:Y:S01]  /*0720*/  IMAD.SHL.U32 R0, R11.reuse, 0x20, RZ ;  /* 0x000000200b007824 */ /* 0x041fe200078e00ff */
[----:B------:R-:W-:Y:S01]  /*0730*/  CS2R R16, SRZ ;  /* 0x0000000000107805 */ /* 0x000fe2000001ff00 */
[----:B------:R-:W-:Y:S01]  /*0740*/  IMAD.SHL.U32 R2, R11, 0x10, RZ ;  /* 0x000000100b027824 */ /* 0x000fe200078e00ff */
[----:B------:R-:W-:Y:S01]  /*0750*/  CS2R R18, SRZ ;  /* 0x0000000000127805 */ /* 0x000fe2000001ff00 */
[----:B------:R-:W-:Y:S01]  /*0760*/  CS2R R12, SRZ ;  /* 0x00000000000c7805 */ /* 0x000fe2000001ff00 */
[----:B------:R-:W-:Y:S01]  /*0770*/  LOP3.LUT R0, R0, 0x60, RZ, 0xc0, !PT ;  /* 0x0000006000007812 */ /* 0x000fe200078ec0ff */
[----:B------:R-:W-:Y:S01]  /*0780*/  CS2R R14, SRZ ;  /* 0x00000000000e7805 */ /* 0x000fe2000001ff00 */
[----:B------:R0:W-:Y:S01]  /*0790*/  STL [R1+0xba8], R2 ;  /* 0x000ba80201007387 */ /* 0x0001e20000100800 */
[----:B------:R-:W-:Y:S01]  /*07a0*/  CS2R R8, SRZ ;  /* 0x0000000000087805 */ /* 0x000fe2000001ff00 */
[----:B------:R-:W-:Y:S01]  /*07b0*/  CS2R R10, SRZ ;  /* 0x00000000000a7805 */ /* 0x000fe2000001ff00 */
[----:B------:R-:W-:Y:S01]  /*07c0*/  CS2R R4, SRZ ;  /* 0x0000000000047805 */ /* 0x000fe2000001ff00 */
[----:B------:R0:W-:Y:S01]  /*07d0*/  STL [R1+0xbac], R0 ;  /* 0x000bac0001007387 */ /* 0x0001e20000100800 */
[----:B------:R-:W-:Y:S01]  /*07e0*/  CS2R R6, SRZ ;  /* 0x0000000000067805 */ /* 0x000fe2000001ff00 */
[----:B------:R-:W-:Y:S05]  /*07f0*/  BRA `(.L_x_1) ;  /* 0x000297e000007947 */ /* 0x000fea0003800000 */
.L_x_0:
[----:B0-----:R-:W-:Y:S02]  /*0800*/  IABS R0, c[0x0][0x178] ;  /* 0x00005e0000007a13 */ /* 0x001fe40000000000 */
[----:B------:R-:W-:-:S02]  /*0810*/  IABS R3, c[0x0][0x17c] ;  /* 0x00005f0000037a13 */ /* 0x000fc40000000000 */
[----:B------:R-:W0:Y:S01]  /*0820*/  I2F.RP R4, R0 ;  /* 0x0000000000047306 */ /* 0x000e220000209400 */
[----:B------:R-:W-:Y:S02]  /*0830*/  IABS R11, R29 ;  /* 0x0000001d000b7213 */ /* 0x000fe40000000000 */
[C---:B------:R-:W-:Y:S02]  /*0840*/  IADD3 R8, R29.reuse, 0x7f, RZ ;  /* 0x0000007f1d087810 */ /* 0x040fe40007ffe0ff */
[C---:B------:R-:W-:Y:S02]  /*0850*/  IADD3 R26, R29.reuse, 0xa, RZ ;  /* 0x0000000a1d1a7810 */ /* 0x040fe40007ffe0ff */
[----:B------:R-:W-:Y:S01]  /*0860*/  IABS R13, R8 ;  /* 0x00000008000d7213 */ /* 0x000fe20000000000 */
[----:B------:R-:W1:Y:S01]  /*0870*/  I2F.RP R2, R3 ;  /* 0x0000000300027306 */ /* 0x000e620000209400 */
[C---:B------:R-:W-:Y:S02]  /*0880*/  IADD3 R27, R29.reuse, 0x8, RZ ;  /* 0x000000081d1b7810 */ /* 0x040fe40007ffe0ff */
[----:B------:R-:W-:-:S05]  /*0890*/  IADD3 R28, R29, 0x7, RZ ;  /* 0x000000071d1c7810 */ /* 0x000fca0007ffe0ff */
[----:B0-----:R-:W0:Y:S08]  /*08a0*/  MUFU.RCP R4, R4 ;  /* 0x0000000400047308 */ /* 0x001e300000001000 */
[----:B-1----:R-:W1:Y:S01]  /*08b0*/  MUFU.RCP R2, R2 ;  /* 0x0000000200027308 */ /* 0x002e620000001000 */
[----:B0-----:R-:W-:-:S07]  /*08c0*/  IADD3 R4, R4, 0xffffffe, RZ ;  /* 0x0ffffffe04047810 */ /* 0x001fce0007ffe0ff */
[----:B------:R0:W2:Y:S01]  /*08d0*/  F2I.FTZ.U32.TRUNC.NTZ R5, R4 ;  /* 0x0000000400057305 */ /* 0x0000a2000021f000 */
[----:B-1----:R-:W-:-:S07]  /*08e0*/  IADD3 R2, R2, 0xffffffe, RZ ;  /* 0x0ffffffe02027810 */ /* 0x002fce0007ffe0ff */
[----:B------:R1:W3:Y:S01]  /*08f0*/  F2I.FTZ.U32.TRUNC.NTZ R7, R2 ;  /* 0x0000000200077305 */ /* 0x0002e2000021f000 */
[----:B0-----:R-:W-:Y:S02]  /*0900*/  IMAD.MOV.U32 R4, RZ, RZ, RZ ;  /* 0x000000ffff047224 */ /* 0x001fe400078e00ff */
[----:B--2---:R-:W-:Y:S01]  /*0910*/  IMAD.MOV R6, RZ, RZ, -R5 ;  /* 0x000000ffff067224 */ /* 0x004fe200078e0a05 */
[----:B-1----:R-:W-:-:S03]  /*0920*/  IABS R2, R20 ;  /* 0x0000001400027213 */ /* 0x002fc60000000000 */
[----:B------:R-:W-:-:S04]  /*0930*/  IMAD R6, R6, R0, RZ ;  /* 0x0000000006067224 */ /* 0x000fc800078e02ff */
[----:B------:R-:W-:Y:S01]  /*0940*/  IMAD.HI.U32 R4, R5, R6, R4 ;  /* 0x0000000605047227 */ /* 0x000fe200078e0004 */
[----:B------:R-:W-:-:S03]  /*0950*/  IADD3 R5, R29, 0x7e, RZ ;  /* 0x0000007e1d057810 */ /* 0x000fc60007ffe0ff */
[----:B---3--:R-:W-:Y:S01]  /*0960*/  IMAD.MOV R17, RZ, RZ, -R7 ;  /* 0x000000ffff117224 */ /* 0x008fe200078e0a07 */
[----:B------:R-:W-:Y:S01]  /*0970*/  ISETP.GE.AND P4, PT, R5, RZ, PT ;  /* 0x000000ff0500720c */ /* 0x000fe20003f86270 */
[----:B------:R-:W-:-:S04]  /*0980*/  IMAD.HI.U32 R4, R4, R2, RZ ;  /* 0x0000000204047227 */ /* 0x000fc800078e00ff */
[----:B------:R-:W-:Y:S02]  /*0990*/  IMAD R17, R17, R3, RZ ;  /* 0x0000000311117224 */ /* 0x000fe400078e02ff */
[----:B------:R-:W-:Y:S02]  /*09a0*/  IMAD.MOV.U32 R6, RZ, RZ, RZ ;  /* 0x000000ffff067224 */ /* 0x000fe400078e00ff */
[----:B------:R-:W-:Y:S02]  /*09b0*/  IMAD.MOV R4, RZ, RZ, -R4 ;  /* 0x000000ffff047224 */ /* 0x000fe400078e0a04 */
[----:B------:R-:W-:Y:S01]  /*09c0*/  IMAD.HI.U32 R17, R7, R17, R6 ;  /* 0x0000001107117227 */ /* 0x000fe200078e0006 */
[----:B------:R-:W-:Y:S02]  /*09d0*/  IADD3 R7, R29, 0x7d, RZ ;  /* 0x0000007d1d077810 */ /* 0x000fe40007ffe0ff */
[----:B------:R-:W-:Y:S01]  /*09e0*/  IABS R6, R5 ;  /* 0x0000000500067213 */ /* 0x000fe20000000000 */
[----:B------:R-:W-:Y:S01]  /*09f0*/  IMAD R12, R0, R4, R2 ;  /* 0x00000004000c7224 */ /* 0x000fe200078e0202 */
[----:B------:R-:W-:Y:S01]  /*0a00*/  IABS R9, R7 ;  /* 0x0000000700097213 */ /* 0x000fe20000000000 */
[----:B------:R-:W-:Y:S01]  /*0a10*/  IMAD.HI.U32 R2, R17, R11, RZ ;  /* 0x0000000b11027227 */ /* 0x000fe200078e00ff */
[----:B------:R-:W-:-:S02]  /*0a20*/  ISETP.GE.AND P6, PT, R7, RZ, PT ;  /* 0x000000ff0700720c */ /* 0x000fc40003fc6270 */
[----:B------:R-:W-:Y:S01]  /*0a30*/  ISETP.GT.U32.AND P0, PT, R0, R12, PT ;  /* 0x0000000c0000720c */ /* 0x000fe20003f04070 */
[----:B------:R-:W-:Y:S01]  /*0a40*/  IMAD.MOV R2, RZ, RZ, -R2 ;  /* 0x000000ffff027224 */ /* 0x000fe200078e0a02 */
[----:B------:R-:W-:Y:S01]  /*0a50*/  IADD3 R7, R29, 0x7a, RZ ;  /* 0x0000007a1d077810 */ /* 0x000fe20007ffe0ff */
[----:B------:R-:W-:-:S04]  /*0a60*/  IMAD.HI.U32 R10, R17, R13, RZ ;  /* 0x0000000d110a7227 */ /* 0x000fc800078e00ff */
[----:B------:R-:W-:Y:S02]  /*0a70*/  IMAD R11, R3, R2, R11 ;  /* 0x00000002030b7224 */ /* 0x000fe400078e020b */
[----:B------:R-:W-:-:S03]  /*0a80*/  IMAD.HI.U32 R2, R17, R9, RZ ;  /* 0x0000000911027227 */ /* 0x000fc600078e00ff */
[----:B------:R-:W-:Y:S01]  /*0a90*/  ISETP.GT.U32.AND P1, PT, R3, R11, PT ;  /* 0x0000000b0300720c */ /* 0x000fe20003f24070 */
[----:B------:R-:W-:Y:S01]  /*0aa0*/  @!P0 IMAD.IADD R12, R12, 0x1, -R0 ;  /* 0x000000010c0c8824 */ /* 0x000fe200078e0a00 */
[----:B------:R-:W-:Y:S01]  /*0ab0*/  ISETP.GE.AND P0, PT, R8, RZ, PT ;  /* 0x000000ff0800720c */ /* 0x000fe20003f06270 */
[----:B------:R-:W-:Y:S01]  /*0ac0*/  IMAD.MOV R8, RZ, RZ, -R10 ;  /* 0x000000ffff087224 */ /* 0x000fe200078e0a0a */
[----:B------:R-:W-:Y:S01]  /*0ad0*/  IADD3 R10, R29, 0x7b, RZ ;  /* 0x0000007b1d0a7810 */ /* 0x000fe20007ffe0ff */
[----:B------:R-:W-:Y:S01]  /*0ae0*/  IMAD.HI.U32 R4, R17, R6, RZ ;  /* 0x0000000611047227 */ /* 0x000fe200078e00ff */
[----:B------:R-:W-:Y:S02]  /*0af0*/  ISETP.GT.U32.AND P2, PT, R0, R12, PT ;  /* 0x0000000c0000720c */ /* 0x000fe40003f44070 */
[----:B------:R-:W-:Y:S01]  /*0b00*/  IABS R14, R10 ;  /* 0x0000000a000e7213 */ /* 0x000fe20000000000 */
[----:B------:R-:W-:Y:S01]  /*0b10*/  IMAD R13, R3, R8, R13 ;  /* 0x00000008030d7224 */ /* 0x000fe200078e020d */
[----:B------:R-:W-:Y:S01]  /*0b20*/  IABS R8, R7 ;  /* 0x0000000700087213 */ /* 0x000fe20000000000 */
[----:B------:R-:W-:-:S02]  /*0b30*/  IMAD.MOV R2, RZ, RZ, -R2 ;  /* 0x000000ffff027224 */ /* 0x000fc400078e0a02 */
[----:B------:R-:W-:Y:S01]  /*0b40*/  @!P1 IMAD.IADD R11, R11, 0x1, -R3 ;  /* 0x000000010b0b9824 */ /* 0x000fe200078e0a03 */
[C---:B------:R-:W-:Y:S01]  /*0b50*/  ISETP.GT.U32.AND P1, PT, R3.reuse, R13, PT ;  /* 0x0000000d0300720c */ /* 0x040fe20003f24070 */
[----:B------:R-:W-:Y:S02]  /*0b60*/  IMAD.MOV R4, RZ, RZ, -R4 ;  /* 0x000000ffff047224 */ /* 0x000fe400078e0a04 */
[C---:B------:R-:W-:Y:S01]  /*0b70*/  IMAD R9, R3.reuse, R2, R9 ;  /* 0x0000000203097224 */ /* 0x040fe200078e0209 */
[C---:B------:R-:W-:Y:S01]  /*0b80*/  ISETP.GT.U32.AND P3, PT, R3.reuse, R11, PT ;  /* 0x0000000b0300720c */ /* 0x040fe20003f64070 */
[----:B------:R-:W-:Y:S01]  /*0b90*/  IMAD R6, R3, R4, R6 ;  /* 0x0000000403067224 */ /* 0x000fe200078e0206 */
[C---:B------:R-:W-:Y:S01]  /*0ba0*/  IADD3 R2, R29.reuse, 0x79, RZ ;  /* 0x000000791d027810 */ /* 0x040fe20007ffe0ff */
[----:B------:R-:W-:Y:S01]  /*0bb0*/  @!P2 IMAD.IADD R12, R12, 0x1, -R0 ;  /* 0x000000010c0ca824 */ /* 0x000fe200078e0a00 */
[----:B------:R-:W-:Y:S01]  /*0bc0*/  IADD3 R0, R29, 0x7c, RZ ;  /* 0x0000007c1d007810 */ /* 0x000fe20007ffe0ff */
[----:B------:R-:W-:Y:S01]  /*0bd0*/  IMAD.HI.U32 R15, R17, R14, RZ ;  /* 0x0000000e110f7227 */ /* 0x000fe200078e00ff */
[----:B------:R-:W-:-:S02]  /*0be0*/  ISETP.GT.U32.AND P5, PT, R3, R6, PT ;  /* 0x000000060300720c */ /* 0x000fc40003fa4070 */
[----:B------:R-:W-:Y:S01]  /*0bf0*/  ISETP.GE.AND P2, PT, R29, RZ, PT ;  /* 0x000000ff1d00720c */ /* 0x000fe20003f46270 */
[--C-:B------:R-:W-:Y:S01]  /*0c00*/  @!P1 IMAD.IADD R13, R13, 0x1, -R3.reuse ;  /* 0x000000010d0d9824 */ /* 0x100fe200078e0a03 */
[----:B------:R-:W-:Y:S01]  /*0c10*/  ISETP.GT.U32.AND P1, PT, R3, R9, PT ;  /* 0x000000090300720c */ /* 0x000fe20003f24070 */
[----:B------:R0:W-:Y:S01]  /*0c20*/  STL [R1+0x2dc], R12 ;  /* 0x0002dc0c01007387 */ /* 0x0001e20000100800 */
[----:B------:R-:W-:Y:S01]  /*0c30*/  IABS R4, R0 ;  /* 0x0000000000047213 */ /* 0x000fe20000000000 */
[----:B------:R-:W-:Y:S01]  /*0c40*/  @!P3 IMAD.IADD R11, R11, 0x1, -R3 ;  /* 0x000000010b0bb824 */ /* 0x000fe200078e0a03 */
[----:B------:R-:W-:Y:S01]  /*0c50*/  ISETP.GT.U32.AND P3, PT, R3, R13, PT ;  /* 0x0000000d0300720c */ /* 0x000fe20003f64070 */
[----:B------:R-:W-:Y:S01]  /*0c60*/  IMAD.MOV R15, RZ, RZ, -R15 ;  /* 0x000000ffff0f7224 */ /* 0x000fe200078e0a0f */
[----:B------:R-:W-:-:S03]  /*0c70*/  IABS R5, R2 ;  /* 0x0000000200057213 */ /* 0x000fc60000000000 */
[----:B------:R-:W-:Y:S02]  /*0c80*/  @!P5 IMAD.IADD R6, R6, 0x1, -R3 ;  /* 0x000000010606d824 */ /* 0x000fe400078e0a03 */
[----:B0-----:R-:W-:-:S03]  /*0c90*/  IMAD.HI.U32 R12, R17, R4, RZ ;  /* 0x00000004110c7227 */ /* 0x001fc600078e00ff */
[----:B------:R-:W-:Y:S01]  /*0ca0*/  ISETP.GT.U32.AND P5, PT, R3, R6, PT ;  /* 0x000000060300720c */ /* 0x000fe20003fa4070 */
[----:B------:R-:W-:Y:S02]  /*0cb0*/  @!P1 IMAD.IADD R9, R9, 0x1, -R3 ;  /* 0x0000000109099824 */ /* 0x000fe400078e0a03 */
[----:B------:R-:W-:Y:S02]  /*0cc0*/  IMAD.MOV R12, RZ, RZ, -R12 ;  /* 0x000000ffff0c7224 */ /* 0x000fe400078e0a0c */
[----:B------:R-:W-:Y:S01]  /*0cd0*/  @!P2 IMAD.MOV R11, RZ, RZ, -R11 ;  /* 0x000000ffff0ba224 */ /* 0x000fe200078e0a0b */
[----:B------:R-:W-:Y:S01]  /*0ce0*/  ISETP.GT.U32.AND P1, PT, R3, R9, PT ;  /* 0x000000090300720c */ /* 0x000fe20003f24070 */
[----:B------:R-:W-:Y:S01]  /*0cf0*/  @!P3 IMAD.IADD R13, R13, 0x1, -R3 ;  /* 0x000000010d0db824 */ /* 0x000fe200078e0a03 */
[----:B------:R-:W-:Y:S01]  /*0d00*/  ISETP.GE.AND P2, PT, R0, RZ, PT ;  /* 0x000000ff0000720c */ /* 0x000fe20003f46270 */
[----:B------:R-:W-:Y:S02]  /*0d10*/  IMAD R0, R3, R12, R4 ;  /* 0x0000000c03007224 */ /* 0x000fe400078e0204 */
[----:B------:R-:W-:-:S03]  /*0d20*/  IMAD.HI.U32 R4, R17, R8, RZ ;  /* 0x0000000811047227 */ /* 0x000fc600078e00ff */
[----:B------:R-:W-:Y:S01]  /*0d30*/  ISETP.GT.U32.AND P3, PT, R3, R0, PT ;  /* 0x000000000300720c */ /* 0x000fe20003f64070 */
[----:B------:R-:W-:-:S04]  /*0d40*/  IMAD.HI.U32 R12, R17, R5, RZ ;  /* 0x00000005110c7227 */ /* 0x000fc800078e00ff */
[----:B------:R-:W-:Y:S02]  /*0d50*/  IMAD.MOV R4, RZ, RZ, -R4 ;  /* 0x000000ffff047224 */ /* 0x000fe400078e0a04 */
[----:B------:R-:W-:Y:S02]  /*0d60*/  IMAD.MOV R12, RZ, RZ, -R12 ;  /* 0x000000ffff0c7224 */ /* 0x000fe400078e0a0c */
[----:B------:R-:W-:Y:S01]  /*0d70*/  IMAD R8, R3, R4, R8 ;  /* 0x0000000403087224 */ /* 0x000fe200078e0208 */
[----:B------:R-:W-:Y:S01]  /*0d80*/  IADD3 R4, R29, 0x78, RZ ;  /* 0x000000781d047810 */ /* 0x000fe20007ffe0ff */
[--C-:B------:R-:W-:Y:S02]  /*0d90*/  @!P1 IMAD.IADD R9, R9, 0x1, -R3.reuse ;  /* 0x0000000109099824 */ /* 0x100fe400078e0a03 */
[----:B------:R-:W-:Y:S01]  /*0da0*/  @!P5 IMAD.IADD R6, R6, 0x1, -R3 ;  /* 0x000000010606d824 */ /* 0x000fe200078e0a03 */
[----:B------:R-:W-:Y:S01]  /*0db0*/  ISETP.GE.AND P5, PT, R10, RZ, PT ;  /* 0x000000ff0a00720c */ /* 0x000fe20003fa6270 */
[----:B------:R-:W-:Y:S01]  /*0dc0*/  IMAD.MOV.U32 R16, RZ, RZ, R13 ;  /* 0x000000ffff107224 */ /* 0x000fe200078e000d */
[C---:B------:R-:W-:Y:S01]  /*0dd0*/  ISETP.GT.U32.AND P1, PT, R3.reuse, R8, PT ;  /* 0x000000080300720c */ /* 0x040fe20003f24070 */
[----:B------:R-:W-:-:S02]  /*0de0*/  IMAD R10, R3, R15, R14 ;  /* 0x0000000f030a7224 */ /* 0x000fc400078e020e */
[C---:B------:R-:W-:Y:S01]  /*0df0*/  IMAD R5, R3.reuse, R12, R5 ;  /* 0x0000000c03057224 */ /* 0x040fe200078e0205 */
[----:B------:R-:W-:Y:S01]  /*0e00*/  IABS R12, R4 ;  /* 0x00000004000c7213 */ /* 0x000fe20000000000 */
[----:B------:R-:W-:Y:S02]  /*0e10*/  IMAD.MOV.U32 R13, RZ, RZ, R9 ;  /* 0x000000ffff0d7224 */ /* 0x000fe400078e0009 */
[----:B------:R-:W-:Y:S01]  /*0e20*/  @!P0 IMAD.MOV R16, RZ, RZ, -R16 ;  /* 0x000000ffff108224 */ /* 0x000fe200078e0a10 */
[C---:B------:R-:W-:Y:S01]  /*0e30*/  ISETP.GT.U32.AND P0, PT, R3.reuse, R10, PT ;  /* 0x0000000a0300720c */ /* 0x040fe20003f04070 */
[----:B------:R-:W-:Y:S01]  /*0e40*/  @!P6 IMAD.MOV R13, RZ, RZ, -R13 ;  /* 0x000000ffff0de224 */ /* 0x000fe200078e0a0d */
[----:B------:R-:W-:Y:S01]  /*0e50*/  ISETP.GT.U32.AND P6, PT, R3, R5, PT ;  /* 0x000000050300720c */ /* 0x000fe20003fc4070 */
[----:B------:R-:W-:Y:S01]  /*0e60*/  IMAD.MOV.U32 R14, RZ, RZ, R6 ;  /* 0x000000ffff0e7224 */ /* 0x000fe200078e0006 */
[----:B------:R-:W-:Y:S01]  /*0e70*/  STL [R1+0x24], R16 ;  /* 0x0000241001007387 */ /* 0x000fe20000100800 */
[----:B------:R-:W-:-:S02]  /*0e80*/  @!P3 IMAD.IADD R0, R0, 0x1, -R3 ;  /* 0x000000010000b824 */ /* 0x000fc400078e0a03 */
[----:B------:R-:W-:Y:S02]  /*0e90*/  IMAD.MOV.U32 R6, RZ, RZ, R12 ;  /* 0x000000ffff067224 */ /* 0x000fe400078e000c */
[----:B------:R-:W-:Y:S01]  /*0ea0*/  @!P4 IMAD.MOV R14, RZ, RZ, -R14 ;  /* 0x000000ffff0ec224 */ /* 0x000fe200078e0a0e */
[----:B------:R-:W-:Y:S01]  /*0eb0*/  ISETP.GE.AND P4, PT, R7, RZ, PT ;  /* 0x000000ff0700720c */ /* 0x000fe20003f86270 */
[----:B------:R-:W-:Y:S01]  /*0ec0*/  IMAD.HI.U32 R9, R17, R6, RZ ;  /* 0x0000000611097227 */ /* 0x000fe200078e00ff */
[----:B------:R-:W-:Y:S02]  /*0ed0*/  ISETP.GT.U32.AND P3, PT, R3, R0, PT ;  /* 0x000000000300720c */ /* 0x000fe40003f64070 */
[----:B------:R-:W-:Y:S01]  /*0ee0*/  IADD3 R7, R29, 0x77, RZ ;  /* 0x000000771d077810 */ /* 0x000fe20007ffe0ff */
[----:B------:R-:W-:Y:S01]  /*0ef0*/  @!P1 IMAD.IADD R8, R8, 0x1, -R3 ;  /* 0x0000000108089824 */ /* 0x000fe200078e0a03 */
[----:B------:R0:W-:Y:S01]  /*0f00*/  STL [R1+0x20], R14 ;  /* 0x0000200e01007387 */ /* 0x0001e20000100800 */
[----:B------:R-:W-:Y:S01]  /*0f10*/  IMAD.MOV R9, RZ, RZ, -R9 ;  /* 0x000000ffff097224 */ /* 0x000fe200078e0a09 */
[----:B------:R-:W-:Y:S01]  /*0f20*/  IABS R15, R7 ;  /* 0x00000007000f7213 */ /* 0x000fe20000000000 */
[--C-:B------:R-:W-:Y:S01]  /*0f30*/  @!P0 IMAD.IADD R10, R10, 0x1, -R3.reuse ;  /* 0x000000010a0a8824 */ /* 0x100fe200078e0a03 */
[----:B------:R-:W-:Y:S01]  /*0f40*/  ISETP.GE.AND P0, PT, R4, RZ, PT ;  /* 0x000000ff0400720c */ /* 0x000fe20003f06270 */
[--C-:B------:R-:W-:Y:S01]  /*0f50*/  @!P6 IMAD.IADD R5, R5, 0x1, -R3.reuse ;  /* 0x000000010505e824 */ /* 0x100fe200078e0a03 */
[C---:B------:R-:W-:Y:S01]  /*0f60*/  ISETP.GT.U32.AND P6, PT, R3.reuse, R8, PT ;  /* 0x000000080300720c */ /* 0x040fe20003fc4070 */
[C---:B------:R-:W-:Y:S01]  /*0f70*/  IMAD R6, R3.reuse, R9, R6 ;  /* 0x0000000903067224 */ /* 0x040fe200078e0206 */
[----:B------:R-:W-:Y:S01]  /*0f80*/  ISETP.GT.U32.AND P1, PT, R3, R10, PT ;  /* 0x0000000a0300720c */ /* 0x000fe20003f24070 */
[----:B------:R-:W-:Y:S01]  /*0f90*/  IMAD.HI.U32 R9, R17, R15, RZ ;  /* 0x0000000f11097227 */ /* 0x000fe200078e00ff */
[C---:B------:R-:W-:Y:S01]  /*0fa0*/  IADD3 R4, R29.reuse, 0x76, RZ ;  /* 0x000000761d047810 */ /* 0x040fe20007ffe0ff */
[----:B------:R1:W-:Y:S02]  /*0fb0*/  STL [R1+0x1c], R13 ;  /* 0x00001c0d01007387 */ /* 0x0003e40000100800 */
[----:B------:R-:W-:Y:S01]  /*0fc0*/  @!P3 IMAD.IADD R0, R0, 0x1, -R3 ;  /* 0x000000010000b824 */ /* 0x000fe200078e0a03 */
[----:B------:R-:W-:Y:S01]  /*0fd0*/  ISETP.GE.AND P3, PT, R2, RZ, PT ;  /* 0x000000ff0200720c */ /* 0x000fe20003f66270 */
[----:B------:R-:W-:Y:S01]  /*0fe0*/  IMAD.MOV R9, RZ, RZ, -R9 ;  /* 0x000000ffff097224 */ /* 0x000fe200078e0a09 */
[----:B------:R-:W-:Y:S01]  /*0ff0*/  IADD3 R2, R29, 0x75, RZ ;  /* 0x000000751d027810 */ /* 0x000fe20007ffe0ff */
[----:B------:R-:W-:Y:S01]  /*1000*/  IMAD.MOV.U32 R12, RZ, RZ, R0 ;  /* 0x000000ffff0c7224 */ /* 0x000fe200078e0000 */
[----:B0-----:R-:W-:Y:S01]  /*1010*/  IABS R14, R4 ;  /* 0x00000004000e7213 */ /* 0x001fe20000000000 */
[----:B------:R-:W-:Y:S01]  /*1020*/  IMAD R15, R3, R9, R15 ;  /* 0x00000009030f7224 */ /* 0x000fe200078e020f */
[----:B------:R-:W-:Y:S01]  /*1030*/  IADD3 R0, R29, 0x74, RZ ;  /* 0x000000741d007810 */ /* 0x000fe20007ffe0ff */
[----:B------:R-:W-:Y:S01]  /*1040*/  @!P2 IMAD.MOV R12, RZ, RZ, -R12 ;  /* 0x000000ffff0ca224 */ /* 0x000fe200078e0a0c */
[C---:B------:R-:W-:Y:S01]  /*1050*/  ISETP.GT.U32.AND P2, PT, R3.reuse, R5, PT ;  /* 0x000000050300720c */ /* 0x040fe20003f44070 */
[--C-:B------:R-:W-:Y:S01]  /*1060*/  @!P6 IMAD.IADD R8, R8, 0x1, -R3.reuse ;  /* 0x000000010808e824 */ /* 0x100fe200078e0a03 */
[C---:B------:R-:W-:Y:S01]  /*1070*/  ISETP.GT.U32.AND P6, PT, R3.reuse, R15, PT ;  /* 0x0000000f0300720c */ /* 0x040fe20003fc4070 */
[----:B------:R-:W-:Y:S01]  /*1080*/  @!P1 IMAD.IADD R10, R10, 0x1, -R3 ;  /* 0x000000010a0a9824 */ /* 0x000fe200078e0a03 */
[----:B------:R-:W-:Y:S01]  /*1090*/  ISETP.GT.U32.AND P1, PT, R3, R6, PT ;  /* 0x000000060300720c */ /* 0x000fe20003f24070 */
[----:B------:R-:W-:Y:S01]  /*10a0*/  IMAD.HI.U32 R9, R17, R14, RZ ;  /* 0x0000000e11097227 */ /* 0x000fe200078e00ff */
[----:B-1----:R-:W-:Y:S01]  /*10b0*/  IABS R13, R2 ;  /* 0x00000002000d7213 */ /* 0x002fe20000000000 */
[----:B------:R0:W-:Y:S02]  /*10c0*/  STL [R1+0x18], R12 ;  /* 0x0000180c01007387 */ /* 0x0001e40000100800 */
[----:B------:R-:W-:-:S02]  /*10d0*/  IMAD.MOV R9, RZ, RZ, -R9 ;  /* 0x000000ffff097224 */ /* 0x000fc400078e0a09 */
[----:B------:R-:W-:Y:S01]  /*10e0*/  IMAD.MOV.U32 R16, RZ, RZ, R10 ;  /* 0x000000ffff107224 */ /* 0x000fe200078e000a */
[----:B------:R-:W-:Y:S01]  /*10f0*/  IADD3 R10, R29, 0x73, RZ ;  /* 0x000000731d0a7810 */ /* 0x000fe20007ffe0ff */
[--C-:B------:R-:W-:Y:S01]  /*1100*/  @!P2 IMAD.IADD R5, R5, 0x1, -R3.reuse ;  /* 0x000000010505a824 */ /* 0x100fe200078e0a03 */
[----:B------:R-:W-:Y:S01]  /*1110*/  ISETP.GE.AND P2, PT, R7, RZ, PT ;  /* 0x000000ff0700720c */ /* 0x000fe20003f46270 */
[----:B------:R-:W-:Y:S01]  /*1120*/  @!P6 IMAD.IADD R15, R15, 0x1, -R3 ;  /* 0x000000010f0fe824 */ /* 0x000fe200078e0a03 */
[----:B0-----:R-:W-:Y:S01]  /*1130*/  IABS R12, R0 ;  /* 0x00000000000c7213 */ /* 0x001fe20000000000 */
[----:B------:R-:W-:-:S03]  /*1140*/  IMAD.HI.U32 R7, R17, R13, RZ ;  /* 0x0000000d11077227 */ /* 0x000fc600078e00ff */
[----:B------:R-:W-:Y:S01]  /*1150*/  ISETP.GT.U32.AND P6, PT, R3, R15, PT ;  /* 0x0000000f0300720c */ /* 0x000fe20003fc4070 */
[----:B------:R-:W-:Y:S01]  /*1160*/  @!P1 IMAD.IADD R6, R6, 0x1, -R3 ;  /* 0x0000000106069824 */ /* 0x000fe200078e0a03 */
[----:B------:R-:W-:Y:S01]  /*1170*/  ISETP.GE.AND P1, PT, R4, RZ, PT ;  /* 0x000000ff0400720c */ /* 0x000fe20003f26270 */
[----:B------:R-:W-:-:S04]  /*1180*/  IMAD.HI.U32 R4, R17, R12, RZ ;  /* 0x0000000c11047227 */ /* 0x000fc800078e00ff */
[----:B------:R-:W-:Y:S02]  /*1190*/  IMAD.MOV R7, RZ, RZ, -R7 ;  /* 0x000000ffff077224 */ /* 0x000fe400078e0a07 */
[C---:B------:R-:W-:Y:S02]  /*11a0*/  IMAD R14, R3.reuse, R9, R14 ;  /* 0x00000009030e7224 */ /* 0x040fe400078e020e */
[----:B------:R-:W-:Y:S02]  /*11b0*/  IMAD.MOV R4, RZ, RZ, -R4 ;  /* 0x000000ffff047224 */ /* 0x000fe400078e0a04 */
[----:B------:R-:W-:Y:S01]  /*11c0*/  IMAD R13, R3, R7, R13 ;  /* 0x00000007030d7224 */ /* 0x000fe200078e020d */
[----:B------:R-:W-:Y:S01]  /*11d0*/  IADD3 R7, R29, 0x72, RZ ;  /* 0x000000721d077810 */ /* 0x000fe20007ffe0ff */
[----:B------:R-:W-:Y:S01]  /*11e0*/  @!P4 IMAD.MOV R8, RZ, RZ, -R8 ;  /* 0x000000ffff08c224 */ /* 0x000fe200078e0a08 */
[C---:B------:R-:W-:Y:S01]  /*11f0*/  ISETP.GT.U32.AND P4, PT, R3.reuse, R14, PT ;  /* 0x0000000e0300720c */ /* 0x040fe20003f84070 */
[----:B------:R-:W-:Y:S01]  /*1200*/  @!P5 IMAD.MOV R16, RZ, RZ, -R16 ;  /* 0x000000ffff10d224 */ /* 0x000fe200078e0a10 */
[C---:B------:R-:W-:Y:S01]  /*1210*/  ISETP.GT.U32.AND P5, PT, R3.reuse, R6, PT ;  /* 0x000000060300720c */ /* 0x040fe20003fa4070 */
[C---:B------:R-:W-:Y:S01]  /*1220*/  IMAD R12, R3.reuse, R4, R12 ;  /* 0x00000004030c7224 */ /* 0x040fe200078e020c */
[----:B------:R-:W-:Y:S01]  /*1230*/  IABS R9, R7 ;  /* 0x0000000700097213 */ /* 0x000fe20000000000 */
[----:B------:R-:W-:Y:S01]  /*1240*/  @!P3 IMAD.MOV R5, RZ, RZ, -R5 ;  /* 0x000000ffff05b224 */ /* 0x000fe200078e0a05 */
[----:B------:R-:W-:Y:S01]  /*1250*/  ISETP.GT.U32.AND P3, PT, R3, R13, PT ;  /* 0x0000000d0300720c */ /* 0x000fe20003f64070 */
[----:B------:R-:W-:Y:S01]  /*1260*/  @!P6 IMAD.IADD R15, R15, 0x1, -R3 ;  /* 0x000000010f0fe824 */ /* 0x000fe200078e0a03 */
[----:B------:R-:W-:Y:S01]  /*1270*/  ISETP.GT.U32.AND P6, PT, R3, R12, PT ;  /* 0x0000000c0300720c */ /* 0x000fe20003fc4070 */
[----:B------:R-:W-:Y:S01]  /*1280*/  STL [R1+0x8], R16 ;  /* 0x0000081001007387 */ /* 0x000fe20000100800 */
[----:B------:R-:W-:-:S03]  /*1290*/  IMAD.HI.U32 R4, R17, R9, RZ ;  /* 0x0000000911047227 */ /* 0x000fc600078e00ff */
[----:B------:R-:W-:Y:S01]  /*12a0*/  STL [R1+0x4], R8 ;  /* 0x0000040801007387 */ /* 0x000fe20000100800 */
[--C-:B------:R-:W-:Y:S01]  /*12b0*/  @!P4 IMAD.IADD R14, R14, 0x1, -R3.reuse ;  /* 0x000000010e0ec824 */ /* 0x100fe200078e0a03 */
[----:B------:R-:W-:Y:S01]  /*12c0*/  ISETP.GE.AND P4, PT, R0, RZ, PT ;  /* 0x000000ff0000720c */ /* 0x000fe20003f86270 */
[--C-:B------:R-:W-:Y:S01]  /*12d0*/  @!P5 IMAD.IADD R6, R6, 0x1, -R3.reuse ;  /* 0x000000010606d824 */ /* 0x100fe200078e0a03 */
[----:B------:R0:W-:Y:S01]  /*12e0*/  STL [R1], R5 ;  /* 0x0000000501007387 */ /* 0x0001e20000100800 */
[----:B------:R-:W-:Y:S01]  /*12f0*/  ISETP.GE.AND P5, PT, R2, RZ, PT ;  /* 0x000000ff0200720c */ /* 0x000fe20003fa6270 */
[--C-:B------:R-:W-:Y:S01]  /*1300*/  @!P3 IMAD.IADD R13, R13, 0x1, -R3.reuse ;  /* 0x000000010d0db824 */ /* 0x100fe200078e0a03 */
[----:B------:R-:W-:Y:S01]  /*1310*/  ISETP.GT.U32.AND P3, PT, R3, R14, PT ;  /* 0x0000000e0300720c */ /* 0x000fe20003f64070 */
[----:B------:R-:W-:Y:S01]  /*1320*/  @!P6 IMAD.IADD R12, R12, 0x1, -R3 ;  /* 0x000000010c0ce824 */ /* 0x000fe200078e0a03 */
[----:B------:R-:W-:Y:S01]  /*1330*/  IADD3 R0, R29, 0x71, RZ ;  /* 0x000000711d007810 */ /* 0x000fe20007ffe0ff */
[----:B------:R-:W-:Y:S01]  /*1340*/  IMAD.MOV R4, RZ, RZ, -R4 ;  /* 0x000000ffff047224 */ /* 0x000fe200078e0a04 */
[C---:B------:R-:W-:Y:S01]  /*1350*/  ISETP.GT.U32.AND P6, PT, R3.reuse, R13, PT ;  /* 0x0000000d0300720c */ /* 0x040fe20003fc4070 */
[----:B------:R-:W-:Y:S01]  /*1360*/  @!P0 IMAD.MOV R6, RZ, RZ, -R6 ;  /* 0x000000ffff068224 */ /* 0x000fe200078e0a06 */
[C---:B------:R-:W-:Y:S01]  /*1370*/  ISETP.GT.U32.AND P0, PT, R3.reuse, R12, PT ;  /* 0x0000000c0300720c */ /* 0x040fe20003f04070 */
[----:B------:R-:W-:Y:S01]  /*1380*/  IMAD R9, R3, R4, R9 ;  /* 0x0000000403097224 */ /* 0x000fe200078e0209 */
[----:B0-----:R-:W-:Y:S01]  /*1390*/  IABS R5, R10 ;  /* 0x0000000a00057213 */ /* 0x001fe20000000000 */
[----:B------:R-:W-:Y:S01]  /*13a0*/  IMAD.MOV.U32 R21, RZ, RZ, R15 ;  /* 0x000000ffff157224 */ /* 0x000fe200078e000f */
[----:B------:R-:W-:-:S02]  /*13b0*/  IABS R16, R0 ;  /* 0x0000000000107213 */ /* 0x000fc40000000000 */
[----:B------:R-:W-:Y:S01]  /*13c0*/  IADD3 R4, R29, 0x6f, RZ ;  /* 0x0000006f1d047810 */ /* 0x000fe20007ffe0ff */
[----:B------:R-:W-:-:S03]  /*13d0*/  IMAD.HI.U32 R2, R17, R5, RZ ;  /* 0x0000000511027227 */ /* 0x000fc600078e00ff */
[----:B------:R-:W-:Y:S01]  /*13e0*/  IABS R18, R4 ;  /* 0x0000000400127213 */ /* 0x000fe20000000000 */
[----:B------:R-:W-:Y:S02]  /*13f0*/  IMAD.MOV R2, RZ, RZ, -R2 ;  /* 0x000000ffff027224 */ /* 0x000fe400078e0a02 */
[----:B------:R-:W-:Y:S02]  /*1400*/  @!P3 IMAD.IADD R14, R14, 0x1, -R3 ;  /* 0x000000010e0eb824 */ /* 0x000fe400078e0a03 */
[----:B------:R-:W-:Y:S01]  /*1410*/  IMAD R5, R3, R2, R5 ;  /* 0x0000000203057224 */ /* 0x000fe200078e0205 */
[----:B------:R-:W-:Y:S01]  /*1420*/  IADD3 R2, R29, 0x70, RZ ;  /* 0x000000701d027810 */ /* 0x000fe20007ffe0ff */
[----:B------:R-:W-:Y:S01]  /*1430*/  @!P6 IMAD.IADD R13, R13, 0x1, -R3 ;  /* 0x000000010d0de824 */ /* 0x000fe200078e0a03 */
[----:B------:R-:W-:Y:S01]  /*1440*/  ISETP.GT.U32.AND P6, PT, R3, R9, PT ;  /* 0x000000090300720c */ /* 0x000fe20003fc4070 */
[----:B------:R-:W-:Y:S01]  /*1450*/  IMAD.HI.U32 R19, R17, R16, RZ ;  /* 0x0000001011137227 */ /* 0x000fe200078e00ff */
[----:B------:R-:W-:-:S02]  /*1460*/  ISETP.GT.U32.AND P3, PT, R3, R5, PT ;  /* 0x000000050300720c */ /* 0x000fc40003f64070 */
[----:B------:R-:W-:Y:S01]  /*1470*/  IABS R8, R2 ;  /* 0x0000000200087213 */ /* 0x000fe20000000000 */
[----:B------:R-:W-:Y:S01]  /*1480*/  @!P0 IMAD.IADD R12, R12, 0x1, -R3 ;  /* 0x000000010c0c8824 */ /* 0x000fe200078e0a03 */
[----:B------:R-:W-:Y:S01]  /*1490*/  ISETP.GE.AND P0, PT, R10, RZ, PT ;  /* 0x000000ff0a00720c */ /* 0x000fe20003f06270 */
[----:B------:R-:W-:Y:S02]  /*14a0*/  IMAD.MOV R19, RZ, RZ, -R19 ;  /* 0x000000ffff137224 */ /* 0x000fe400078e0a13 */
[----:B------:R-:W-:-:S04]  /*14b0*/  IMAD.HI.U32 R10, R17, R8, RZ ;  /* 0x00000008110a7227 */ /* 0x000fc800078e00ff */
[--C-:B------:R-:W-:Y:S02]  /*14c0*/  @!P6 IMAD.IADD R9, R9, 0x1, -R3.reuse ;  /* 0x000000010909e824 */ /* 0x100fe400078e0a03 */
[----:B------:R-:W-:Y:S01]  /*14d0*/  @!P3 IMAD.IADD R5, R5, 0x1, -R3 ;  /* 0x000000010505b824 */ /* 0x000fe200078e0a03 */
[----:B------:R-:W-:Y:S01]  /*14e0*/  ISETP.GE.AND P3, PT, R7, RZ, PT ;  /* 0x000000ff0700720c */ /* 0x000fe20003f66270 */
[----:B------:R-:W-:Y:S02]  /*14f0*/  IMAD.MOV.U32 R20, RZ, RZ, R14 ;  /* 0x000000ffff147224 */ /* 0x000fe400078e000e */
[----:B------:R-:W-:Y:S01]  /*1500*/  IMAD.MOV.U32 R14, RZ, RZ, R13 ;  /* 0x000000ffff0e7224 */ /* 0x000fe200078e000d */
[C---:B------:R-:W-:Y:S01]  /*1510*/  ISETP.GT.U32.AND P6, PT, R3.reuse, R5, PT ;  /* 0x000000050300720c */ /* 0x040fe20003fc4070 */
[----:B------:R-:W-:Y:S02]  /*1520*/  IMAD R7, R3, R19, R16 ;  /* 0x0000001303077224 */ /* 0x000fe400078e0210 */
[----:B------:R-:W-:-:S02]  /*1530*/  IMAD.MOV R10, RZ, RZ, -R10 ;  /* 0x000000ffff0a7224 */ /* 0x000fc400078e0a0a */
[----:B------:R-:W-:Y:S01]  /*1540*/  @!P5 IMAD.MOV R14, RZ, RZ, -R14 ;  /* 0x000000ffff0ed224 */ /* 0x000fe200078e0a0e */
[----:B------:R-:W-:Y:S01]  /*1550*/  ISETP.GE.AND P5, PT, R0, RZ, PT ;  /* 0x000000ff0000720c */ /* 0x000fe20003fa6270 */
[----:B------:R-:W-:Y:S01]  /*1560*/  @!P2 IMAD.MOV R21, RZ, RZ, -R21 ;  /* 0x000000ffff15a224 */ /* 0x000fe200078e0a15 */
[C---:B------:R-:W-:Y:S01]  /*1570*/  ISETP.GT.U32.AND P2, PT, R3.reuse, R7, PT ;  /* 0x000000070300720c */ /* 0x040fe20003f44070 */
[----:B------:R-:W-:Y:S02]  /*1580*/  IMAD R0, R3, R10, R8 ;  /* 0x0000000a03007224 */ /* 0x000fe400078e0208 */
[----:B------:R-:W-:Y:S01]  /*1590*/  IMAD.MOV.U32 R13, RZ, RZ, R12 ;  /* 0x000000ffff0d7224 */ /* 0x000fe200078e000c */
[----:B------:R-:W-:Y:S01]  /*15a0*/  STL [R1+0xb8], R21 ;  /* 0x0000b81501007387 */ /* 0x000fe20000100800 */
[----:B------:R-:W-:Y:S01]  /*15b0*/  @!P6 IMAD.IADD R5, R5, 0x1, -R3 ;  /* 0x000000010505e824 */ /* 0x000fe200078e0a03 */
[----:B------:R-:W-:Y:S01]  /*15c0*/  ISETP.GT.U32.AND P6, PT, R3, R0, PT ;  /* 0x000000000300720c */ /* 0x000fe20003fc4070 */
[----:B------:R-:W-:Y:S01]  /*15d0*/  @!P4 IMAD.MOV R13, RZ, RZ, -R13 ;  /* 0x000000ffff0dc224 */ /* 0x000fe200078e0a0d */
[----:B------:R-:W-:Y:S01]  /*15e0*/  ISETP.GE.AND P4, PT, R2, RZ, PT ;  /* 0x000000ff0200720c */ /* 0x000fe20003f86270 */
[----:B------:R-:W-:Y:S01]  /*15f0*/  IMAD.HI.U32 R12, R17, R18, RZ ;  /* 0x00000012110c7227 */ /* 0x000fe200078e00ff */
[----:B------:R-:W-:-:S03]  /*1600*/  IADD3 R2, R29, 0x6e, RZ ;  /* 0x0000006e1d027810 */ /* 0x000fc60007ffe0ff */
[----:B------:R-:W-:Y:S01]  /*1610*/  @!P1 IMAD.MOV R20, RZ, RZ, -R20 ;  /* 0x000000ffff149224 */ /* 0x000fe200078e0a14 */
[----:B------:R-:W-:Y:S01]  /*1620*/  ISETP.GT.U32.AND P1, PT, R3, R9, PT ;  /* 0x000000090300720c */ /* 0x000fe20003f24070 */
[----:B------:R-:W-:Y:S01]  /*1630*/  IMAD.MOV R8, RZ, RZ, -R12 ;  /* 0x000000ffff087224 */ /* 0x000fe200078e0a0c */
[----:B------:R-:W-:Y:S01]  /*1640*/  IABS R12, R2 ;  /* 0x00000002000c7213 */ /* 0x000fe20000000000 */
[--C-:B------:R-:W-:Y:S01]  /*1650*/  @!P2 IMAD.IADD R7, R7, 0x1, -R3.reuse ;  /* 0x000000010707a824 */ /* 0x100fe200078e0a03 */
[----:B------:R-:W-:Y:S01]  /*1660*/  STL [R1+0x188], R20 ;  /* 0x0001881401007387 */ /* 0x000fe20000100800 */
[----:B------:R-:W-:Y:S01]  /*1670*/  @!P6 IMAD.IADD R0, R0, 0x1, -R3 ;  /* 0x000000010000e824 */ /* 0x000fe200078e0a03 */
[----:B------:R-:W-:Y:S01]  /*1680*/  ISETP.GE.AND P2, PT, R2, RZ, PT ;  /* 0x000000ff0200720c */ /* 0x000fe20003f46270 */
[----:B------:R-:W-:Y:S01]  /*1690*/  IMAD.MOV.U32 R10, RZ, RZ, R5 ;  /* 0x000000ffff0a7224 */ /* 0x000fe200078e0005 */
[----:B------:R-:W-:Y:S01]  /*16a0*/  ISETP.GT.U32.AND P6, PT, R3, R7, PT ;  /* 0x000000070300720c */ /* 0x000fe20003fc4070 */
[----:B------:R-:W-:Y:S01]  /*16b0*/  IMAD.HI.U32 R5, R17, R12, RZ ;  /* 0x0000000c11057227 */ /* 0x000fe200078e00ff */
[----:B------:R-:W-:Y:S01]  /*16c0*/  STL [R1+0x194], R14 ;  /* 0x0001940e01007387 */ /* 0x000fe20000100800 */
[----:B------:R-:W-:-:S02]  /*16d0*/  IADD3 R2, R29, 0x6b, RZ ;  /* 0x0000006b1d027810 */ /* 0x000fc40007ffe0ff */
[----:B------:R-:W-:Y:S01]  /*16e0*/  IMAD.MOV R5, RZ, RZ, -R5 ;  /* 0x000000ffff057224 */ /* 0x000fe200078e0a05 */
[----:B------:R0:W-:Y:S01]  /*16f0*/  STL [R1+0x1a0], R13 ;  /* 0x0001a00d01007387 */ /* 0x0001e20000100800 */
[----:B------:R-:W-:Y:S01]  /*1700*/  @!P1 IMAD.IADD R9, R9, 0x1, -R3 ;  /* 0x0000000109099824 */ /* 0x000fe200078e0a03 */
[----:B------:R-:W-:Y:S01]  /*1710*/  ISETP.GE.AND P1, PT, R4, RZ, PT ;  /* 0x000000ff0400720c */ /* 0x000fe20003f26270 */
[----:B------:R-:W-:Y:S01]  /*1720*/  IMAD R18, R3, R8, R18 ;  /* 0x0000000803127224 */ /* 0x000fe200078e0212 */
[----:B------:R-:W-:Y:S01]  /*1730*/  IADD3 R4, R29, 0x6d, RZ ;  /* 0x0000006d1d047810 */ /* 0x000fe20007ffe0ff */
[----:B------:R-:W-:Y:S01]  /*1740*/  IMAD R12, R3, R5, R12 ;  /* 0x00000005030c7224 */ /* 0x000fe200078e020c */
[----:B------:R-:W-:Y:S01]  /*1750*/  IADD3 R8, R29, 0x6c, RZ ;  /* 0x0000006c1d087810 */ /* 0x000fe20007ffe0ff */
[----:B------:R-:W-:Y:S01]  /*1760*/  @!P3 IMAD.MOV R9, RZ, RZ, -R9 ;  /* 0x000000ffff09b224 */ /* 0x000fe200078e0a09 */
[----:B------:R-:W-:Y:S01]  /*1770*/  ISETP.GT.U32.AND P3, PT, R3, R18, PT ;  /* 0x000000120300720c */ /* 0x000fe20003f64070 */
[----:B------:R-:W-:Y:S01]  /*1780*/  @!P6 IMAD.IADD R7, R7, 0x1, -R3 ;  /* 0x000000010707e824 */ /* 0x000fe200078e0a03 */
[C---:B------:R-:W-:Y:S01]  /*1790*/  ISETP.GT.U32.AND P6, PT, R3.reuse, R12, PT ;  /* 0x0000000c0300720c */ /* 0x040fe20003fc4070 */
[----:B------:R-:W-:Y:S01]  /*17a0*/  @!P0 IMAD.MOV R10, RZ, RZ, -R10 ;  /* 0x000000ffff0a8224 */ /* 0x000fe200078e0a0a */
[----:B------:R-:W-:-:S02]  /*17b0*/  ISETP.GT.U32.AND P0, PT, R3, R0, PT ;  /* 0x000000000300720c */ /* 0x000fc40003f04070 */
[----:B0-----:R-:W-:Y:S02]  /*17c0*/  IABS R13, R4 ;  /* 0x00000004000d7213 */ /* 0x001fe40000000000 */
[----:B------:R0:W-:Y:S01]  /*17d0*/  STL [R1+0x1ac], R10 ;  /* 0x0001ac0a01007387 */ /* 0x0001e20000100800 */
[----:B------:R-:W-:Y:S02]  /*17e0*/  IABS R15, R8 ;  /* 0x00000008000f7213 */ /* 0x000fe40000000000 */
[----:B------:R-:W-:Y:S01]  /*17f0*/  IABS R14, R2 ;  /* 0x00000002000e7213 */ /* 0x000fe20000000000 */
[----:B------:R1:W-:Y:S01]  /*1800*/  STL [R1+0x1b0], R9 ;  /* 0x0001b00901007387 */ /* 0x0003e20000100800 */
[--C-:B------:R-:W-:Y:S01]  /*1810*/  @!P3 IMAD.IADD R18, R18, 0x1, -R3.reuse ;  /* 0x000000011212b824 */ /* 0x100fe200078e0a03 */
[----:B------:R-:W-:Y:S01]  /*1820*/  ISETP.GE.AND P3, PT, R8, RZ, PT ;  /* 0x000000ff0800720c */ /* 0x000fe20003f66270 */
[----:B------:R-:W-:Y:S02]  /*1830*/  @!P6 IMAD.IADD R12, R12, 0x1, -R3 ;  /* 0x000000010c0ce824 */ /* 0x000fe400078e0a03 */
[----:B------:R-:W-:-:S03]  /*1840*/  IMAD.HI.U32 R5, R17, R15, RZ ;  /* 0x0000000f11057227 */ /* 0x000fc600078e00ff */
[----:B------:R-:W-:Y:S01]  /*1850*/  ISETP.GT.U32.AND P6, PT, R3, R12, PT ;  /* 0x0000000c0300720c */ /* 0x000fe20003fc4070 */
[----:B0-----:R-:W-:Y:S02]  /*1860*/  IMAD.MOV.U32 R10, RZ, RZ, R7 ;  /* 0x000000ffff0a7224 */ /* 0x001fe400078e0007 */
[----:B-1----:R-:W-:-:S04]  /*1870*/  IMAD.HI.U32 R9, R17, R13, RZ ;  /* 0x0000000d11097227 */ /* 0x002fc800078e00ff */
[----:B------:R-:W-:Y:S01]  /*1880*/  @!P5 IMAD.MOV R10, RZ, RZ, -R10 ;  /* 0x000000ffff0ad224 */ /* 0x000fe200078e0a0a */
[----:B------:R-:W-:Y:S01]  /*1890*/  ISETP.GT.U32.AND P5, PT, R3, R18, PT ;  /* 0x000000120300720c */ /* 0x000fe20003fa4070 */
[----:B------:R-:W-:Y:S01]  /*18a0*/  @!P0 IMAD.IADD R0, R0, 0x1, -R3 ;  /* 0x0000000100008824 */ /* 0x000fe200078e0a03 */
[----:B------:R-:W-:Y:S01]  /*18b0*/  ISETP.GE.AND P0, PT, R4, RZ, PT ;  /* 0x000000ff0400720c */ /* 0x000fe20003f06270 */
[----:B------:R-:W-:Y:S01]  /*18c0*/  IMAD.MOV R9, RZ, RZ, -R9 ;  /* 0x000000ffff097224 */ /* 0x000fe200078e0a09 */
[----:B------:R0:W-:Y:S01]  /*18d0*/  STL [R1+0x1a4], R10 ;  /* 0x0001a40a01007387 */ /* 0x0001e20000100800 */
[----:B------:R-:W-:-:S04]  /*18e0*/  IMAD.HI.U32 R4, R17, R14, RZ ;  /* 0x0000000e11047227 */ /* 0x000fc800078e00ff */
[----:B------:R-:W-:Y:S02]  /*18f0*/  IMAD.MOV R5, RZ, RZ, -R5 ;  /* 0x000000ffff057224 */ /* 0x000fe400078e0a05 */
[----:B------:R-:W-:Y:S01]  /*1900*/  IMAD R13, R3, R9, R13 ;  /* 0x00000009030d7224 */ /* 0x000fe200078e020d */
[C---:B------:R-:W-:Y:S01]  /*1910*/  IADD3 R9, R29.reuse, 0x6a, RZ ;  /* 0x0000006a1d097810 */ /* 0x040fe20007ffe0ff */
[----:B------:R-:W-:Y:S01]  /*1920*/  IMAD.MOV.U32 R7, RZ, RZ, R0 ;  /* 0x000000ffff077224 */ /* 0x000fe200078e0000 */
[----:B------:R-:W-:Y:S01]  /*1930*/  IADD3 R0, R29, 0x68, RZ ;  /* 0x000000681d007810 */ /* 0x000fe20007ffe0ff */
[----:B------:R-:W-:Y:S01]  /*1940*/  IMAD.MOV R4, RZ, RZ, -R4 ;  /* 0x000000ffff047224 */ /* 0x000fe200078e0a04 */
[----:B------:R-:W-:Y:S01]  /*1950*/  IABS R16, R9 ;  /* 0x0000000900107213 */ /* 0x000fe20000000000 */
[----:B------:R-:W-:Y:S01]  /*1960*/  IMAD R15, R3, R5, R15 ;  /* 0x00000005030f7224 */ /* 0x000fe200078e020f */
[----:B------:R-:W-:Y:S01]  /*1970*/  IADD3 R5, R29, 0x69, RZ ;  /* 0x000000691d057810 */ /* 0x000fe20007ffe0ff */
[----:B------:R-:W-:Y:S01]  /*1980*/  @!P4 IMAD.MOV R7, RZ, RZ, -R7 ;  /* 0x000000ffff07c224 */ /* 0x000fe200078e0a07 */
[C---:B------:R-:W-:Y:S01]  /*1990*/  ISETP.GT.U32.AND P4, PT, R3.reuse, R13, PT ;  /* 0x0000000d0300720c */ /* 0x040fe20003f84070 */
[----:B------:R-:W-:Y:S01]  /*19a0*/  IMAD R14, R3, R4, R14 ;  /* 0x00000004030e7224 */ /* 0x000fe200078e020e */
[----:B0-----:R-:W-:Y:S01]  /*19b0*/  IADD3 R10, R29, 0x67, RZ ;  /* 0x000000671d0a7810 */ /* 0x001fe20007ffe0ff */
[--C-:B------:R-:W-:Y:S01]  /*19c0*/  @!P5 IMAD.IADD R18, R18, 0x1, -R3.reuse ;  /* 0x000000011212d824 */ /* 0x100fe200078e0a03 */
[C---:B------:R-:W-:Y:S01]  /*19d0*/  ISETP.GT.U32.AND P5, PT, R3.reuse, R15, PT ;  /* 0x0000000f0300720c */ /* 0x040fe20003fa4070 */
[----:B------:R-:W-:Y:S01]  /*19e0*/  @!P6 IMAD.IADD R12, R12, 0x1, -R3 ;  /* 0x000000010c0ce824 */ /* 0x000fe200078e0a03 */
[----:B------:R-:W-:Y:S01]  /*19f0*/  ISETP.GT.U32.AND P6, PT, R3, R14, PT ;  /* 0x0000000e0300720c */ /* 0x000fe20003fc4070 */
[----:B------:R0:W-:Y:S01]  /*1a00*/  STL [R1+0x1a8], R7 ;  /* 0x0001a80701007387 */ /* 0x0001e20000100800 */
[----:B------:R-:W-:Y:S01]  /*1a10*/  IMAD.HI.U32 R19, R17, R16, RZ ;  /* 0x0000001011137227 */ /* 0x000fe200078e00ff */
[----:B------:R-:W-:-:S02]  /*1a20*/  IABS R8, R0 ;  /* 0x0000000000087213 */ /* 0x000fc40000000000 */
[----:B------:R-:W-:Y:S01]  /*1a30*/  IABS R4, R10 ;  /* 0x0000000a00047213 */ /* 0x000fe20000000000 */
[----:B------:R-:W-:Y:S02]  /*1a40*/  IMAD.MOV.U32 R21, RZ, RZ, R18 ;  /* 0x000000ffff157224 */ /* 0x000fe400078e0012 */
[--C-:B------:R-:W-:Y:S01]  /*1a50*/  @!P4 IMAD.IADD R13, R13, 0x1, -R3.reuse ;  /* 0x000000010d0dc824 */ /* 0x100fe200078e0a03 */
[----:B------:R-:W-:Y:S01]  /*1a60*/  ISETP.GE.AND P4, PT, R2, RZ, PT ;  /* 0x000000ff0200720c */ /* 0x000fe20003f86270 */
[----:B------:R-:W-:Y:S01]  /*1a70*/  IMAD.MOV.U32 R20, RZ, RZ, R12 ;  /* 0x000000ffff147224 */ /* 0x000fe200078e000c */
[----:B0-----:R-:W-:Y:S01]  /*1a80*/  IABS R7, R5 ;  /* 0x0000000500077213 */ /* 0x001fe20000000000 */
[--C-:B------:R-:W-:Y:S01]  /*1a90*/  @!P5 IMAD.IADD R15, R15, 0x1, -R3.reuse ;  /* 0x000000010f0fd824 */ /* 0x100fe200078e0a03 */
[C---:B------:R-:W-:Y:S01]  /*1aa0*/  ISETP.GT.U32.AND P5, PT, R3.reuse, R13, PT ;  /* 0x0000000d0300720c */ /* 0x040fe20003fa4070 */
[----:B------:R-:W-:Y:S02]  /*1ab0*/  @!P6 IMAD.IADD R14, R14, 0x1, -R3 ;  /* 0x000000010e0ee824 */ /* 0x000fe400078e0a03 */
[----:B------:R-:W-:Y:S01]  /*1ac0*/  IMAD.MOV R19, RZ, RZ, -R19 ;  /* 0x000000ffff137224 */ /* 0x000fe200078e0a13 */
[C---:B------:R-:W-:Y:S01]  /*1ad0*/  ISETP.GT.U32.AND P6, PT, R3.reuse, R15, PT ;  /* 0x0000000f0300720c */ /* 0x040fe20003fc4070 */
[----:B------:R-:W-:Y:S01]  /*1ae0*/  @!P1 IMAD.MOV R21, RZ, RZ, -R21 ;  /* 0x000000ffff159224 */ /* 0x000fe200078e0a15 */
[----:B------:R-:W-:Y:S01]  /*1af0*/  ISETP.GT.U32.AND P1, PT, R3, R14, PT ;  /* 0x0000000e0300720c */ /* 0x000fe20003f24070 */
[----:B------:R-:W-:-:S03]  /*1b00*/  IMAD.HI.U32 R2, R17, R7, RZ ;  /* 0x0000000711027227 */ /* 0x000fc600078e00ff */
[----:B------:R-:W-:Y:S01]  /*1b10*/  STL [R1+0x190], R21 ;  /* 0x0001901501007387 */ /* 0x000fe20000100800 */
[----:B------:R-:W-:Y:S01]  /*1b20*/  @!P2 IMAD.MOV R20, RZ, RZ, -R20 ;  /* 0x000000ffff14a224 */ /* 0x000fe200078e0a14 */
[----:B------:R-:W-:Y:S01]  /*1b30*/  ISETP.GE.AND P2, PT, R9, RZ, PT ;  /* 0x000000ff0900720c */ /* 0x000fe20003f46270 */
[----:B------:R-:W-:Y:S01]  /*1b40*/  IMAD R9, R3, R19, R16 ;  /* 0x0000001303097224 */ /* 0x000fe200078e0210 */
[----:B------:R-:W-:Y:S01]  /*1b50*/  IADD3 R19, R29, 0x60, RZ ;  /* 0x000000601d137810 */ /* 0x000fe20007ffe0ff */
[----:B------:R-:W-:Y:S01]  /*1b60*/  IMAD.MOV R2, RZ, RZ, -R2 ;  /* 0x000000ffff027224 */ /* 0x000fe200078e0a02 */
[----:B------:R0:W-:Y:S01]  /*1b70*/  STL [R1+0x18c], R20 ;  /* 0x00018c1401007387 */ /* 0x0001e20000100800 */
[----:B------:R-:W-:Y:S01]  /*1b80*/  @!P5 IMAD.IADD R13, R13, 0x1, -R3 ;  /* 0x000000010d0dd824 */ /* 0x000fe200078e0a03 */
[----:B------:R-:W-:Y:S01]  /*1b90*/  ISETP.GT.U32.AND P5, PT, R3, R9, PT ;  /* 0x000000090300720c */ /* 0x000fe20003fa4070 */
[----:B------:R-:W-:-:S04]  /*1ba0*/  IMAD.HI.U32 R18, R17, R8, RZ ;  /* 0x0000000811127227 */ /* 0x000fc800078e00ff */
[----:B------:R-:W-:Y:S01]  /*1bb0*/  IMAD R7, R3, R2, R7 ;  /* 0x0000000203077224 */ /* 0x000fe200078e0207 */
[----:B------:R-:W-:Y:S01]  /*1bc0*/  IADD3 R2, R29, 0x66, RZ ;  /* 0x000000661d027810 */ /* 0x000fe20007ffe0ff */
[----:B------:R-:W-:-:S03]  /*1bd0*/  IMAD.HI.U32 R16, R17, R4, RZ ;  /* 0x0000000411107227 */ /* 0x000fc600078e00ff */
[----:B------:R-:W-:Y:S01]  /*1be0*/  IABS R12, R2 ;  /* 0x00000002000c7213 */ /* 0x000fe20000000000 */
[----:B------:R-:W-:Y:S02]  /*1bf0*/  IMAD.MOV R18, RZ, RZ, -R18 ;  /* 0x000000ffff127224 */ /* 0x000fe400078e0a12 */
[----:B------:R-:W-:Y:S02]  /*1c00*/  IMAD.MOV R16, RZ, RZ, -R16 ;  /* 0x000000ffff107224 */ /* 0x000fe400078e0a10 */
[--C-:B------:R-:W-:Y:S01]  /*1c10*/  @!P6 IMAD.IADD R15, R15, 0x1, -R3.reuse ;  /* 0x000000010f0fe824 */ /* 0x100fe200078e0a03 */
[----:B------:R-:W-:Y:S01]  /*1c20*/  ISETP.GT.U32.AND P6, PT, R3, R7, PT ;  /* 0x000000070300720c */ /* 0x000fe20003fc4070 */
[----:B------:R-:W-:Y:S01]  /*1c30*/  @!P1 IMAD.IADD R14, R14, 0x1, -R3 ;  /* 0x000000010e0e9824 */ /* 0x000fe200078e0a03 */
[----:B------:R-:W-:Y:S01]  /*1c40*/  ISETP.GE.AND P1, PT, R5, RZ, PT ;  /* 0x000000ff0500720c */ /* 0x000fe20003f26270 */
[----:B------:R-:W-:Y:S01]  /*1c50*/  IMAD R5, R3, R18, R8 ;  /* 0x0000001203057224 */ /* 0x000fe200078e0208 */
[----:B------:R-:W-:Y:S01]  /*1c60*/  IADD3 R8, R29, 0x65, RZ ;  /* 0x000000651d087810 */ /* 0x000fe20007ffe0ff */
[----:B------:R-:W-:-:S02]  /*1c70*/  IMAD R4, R3, R16, R4 ;  /* 0x0000001003047224 */ /* 0x000fc400078e0204 */
[----:B------:R-:W-:Y:S02]  /*1c80*/  IMAD.MOV.U32 R18, RZ, RZ, R15 ;  /* 0x000000ffff127224 */ /* 0x000fe400078e000f */
[----:B------:R-:W-:Y:S01]  /*1c90*/  @!P5 IMAD.IADD R9, R9, 0x1, -R3 ;  /* 0x000000010909d824 */ /* 0x000fe200078e0a03 */
[C---:B------:R-:W-:Y:S01]  /*1ca0*/  ISETP.GT.U32.AND P5, PT, R3.reuse, R5, PT ;  /* 0x000000050300720c */ /* 0x040fe20003fa4070 */
[----:B0-----:R-:W-:Y:S01]  /*1cb0*/  IMAD.MOV.U32 R20, RZ, RZ, R13 ;  /* 0x000000ffff147224 */ /* 0x001fe200078e000d */
[----:B------:R-:W-:Y:S01]  /*1cc0*/  IABS R13, R8 ;  /* 0x00000008000d7213 */ /* 0x000fe20000000000 */
[----:B------:R-:W-:Y:S01]  /*1cd0*/  @!P3 IMAD.MOV R18, RZ, RZ, -R18 ;  /* 0x000000ffff12b224 */ /* 0x000fe200078e0a12 */
[C---:B------:R-:W-:Y:S01]  /*1ce0*/  ISETP.GT.U32.AND P3, PT, R3.reuse, R4, PT ;  /* 0x000000040300720c */ /* 0x040fe20003f64070 */
[----:B------:R-:W-:Y:S01]  /*1cf0*/  @!P0 IMAD.MOV R20, RZ, RZ, -R20 ;  /* 0x000000ffff148224 */ /* 0x000fe200078e0a14 */
[----:B------:R-:W-:Y:S01]  /*1d00*/  ISETP.GT.U32.AND P0, PT, R3, R9, PT ;  /* 0x000000090300720c */ /* 0x000fe20003f04070 */
[----:B------:R-:W-:-:S02]  /*1d10*/  @!P6 IMAD.IADD R7, R7, 0x1, -R3 ;  /* 0x000000010707e824 */ /* 0x000fc400078e0a03 */
[----:B------:R-:W-:Y:S01]  /*1d20*/  IMAD.HI.U32 R16, R17, R12, RZ ;  /* 0x0000000c11107227 */ /* 0x000fe200078e00ff */
[----:B------:R-:W-:Y:S02]  /*1d30*/  STL [R1+0x158], R20 ;  /* 0x0001581401007387 */ /* 0x000fe40000100800 */
[----:B------:R-:W-:Y:S01]  /*1d40*/  ISETP.GT.U32.AND P6, PT, R3, R7, PT ;  /* 0x000000070300720c */ /* 0x000fe20003fc4070 */
[----:B------:R-:W-:Y:S01]  /*1d50*/  IMAD.MOV R15, RZ, RZ, -R16 ;  /* 0x000000ffff0f7224 */ /* 0x000fe200078e0a10 */
[----:B------:R0:W-:Y:S01]  /*1d60*/  STL [R1+0x164], R18 ;  /* 0x0001641201007387 */ /* 0x0001e20000100800 */
[----:B------:R-:W-:Y:S01]  /*1d70*/  @!P4 IMAD.MOV R14, RZ, RZ, -R14 ;  /* 0x000000ffff0ec224 */ /* 0x000fe200078e0a0e */
[----:B------:R-:W-:Y:S01]  /*1d80*/  ISETP.GE.AND P4, PT, R0, RZ, PT ;  /* 0x000000ff0000720c */ /* 0x000fe20003f86270 */
[--C-:B------:R-:W-:Y:S02]  /*1d90*/  @!P3 IMAD.IADD R4, R4, 0x1, -R3.reuse ;  /* 0x000000010404b824 */ /* 0x100fe400078e0a03 */
[----:B------:R-:W-:Y:S01]  /*1da0*/  @!P0 IMAD.IADD R9, R9, 0x1, -R3 ;  /* 0x0000000109098824 */ /* 0x000fe200078e0a03 */
[----:B------:R-:W-:Y:S01]  /*1db0*/  ISETP.GE.AND P0, PT, R10, RZ, PT ;  /* 0x000000ff0a00720c */ /* 0x000fe20003f06270 */
[C---:B------:R-:W-:Y:S01]  /*1dc0*/  IMAD R0, R3.reuse, R15, R12 ;  /* 0x0000000f03007224 */ /* 0x040fe200078e020c */
[----:B------:R-:W-:Y:S01]  /*1dd0*/  ISETP.GT.U32.AND P3, PT, R3, R4, PT ;  /* 0x000000040300720c */ /* 0x000fe20003f64070 */
[----:B------:R-:W-:Y:S01]  /*1de0*/  IMAD.HI.U32 R10, R17, R13, RZ ;  /* 0x0000000d110a7227 */ /* 0x000fe200078e00ff */
[----:B------:R1:W-:Y:S01]  /*1df0*/  STL [R1+0x168], R14 ;  /* 0x0001680e01007387 */ /* 0x0003e20000100800 */
[----:B------:R-:W-:-:S02]  /*1e00*/  IADD3 R12, R29, 0x64, RZ ;  /* 0x000000641d0c7810 */ /* 0x000fc40007ffe0ff */
[--C-:B------:R-:W-:Y:S02]  /*1e10*/  @!P5 IMAD.IADD R5, R5, 0x1, -R3.reuse ;  /* 0x000000010505d824 */ /* 0x100fe400078e0a03 */
[----:B------:R-:W-:Y:S01]  /*1e20*/  @!P6 IMAD.IADD R7, R7, 0x1, -R3 ;  /* 0x000000010707e824 */ /* 0x000fe200078e0a03 */
[C---:B------:R-:W-:Y:S01]  /*1e30*/  ISETP.GT.U32.AND P6, PT, R3.reuse, R0, PT ;  /* 0x000000000300720c */ /* 0x040fe20003fc4070 */
[----:B------:R-:W-:Y:S01]  /*1e40*/  IMAD.MOV R10, RZ, RZ, -R10 ;  /* 0x000000ffff0a7224 */ /* 0x000fe200078e0a0a */
[----:B------:R-:W-:Y:S01]  /*1e50*/  ISETP.GT.U32.AND P5, PT, R3, R5, PT ;  /* 0x000000050300720c */ /* 0x000fe20003fa4070 */
[----:B------:R-:W-:Y:S01]  /*1e60*/  @!P1 IMAD.MOV R7, RZ, RZ, -R7 ;  /* 0x000000ffff079224 */ /* 0x000fe200078e0a07 */
[----:B0-----:R-:W-:Y:S01]  /*1e70*/  IABS R18, R12 ;  /* 0x0000000c00127213 */ /* 0x001fe20000000000 */
[----:B-1----:R-:W-:Y:S01]  /*1e80*/  IMAD.MOV.U32 R14, RZ, RZ, R9 ;  /* 0x000000ffff0e7224 */ /* 0x002fe200078e0009 */
[----:B------:R-:W-:Y:S01]  /*1e90*/  IADD3 R9, R29, 0x62, RZ ;  /* 0x000000621d097810 */ /* 0x000fe20007ffe0ff */
[----:B------:R-:W-:Y:S01]  /*1ea0*/  @!P3 IMAD.IADD R4, R4, 0x1, -R3 ;  /* 0x000000010404b824 */ /* 0x000fe200078e0a03 */
[----:B------:R-:W-:Y:S01]  /*1eb0*/  ISETP.GE.AND P1, PT, R12, RZ, PT ;  /* 0x000000ff0c00720c */ /* 0x000fe20003f26270 */
[----:B------:R-:W-:Y:S01]  /*1ec0*/  @!P2 IMAD.MOV R14, RZ, RZ, -R14 ;  /* 0x000000ffff0ea224 */ /* 0x000fe200078e0a0e */
[----:B------:R-:W-:Y:S01]  /*1ed0*/  ISETP.GE.AND P2, PT, R2, RZ, PT ;  /* 0x000000ff0200720c */ /* 0x000fe20003f46270 */
[----:B------:R-:W-:Y:S01]  /*1ee0*/  IMAD R2, R3, R10, R13 ;  /* 0x0000000a03027224 */ /* 0x000fe200078e020d */
[----:B------:R-:W-:Y:S01]  /*1ef0*/  IADD3 R10, R29, 0x63, RZ ;  /* 0x000000631d0a7810 */ /* 0x000fe20007ffe0ff */
[--C-:B------:R-:W-:Y:S01]  /*1f00*/  @!P6 IMAD.IADD R0, R0, 0x1, -R3.reuse ;  /* 0x000000010000e824 */ /* 0x100fe200078e0a03 */
[----:B------:R-:W-:Y:S01]  /*1f10*/  STL [R1+0x16c], R14 ;  /* 0x00016c0e01007387 */ /* 0x000fe20000100800 */
[----:B------:R-:W-:Y:S01]  /*1f20*/  @!P5 IMAD.IADD R5, R5, 0x1, -R3 ;  /* 0x000000010505d824 */ /* 0x000fe200078e0a03 */
[----:B------:R-:W-:-:S02]  /*1f30*/  ISETP.GT.U32.AND P3, PT, R3, R2, PT ;  /* 0x000000020300720c */ /* 0x000fc40003f64070 */
[----:B------:R0:W-:Y:S01]  /*1f40*/  STL [R1+0x170], R7 ;  /* 0x0001700701007387 */ /* 0x0001e20000100800 */
[----:B------:R-:W-:Y:S01]  /*1f50*/  ISETP.GT.U32.AND P6, PT, R3, R0, PT ;  /* 0x000000000300720c */ /* 0x000fe20003fc4070 */
[----:B------:R-:W-:Y:S01]  /*1f60*/  @!P4 IMAD.MOV R5, RZ, RZ, -R5 ;  /* 0x000000ffff05c224 */ /* 0x000fe200078e0a05 */
[----:B------:R-:W-:Y:S02]  /*1f70*/  ISETP.GE.AND P4, PT, R10, RZ, PT ;  /* 0x000000ff0a00720c */ /* 0x000fe40003f86270 */
[----:B------:R-:W-:Y:S02]  /*1f80*/  IABS R10, R10 ;  /* 0x0000000a000a7213 */ /* 0x000fe40000000000 */
[----:B------:R1:W-:Y:S01]  /*1f90*/  STL [R1+0x17c], R5 ;  /* 0x00017c0501007387 */ /* 0x0003e20000100800 */
[----:B------:R-:W-:Y:S01]  /*1fa0*/  ISETP.GE.AND P5, PT, R8, RZ, PT ;  /* 0x000000ff0800720c */ /* 0x000fe20003fa6270 */
[----:B0-----:R-:W-:Y:S01]  /*1fb0*/  IMAD.MOV.U32 R7, RZ, RZ, R4 ;  /* 0x000000ffff077224 */ /* 0x001fe200078e0004 */
[C---:B------:R-:W-:Y:S01]  /*1fc0*/  IADD3 R8, R29.reuse, 0x61, RZ ;  /* 0x000000611d087810 */ /* 0x040fe20007ffe0ff */
[----:B------:R-:W-:Y:S01]  /*1fd0*/  @!P3 IMAD.IADD R2, R2, 0x1, -R3 ;  /* 0x000000010202b824 */ /* 0x000fe200078e0a03 */
[----:B------:R-:W-:Y:S01]  /*1fe0*/  IADD3 R14, R29, 0x5f, RZ ;  /* 0x0000005f1d0e7810 */ /* 0x000fe20007ffe0ff */
[----:B------:R-:W-:Y:S01]  /*1ff0*/  @!P0 IMAD.MOV R7, RZ, RZ, -R7 ;  /* 0x000000ffff078224 */ /* 0x000fe200078e0a07 */
[----:B------:R-:W-:Y:S01]  /*2000*/  ISETP.GE.AND P0, PT, R9, RZ, PT ;  /* 0x000000ff0900720c */ /* 0x000fe20003f06270 */
[----:B------:R-:W-:Y:S01]  /*2010*/  @!P6 IMAD.IADD R0, R0, 0x1, -R3 ;  /* 0x000000010000e824 */ /* 0x000fe200078e0a03 */
[----:B------:R-:W-:Y:S01]  /*2020*/  ISETP.GT.U32.AND P3, PT, R3, R2, PT ;  /* 0x000000020300720c */ /* 0x000fe20003f64070 */
[----:B-1----:R-:W-:Y:S01]  /*2030*/  IMAD.HI.U32 R5, R17, R10, RZ ;  /* 0x0000000a11057227 */ /* 0x002fe200078e00ff */
[----:B------:R0:W-:Y:S01]  /*2040*/  STL [R1+0x184], R7 ;  /* 0x0001840701007387 */ /* 0x0001e20000100800 */
[----:B------:R-:W-:-:S02]  /*2050*/  IABS R9, R9 ;  /* 0x0000000900097213 */ /* 0x000fc40000000000 */
[----:B------:R-:W-:Y:S01]  /*2060*/  IMAD.MOV.U32 R12, RZ, RZ, R0 ;  /* 0x000000ffff0c7224 */ /* 0x000fe200078e0000 */
[----:B------:R-:W-:Y:S01]  /*2070*/  ISETP.GE.AND P6, PT, R8, RZ, PT ;  /* 0x000000ff0800720c */ /* 0x000fe20003fc6270 */
[----:B------:R-:W-:Y:S01]  /*2080*/  IMAD.MOV R5, RZ, RZ, -R5 ;  /* 0x000000ffff057224 */ /* 0x000fe200078e0a05 */
[----:B------:R-:W-:Y:S01]  /*2090*/  IABS R8, R8 ;  /* 0x0000000800087213 */ /* 0x000fe20000000000 */
[----:B------:R-:W-:Y:S01]  /*20a0*/  IMAD.HI.U32 R4, R17, R9, RZ ;  /* 0x0000000911047227 */ /* 0x000fe200078e00ff */
[----:B------:R-:W-:-:S03]  /*20b0*/  IABS R16, R14 ;  /* 0x0000000e00107213 */ /* 0x000fc60000000000 */
[----:B0-----:R-:W-:-:S04]  /*20c0*/  IMAD.HI.U32 R7, R17, R18, RZ ;  /* 0x0000001211077227 */ /* 0x001fc800078e00ff */
[----:B------:R-:W-:Y:S02]  /*20d0*/  IMAD.MOV R7, RZ, RZ, -R7 ;  /* 0x000000ffff077224 */ /* 0x000fe400078e0a07 */
[----:B------:R-:W-:Y:S02]  /*20e0*/  IMAD.MOV R4, RZ, RZ, -R4 ;  /* 0x000000ffff047224 */ /* 0x000fe400078e0a04 */
[C---:B------:R-:W-:Y:S02]  /*20f0*/  IMAD R18, R3.reuse, R7, R18 ;  /* 0x0000000703127224 */ /* 0x040fe400078e0212 */
[----:B------:R-:W-:Y:S02]  /*2100*/  @!P2 IMAD.MOV R12, RZ, RZ, -R12 ;  /* 0x000000ffff0ca224 */ /* 0x000fe400078e0a0c */
[----:B------:R-:W-:Y:S01]  /*2110*/  @!P3 IMAD.IADD R2, R2, 0x1, -R3 ;  /* 0x000000010202b824 */ /* 0x000fe200078e0a03 */
[C---:B------:R-:W-:Y:S01]  /*2120*/  ISETP.GT.U32.AND P2, PT, R3.reuse, R18, PT ;  /* 0x000000120300720c */ /* 0x040fe20003f44070 */
[C---:B------:R-:W-:Y:S01]  /*2130*/  IMAD R10, R3.reuse, R5, R10 ;  /* 0x00000005030a7224 */ /* 0x040fe200078e020a */
[----:B------:R0:W-:Y:S01]  /*2140*/  STL [R1+0x180], R12 ;  /* 0x0001800c01007387 */ /* 0x0001e20000100800 */
[----:B------:R-:W-:-:S02]  /*2150*/  IMAD R9, R3, R4, R9 ;  /* 0x0000000403097224 */ /* 0x000fc400078e0209 */
[----:B------:R-:W-:Y:S01]  /*2160*/  IMAD.MOV.U32 R7, RZ, RZ, R2 ;  /* 0x000000ffff077224 */ /* 0x000fe200078e0002 */
[----:B------:R-:W-:Y:S01]  /*2170*/  ISETP.GT.U32.AND P3, PT, R3, R10, PT ;  /* 0x0000000a0300720c */ /* 0x000fe20003f64070 */
[----:B------:R-:W-:Y:S01]  /*2180*/  IMAD.HI.U32 R0, R17, R8, RZ ;  /* 0x0000000811007227 */ /* 0x000fe200078e00ff */
[----:B------:R-:W-:-:S03]  /*2190*/  IABS R2, R19 ;  /* 0x0000001300027213 */ /* 0x000fc60000000000 */
[----:B------:R-:W-:Y:S01]  /*21a0*/  @!P5 IMAD.MOV R7, RZ, RZ, -R7 ;  /* 0x000000ffff07d224 */ /* 0x000fe200078e0a07 */
[----:B------:R-:W-:Y:S01]  /*21b0*/  ISETP.GT.U32.AND P5, PT, R3, R9, PT ;  /* 0x000000090300720c */ /* 0x000fe20003fa4070 */
[----:B------:R-:W-:Y:S02]  /*21c0*/  @!P2 IMAD.IADD R18, R18, 0x1, -R3 ;  /* 0x000000011212a824 */ /* 0x000fe400078e0a03 */
[----:B------:R-:W-:Y:S01]  /*21d0*/  IMAD.MOV R0, RZ, RZ, -R0 ;  /* 0x000000ffff007224 */ /* 0x000fe200078e0a00 */
[----:B------:R1:W-:Y:S01]  /*21e0*/  STL [R1+0x204], R7 ;  /* 0x0002040701007387 */ /* 0x0003e20000100800 */
[----:B0-----:R-:W-:Y:S01]  /*21f0*/  IMAD.HI.U32 R12, R17, R2, RZ ;  /* 0x00000002110c7227 */ /* 0x001fe200078e00ff */
[----:B------:R-:W-:-:S03]  /*2200*/  ISETP.GT.U32.AND P2, PT, R3, R18, PT ;  /* 0x000000120300720c */ /* 0x000fc60003f44070 */
[--C-:B------:R-:W-:Y:S02]  /*2210*/  @!P3 IMAD.IADD R10, R10, 0x1, -R3.reuse ;  /* 0x000000010a0ab824 */ /* 0x100fe400078e0a03 */
[----:B------:R-:W-:Y:S01]  /*2220*/  IMAD R8, R3, R0, R8 ;  /* 0x0000000003087224 */ /* 0x000fe200078e0208 */
[----:B------:R-:W-:Y:S01]  /*2230*/  IADD3 R0, R29, 0x5e, RZ ;  /* 0x0000005e1d007810 */ /* 0x000fe20007ffe0ff */
[--C-:B------:R-:W-:Y:S01]  /*2240*/  @!P5 IMAD.IADD R9, R9, 0x1, -R3.reuse ;  /* 0x000000010909d824 */ /* 0x100fe200078e0a03 */
[----:B------:R-:W-:Y:S01]  /*2250*/  ISETP.GT.U32.AND P3, PT, R3, R10, PT ;  /* 0x0000000a0300720c */ /* 0x000fe20003f64070 */
[----:B------:R-:W-:Y:S01]  /*2260*/  IMAD.HI.U32 R4, R17, R16, RZ ;  /* 0x0000001011047227 */ /* 0x000fe200078e00ff */
[----:B-1----:R-:W-:Y:S02]  /*2270*/  IADD3 R7, R29, 0x5d, RZ ;  /* 0x0000005d1d077810 */ /* 0x002fe40007ffe0ff */
[C---:B------:R-:W-:Y:S01]  /*2280*/  ISETP.GT.U32.AND P5, PT, R3.reuse, R9, PT ;  /* 0x000000090300720c */ /* 0x040fe20003fa4070 */
[----:B------:R-:W-:Y:S01]  /*2290*/  IMAD.MOV R12, RZ, RZ, -R12 ;  /* 0x000000ffff0c7224 */ /* 0x000fe200078e0a0c */
[----:B------:R-:W-:Y:S01]  /*22a0*/  IABS R5, R0 ;  /* 0x0000000000057213 */ /* 0x000fe20000000000 */
[----:B------:R-:W-:Y:S01]  /*22b0*/  IMAD.MOV R4, RZ, RZ, -R4 ;  /* 0x000000ffff047224 */ /* 0x000fe200078e0a04 */
[----:B------:R-:W-:Y:S01]  /*22c0*/  IABS R15, R7 ;  /* 0x00000007000f7213 */ /* 0x000fe20000000000 */
[----:B------:R-:W-:Y:S01]  /*22d0*/  @!P2 IMAD.IADD R18, R18, 0x1, -R3 ;  /* 0x000000011212a824 */ /* 0x000fe200078e0a03 */
[C---:B------:R-:W-:Y:S01]  /*22e0*/  ISETP.GT.U32.AND P2, PT, R3.reuse, R8, PT ;  /* 0x000000080300720c */ /* 0x040fe20003f44070 */
[----:B------:R-:W-:-:S02]  /*22f0*/  IMAD R2, R3, R12, R2 ;  /* 0x0000000c03027224 */ /* 0x000fc400078e0202 */
[----:B------:R-:W-:Y:S01]  /*2300*/  IMAD R16, R3, R4, R16 ;  /* 0x0000000403107224 */ /* 0x000fe200078e0210 */
[----:B------:R-:W-:Y:S01]  /*2310*/  IADD3 R4, R29, 0x5c, RZ ;  /* 0x0000005c1d047810 */ /* 0x000fe20007ffe0ff */
[--C-:B------:R-:W-:Y:S01]  /*2320*/  @!P3 IMAD.IADD R10, R10, 0x1, -R3.reuse ;  /* 0x000000010a0ab824 */ /* 0x100fe200078e0a03 */
[----:B------:R-:W-:Y:S01]  /*2330*/  ISETP.GT.U32.AND P3, PT, R3, R2, PT ;  /* 0x000000020300720c */ /* 0x000fe20003f64070 */
[----:B------:R-:W-:Y:S01]  /*2340*/  @!P5 IMAD.IADD R9, R9, 0x1, -R3 ;  /* 0x000000010909d824 */ /* 0x000fe200078e0a03 */
[----:B------:R-:W-:Y:S01]  /*2350*/  ISETP.GT.U32.AND P5, PT, R3, R16, PT ;  /* 0x000000100300720c */ /* 0x000fe20003fa4070 */
[----:B------:R-:W-:Y:S01]  /*2360*/  IMAD.MOV.U32 R20, RZ, RZ, R18 ;  /* 0x000000ffff147224 */ /* 0x000fe200078e0012 */
[----:B------:R-:W-:Y:S01]  /*2370*/  IABS R18, R4 ;  /* 0x0000000400127213 */ /* 0x000fe20000000000 */
[----:B------:R-:W-:-:S04]  /*2380*/  IMAD.HI.U32 R13, R17, R5, RZ ;  /* 0x00000005110d7227 */ /* 0x000fc800078e00ff */
[--C-:B------:R-:W-:Y:S01]  /*2390*/  @!P2 IMAD.IADD R8, R8, 0x1, -R3.reuse ;  /* 0x000000010808a824 */ /* 0x100fe200078e0a03 */
[----:B------:R-:W-:Y:S01]  /*23a0*/  ISETP.GE.AND P2, PT, R19, RZ, PT ;  /* 0x000000ff1300720c */ /* 0x000fe20003f46270 */
[----:B------:R-:W-:Y:S02]  /*23b0*/  @!P1 IMAD.MOV R20, RZ, RZ, -R20 ;  /* 0x000000ffff149224 */ /* 0x000fe400078e0a14 */
[--C-:B------:R-:W-:Y:S01]  /*23c0*/  @!P3 IMAD.IADD R2, R2, 0x1, -R3.reuse ;  /* 0x000000010202b824 */ /* 0x100fe200078e0a03 */
[----:B------:R-:W-:Y:S01]  /*23d0*/  ISETP.GT.U32.AND P1, PT, R3, R8, PT ;  /* 0x000000080300720c */ /* 0x000fe20003f24070 */
[----:B------:R-:W-:Y:S01]  /*23e0*/  @!P5 IMAD.IADD R16, R16, 0x1, -R3 ;  /* 0x000000011010d824 */ /* 0x000fe200078e0a03 */
[----:B------:R-:W-:Y:S01]  /*23f0*/  ISETP.GE.AND P3, PT, R14, RZ, PT ;  /* 0x000000ff0e00720c */ /* 0x000fe20003f66270 */
[----:B------:R-:W-:Y:S01]  /*2400*/  IMAD.MOV.U32 R14, RZ, RZ, R18 ;  /* 0x000000ffff0e7224 */ /* 0x000fe200078e0012 */
[----:B------:R0:W-:Y:S01]  /*2410*/  STL [R1+0x160], R20 ;  /* 0x0001601401007387 */ /* 0x0001e20000100800 */
[----:B------:R-:W-:Y:S01]  /*2420*/  IMAD.HI.U32 R12, R17, R15, RZ ;  /* 0x0000000f110c7227 */ /* 0x000fe200078e00ff */
[----:B------:R-:W-:-:S03]  /*2430*/  ISETP.GT.U32.AND P5, PT, R3, R16, PT ;  /* 0x000000100300720c */ /* 0x000fc60003fa4070 */
[----:B------:R-:W-:Y:S02]  /*2440*/  IMAD.MOV R13, RZ, RZ, -R13 ;  /* 0x000000ffff0d7224 */ /* 0x000fe400078e0a0d */
[----:B------:R-:W-:Y:S02]  /*2450*/  IMAD.MOV R12, RZ, RZ, -R12 ;  /* 0x000000ffff0c7224 */ /* 0x000fe400078e0a0c */
[----:B------:R-:W-:Y:S01]  /*2460*/  IMAD R5, R3, R13, R5 ;  /* 0x0000000d03057224 */ /* 0x000fe200078e0205 */
[----:B------:R-:W-:Y:S01]  /*2470*/  IADD3 R13, R29, 0x59, RZ ;  /* 0x000000591d0d7810 */ /* 0x000fe20007ffe0ff */
[----:B0-----:R-:W-:Y:S02]  /*2480*/  IMAD.MOV.U32 R20, RZ, RZ, R10 ;  /* 0x000000ffff147224 */ /* 0x001fe400078e000a */
[----:B------:R-:W-:-:S04]  /*2490*/  IMAD.HI.U32 R10, R17, R14, RZ ;  /* 0x0000000e110a7227 */ /* 0x000fc800078e00ff */
[----:B------:R-:W-:Y:S01]  /*24a0*/  @!P1 IMAD.IADD R8, R8, 0x1, -R3 ;  /* 0x0000000108089824 */ /* 0x000fe200078e0a03 */
[C---:B------:R-:W-:Y:S01]  /*24b0*/  ISETP.GT.U32.AND P1, PT, R3.reuse, R5, PT ;  /* 0x000000050300720c */ /* 0x040fe20003f24070 */
[----:B------:R-:W-:Y:S02]  /*24c0*/  IMAD.MOV R10, RZ, RZ, -R10 ;  /* 0x000000ffff0a7224 */ /* 0x000fe400078e0a0a */
[C---:B------:R-:W-:Y:S02]  /*24d0*/  IMAD R15, R3.reuse, R12, R15 ;  /* 0x0000000c030f7224 */ /* 0x040fe400078e020f */
[----:B------:R-:W-:Y:S02]  /*24e0*/  IMAD.MOV.U32 R12, RZ, RZ, R8 ;  /* 0x000000ffff0c7224 */ /* 0x000fe400078e0008 */
[C---:B------:R-:W-:Y:S02]  /*24f0*/  IMAD R14, R3.reuse, R10, R14 ;  /* 0x0000000a030e7224 */ /* 0x040fe400078e020e */
[----:B------:R-:W-:Y:S01]  /*2500*/  @!P4 IMAD.MOV R20, RZ, RZ, -R20 ;  /* 0x000000ffff14c224 */ /* 0x000fe200078e0a14 */
[C---:B------:R-:W-:Y:S01]  /*2510*/  ISETP.GT.U32.AND P4, PT, R3.reuse, R2, PT ;  /* 0x000000020300720c */ /* 0x040fe20003f84070 */
[----:B------:R-:W-:Y:S01]  /*2520*/  @!P6 IMAD.MOV R12, RZ, RZ, -R12 ;  /* 0x000000ffff0ce224 */ /* 0x000fe200078e0a0c */
[C---:B------:R-:W-:Y:S01]  /*2530*/  ISETP.GT.U32.AND P6, PT, R3.reuse, R15, PT ;  /* 0x0000000f0300720c */ /* 0x040fe20003fc4070 */
[----:B------:R-:W-:Y:S01]  /*2540*/  @!P5 IMAD.IADD R16, R16, 0x1, -R3 ;  /* 0x000000011010d824 */ /* 0x000fe200078e0a03 */
[----:B------:R-:W-:Y:S01]  /*2550*/  ISETP.GT.U32.AND P5, PT, R3, R14, PT ;  /* 0x0000000e0300720c */ /* 0x000fe20003fa4070 */
[----:B------:R-:W-:Y:S01]  /*2560*/  @!P0 IMAD.MOV R9, RZ, RZ, -R9 ;  /* 0x000000ffff098224 */ /* 0x000fe200078e0a09 */
[----:B------:R-:W-:Y:S01]  /*2570*/  ISETP.GE.AND P0, PT, R0, RZ, PT ;  /* 0x000000ff0000720c */ /* 0x000fe20003f06270 */
[----:B------:R-:W-:Y:S01]  /*2580*/  STL [R1+0x15c], R20 ;  /* 0x00015c1401007387 */ /* 0x000fe20000100800 */
[----:B------:R-:W-:Y:S01]  /*2590*/  IADD3 R0, R29, 0x5b, RZ ;  /* 0x0000005b1d007810 */ /* 0x000fe20007ffe0ff */
[--C-:B------:R-:W-:Y:S01]  /*25a0*/  @!P1 IMAD.IADD R5, R5, 0x1, -R3.reuse ;  /* 0x0000000105059824 */ /* 0x100fe200078e0a03 */
[----:B------:R-:W-:Y:S01]  /*25b0*/  ISETP.GE.AND P1, PT, R4, RZ, PT ;  /* 0x000000ff0400720c */ /* 0x000fe20003f26270 */
[----:B------:R0:W-:Y:S01]  /*25c0*/  STL [R1+0x114], R9 ;  /* 0x0001140901007387 */ /* 0x0001e20000100800 */
[----:B------:R-:W-:Y:S01]  /*25d0*/  IABS R8, R0 ;  /* 0x0000000000087213 */ /* 0x000fe20000000000 */
[--C-:B------:R-:W-:Y:S01]  /*25e0*/  @!P4 IMAD.IADD R2, R2, 0x1, -R3.reuse ;  /* 0x000000010202c824 */ /* 0x100fe200078e0a03 */
[----:B------:R-:W-:Y:S01]  /*25f0*/  ISETP.GE.AND P4, PT, R7, RZ, PT ;  /* 0x000000ff0700720c */ /* 0x000fe20003f86270 */
[--C-:B------:R-:W-:Y:S01]  /*2600*/  @!P6 IMAD.IADD R15, R15, 0x1, -R3.reuse ;  /* 0x000000010f0fe824 */ /* 0x100fe200078e0a03 */
[----:B------:R-:W-:Y:S01]  /*2610*/  ISETP.GT.U32.AND P6, PT, R3, R5, PT ;  /* 0x000000050300720c */ /* 0x000fe20003fc4070 */
[----:B------:R-:W-:Y:S01]  /*2620*/  @!P5 IMAD.IADD R14, R14, 0x1, -R3 ;  /* 0x000000010e0ed824 */ /* 0x000fe200078e0a03 */
[----:B------:R1:W-:Y:S01]  /*2630*/  STL [R1+0x150], R12 ;  /* 0x0001500c01007387 */ /* 0x0003e20000100800 */
[----:B------:R-:W-:Y:S01]  /*2640*/  IMAD.HI.U32 R7, R17, R8, RZ ;  /* 0x0000000811077227 */ /* 0x000fe200078e00ff */
[----:B0-----:R-:W-:-:S03]  /*2650*/  IADD3 R9, R29, 0x5a, RZ ;  /* 0x0000005a1d097810 */ /* 0x001fc60007ffe0ff */
[----:B------:R-:W-:Y:S01]  /*2660*/  IMAD.MOV.U32 R10, RZ, RZ, R2 ;  /* 0x000000ffff0a7224 */ /* 0x000fe200078e0002 */
[C---:B------:R-:W-:Y:S01]  /*2670*/  ISETP.GT.U32.AND P5, PT, R3.reuse, R14, PT ;  /* 0x0000000e0300720c */ /* 0x040fe20003fa4070 */
[----:B------:R-:W-:Y:S01]  /*2680*/  IMAD.MOV R7, RZ, RZ, -R7 ;  /* 0x000000ffff077224 */ /* 0x000fe200078e0a07 */
[----:B------:R-:W-:Y:S01]  /*2690*/  IABS R4, R9 ;  /* 0x0000000900047213 */ /* 0x000fe20000000000 */
[----:B------:R-:W-:Y:S01]  /*26a0*/  @!P2 IMAD.MOV R10, RZ, RZ, -R10 ;  /* 0x000000ffff0aa224 */ /* 0x000fe200078e0a0a */
[C---:B------:R-:W-:Y:S01]  /*26b0*/  ISETP.GT.U32.AND P2, PT, R3.reuse, R15, PT ;  /* 0x0000000f0300720c */ /* 0x040fe20003f44070 */
[----:B------:R-:W-:Y:S01]  /*26c0*/  IMAD R8, R3, R7, R8 ;  /* 0x0000000703087224 */ /* 0x000fe200078e0208 */
[----:B-1----:R-:W-:Y:S01]  /*26d0*/  IADD3 R12, R29, 0x58, RZ ;  /* 0x000000581d0c7810 */ /* 0x002fe20007ffe0ff */
[----:B------:R-:W-:Y:S01]  /*26e0*/  IMAD.HI.U32 R2, R17, R4, RZ ;  /* 0x0000000411027227 */ /* 0x000fe200078e00ff */
[----:B------:R0:W-:Y:S02]  /*26f0*/  STL [R1+0x154], R10 ;  /* 0x0001540a01007387 */ /* 0x0001e40000100800 */
[----:B------:R-:W-:Y:S01]  /*2700*/  IABS R19, R12 ;  /* 0x0000000c00137213 */ /* 0x000fe20000000000 */
[----:B------:R-:W-:-:S02]  /*2710*/  IMAD.MOV R2, RZ, RZ, -R2 ;  /* 0x000000ffff027224 */ /* 0x000fc400078e0a02 */
[--C-:B------:R-:W-:Y:S01]  /*2720*/  @!P6 IMAD.IADD R5, R5, 0x1, -R3.reuse ;  /* 0x000000010505e824 */ /* 0x100fe200078e0a03 */
[C---:B------:R-:W-:Y:S01]  /*2730*/  ISETP.GT.U32.AND P6, PT, R3.reuse, R8, PT ;  /* 0x000000080300720c */ /* 0x040fe20003fc4070 */
[----:B------:R-:W-:Y:S02]  /*2740*/  IMAD R4, R3, R2, R4 ;  /* 0x0000000203047224 */ /* 0x000fe400078e0204 */
[--C-:B------:R-:W-:Y:S01]  /*2750*/  @!P5 IMAD.IADD R14, R14, 0x1, -R3.reuse ;  /* 0x000000010e0ed824 */ /* 0x100fe200078e0a03 */
[----:B0-----:R-:W-:Y:S01]  /*2760*/  IABS R10, R13 ;  /* 0x0000000d000a7213 */ /* 0x001fe20000000000 */
[----:B------:R-:W-:Y:S01]  /*2770*/  @!P2 IMAD.IADD R15, R15, 0x1, -R3 ;  /* 0x000000010f0fa824 */ /* 0x000fe200078e0a03 */
[----:B------:R-:W-:Y:S01]  /*2780*/  ISETP.GT.U32.AND P5, PT, R3, R4, PT ;  /* 0x000000040300720c */ /* 0x000fe20003fa4070 */
[----:B------:R-:W-:Y:S01]  /*2790*/  IMAD.HI.U32 R7, R17, R19, RZ ;  /* 0x0000001311077227 */ /* 0x000fe200078e00ff */
[----:B------:R-:W-:Y:S02]  /*27a0*/  ISETP.GE.AND P2, PT, R0, RZ, PT ;  /* 0x000000ff0000720c */ /* 0x000fe40003f46270 */
[----:B------:R-:W-:Y:S01]  /*27b0*/  IADD3 R0, R29, 0x57, RZ ;  /* 0x000000571d007810 */ /* 0x000fe20007ffe0ff */
[----:B------:R-:W-:-:S04]  /*27c0*/  IMAD.HI.U32 R2, R17, R10, RZ ;  /* 0x0000000a11027227 */ /* 0x000fc800078e00ff */
[--C-:B------:R-:W-:Y:S01]  /*27d0*/  @!P6 IMAD.IADD R8, R8, 0x1, -R3.reuse ;  /* 0x000000010808e824 */ /* 0x100fe200078e0a03 */
[----:B------:R-:W-:Y:S01]  /*27e0*/  ISETP.GE.AND P6, PT, R9, RZ, PT ;  /* 0x000000ff0900720c */ /* 0x000fe20003fc6270 */
[----:B------:R-:W-:Y:S01]  /*27f0*/  IMAD.MOV R2, RZ, RZ, -R2 ;  /* 0x000000ffff027224 */ /* 0x000fe200078e0a02 */
[----:B------:R-:W-:Y:S01]  /*2800*/  IADD3 R9, R29, 0x56, RZ ;  /* 0x000000561d097810 */ /* 0x000fe20007ffe0ff */
[----:B------:R-:W-:Y:S01]  /*2810*/  @!P5 IMAD.IADD R4, R4, 0x1, -R3 ;  /* 0x000000010404d824 */ /* 0x000fe200078e0a03 */
[----:B------:R-:W-:Y:S01]  /*2820*/  ISETP.GT.U32.AND P5, PT, R3, R8, PT ;  /* 0x000000080300720c */ /* 0x000fe20003fa4070 */
[----:B------:R-:W-:Y:S02]  /*2830*/  IMAD.MOV.U32 R18, RZ, RZ, R5 ;  /* 0x000000ffff127224 */ /* 0x000fe400078e0005 */
[----:B------:R-:W-:Y:S02]  /*2840*/  @!P3 IMAD.MOV R16, RZ, RZ, -R16 ;  /* 0x000000ffff10b224 */ /* 0x000fe400078e0a10 */
[----:B------:R-:W-:-:S02]  /*2850*/  IMAD.MOV R7, RZ, RZ, -R7 ;  /* 0x000000ffff077224 */ /* 0x000fc400078e0a07 */
[C---:B------:R-:W-:Y:S01]  /*2860*/  IMAD R10, R3.reuse, R2, R10 ;  /* 0x00000002030a7224 */ /* 0x040fe200078e020a */
[----:B------:R-:W-:Y:S01]  /*2870*/  IABS R2, R0 ;  /* 0x0000000000027213 */ /* 0x000fe20000000000 */
[----:B------:R-:W-:Y:S01]  /*2880*/  @!P0 IMAD.MOV R18, RZ, RZ, -R18 ;  /* 0x000000ffff128224 */ /* 0x000fe200078e0a12 */
[C---:B------:R-:W-:Y:S01]  /*2890*/  ISETP.GT.U32.AND P0, PT, R3.reuse, R4, PT ;  /* 0x000000040300720c */ /* 0x040fe20003f04070 */
[----:B------:R0:W-:Y:S01]  /*28a0*/  STL [R1+0x120], R16 ;  /* 0x0001201001007387 */ /* 0x0001e20000100800 */
[----:B------:R-:W-:Y:S01]  /*28b0*/  IMAD R19, R3, R7, R19 ;  /* 0x0000000703137224 */ /* 0x000fe200078e0213 */
[----:B------:R-:W-:Y:S01]  /*28c0*/  IABS R7, R9 ;  /* 0x0000000900077213 */ /* 0x000fe20000000000 */
[----:B------:R-:W-:Y:S01]  /*28d0*/  IMAD.HI.U32 R5, R17, R2, RZ ;  /* 0x0000000211057227 */ /* 0x000fe200078e00ff */
[C---:B------:R-:W-:Y:S01]  /*28e0*/  ISETP.GT.U32.AND P3, PT, R3.reuse, R10, PT ;  /* 0x0000000a0300720c */ /* 0x040fe20003f64070 */
[----:B------:R-:W-:Y:S02]  /*28f0*/  STL [R1+0x14c], R18 ;  /* 0x00014c1201007387 */ /* 0x000fe40000100800 */
[----:B------:R-:W-:Y:S01]  /*2900*/  @!P4 IMAD.MOV R15, RZ, RZ, -R15 ;  /* 0x000000ffff0fc224 */ /* 0x000fe200078e0a0f */
[----:B------:R-:W-:Y:S01]  /*2910*/  ISETP.GT.U32.AND P4, PT, R3, R19, PT ;  /* 0x000000130300720c */ /* 0x000fe20003f84070 */
[----:B------:R-:W-:Y:S01]  /*2920*/  @!P5 IMAD.IADD R8, R8, 0x1, -R3 ;  /* 0x000000010808d824 */ /* 0x000fe200078e0a03 */
[----:B------:R-:W-:Y:S01]  /*2930*/  ISETP.GE.AND P5, PT, R12, RZ, PT ;  /* 0x000000ff0c00720c */ /* 0x000fe20003fa6270 */
[----:B0-----:R-:W-:Y:S01]  /*2940*/  IMAD.MOV.U32 R16, RZ, RZ, R14 ;  /* 0x000000ffff107224 */ /* 0x001fe200078e000e */
[----:B------:R0:W-:Y:S01]  /*2950*/  STL [R1+0x130], R15 ;  /* 0x0001300f01007387 */ /* 0x0001e20000100800 */
[----:B------:R-:W-:-:S04]  /*2960*/  IMAD.HI.U32 R14, R17, R7, RZ ;  /* 0x00000007110e7227 */ /* 0x000fc800078e00ff */
[----:B------:R-:W-:Y:S01]  /*2970*/  @!P1 IMAD.MOV R16, RZ, RZ, -R16 ;  /* 0x000000ffff109224 */ /* 0x000fe200078e0a10 */
[----:B------:R-:W-:Y:S01]  /*2980*/  ISETP.GE.AND P1, PT, R13, RZ, PT ;  /* 0x000000ff0d00720c */ /* 0x000fe20003f26270 */
[----:B------:R-:W-:Y:S02]  /*2990*/  IMAD.MOV R5, RZ, RZ, -R5 ;  /* 0x000000ffff057224 */ /* 0x000fe400078e0a05 */
[----:B------:R-:W-:Y:S01]  /*29a0*/  IMAD.MOV R14, RZ, RZ, -R14 ;  /* 0x000000ffff0e7224 */ /* 0x000fe200078e0a0e */
[----:B------:R1:W-:Y:S01]  /*29b0*/  STL [R1+0x144], R16 ;  /* 0x0001441001007387 */ /* 0x0003e20000100800 */
[--C-:B------:R-:W-:Y:S01]  /*29c0*/  @!P0 IMAD.IADD R4, R4, 0x1, -R3.reuse ;  /* 0x0000000104048824 */ /* 0x100fe200078e0a03 */
[----:B------:R-:W-:Y:S01]  /*29d0*/  ISETP.GE.AND P0, PT, R0, RZ, PT ;  /* 0x000000ff0000720c */ /* 0x000fe20003f06270 */
[----:B------:R-:W-:Y:S01]  /*29e0*/  IMAD R2, R3, R5, R2 ;  /* 0x0000000503027224 */ /* 0x000fe200078e0202 */
[C---:B------:R-:W-:Y:S01]  /*29f0*/  IADD3 R0, R29.reuse, 0x55, RZ ;  /* 0x000000551d007810 */ /* 0x040fe20007ffe0ff */
[----:B------:R-:W-:Y:S01]  /*2a00*/  @!P3 IMAD.IADD R10, R10, 0x1, -R3 ;  /* 0x000000010a0ab824 */ /* 0x000fe200078e0a03 */
[----:B------:R-:W-:Y:S01]  /*2a10*/  IADD3 R5, R29, 0x54, RZ ;  /* 0x000000541d057810 */ /* 0x000fe20007ffe0ff */
[----:B------:R-:W-:-:S02]  /*2a20*/  IMAD R7, R3, R14, R7 ;  /* 0x0000000e03077224 */ /* 0x000fc400078e0207 */
[----:B0-----:R-:W-:Y:S01]  /*2a30*/  IMAD.MOV.U32 R15, RZ, RZ, R4 ;  /* 0x000000ffff0f7224 */ /* 0x001fe200078e0004 */
[----:B------:R-:W-:Y:S01]  /*2a40*/  ISETP.GT.U32.AND P3, PT, R3, R10, PT ;  /* 0x0000000a0300720c */ /* 0x000fe20003f64070 */
[----:B-1----:R-:W-:Y:S01]  /*2a50*/  IMAD.MOV.U32 R16, RZ, RZ, R8 ;  /* 0x000000ffff107224 */ /* 0x002fe200078e0008 */
[----:B------:R-:W-:Y:S01]  /*2a60*/  IABS R8, R0 ;  /* 0x0000000000087213 */ /* 0x000fe20000000000 */
[----:B------:R-:W-:Y:S01]  /*2a70*/  @!P4 IMAD.IADD R19, R19, 0x1, -R3 ;  /* 0x000000011313c824 */ /* 0x000fe200078e0a03 */
[----:B------:R-:W-:Y:S01]  /*2a80*/  IABS R4, R5 ;  /* 0x0000000500047213 */ /* 0x000fe20000000000 */
[----:B------:R-:W-:Y:S01]  /*2a90*/  @!P2 IMAD.MOV R16, RZ, RZ, -R16 ;  /* 0x000000ffff10a224 */ /* 0x000fe200078e0a10 */
[C---:B------:R-:W-:Y:S01]  /*2aa0*/  ISETP.GT.U32.AND P2, PT, R3.reuse, R2, PT ;  /* 0x000000020300720c */ /* 0x040fe20003f44070 */
[----:B------:R-:W-:Y:S01]  /*2ab0*/  @!P6 IMAD.MOV R15, RZ, RZ, -R15 ;  /* 0x000000ffff0fe224 */ /* 0x000fe200078e0a0f */
[C---:B------:R-:W-:Y:S02]  /*2ac0*/  ISETP.GT.U32.AND P6, PT, R3.reuse, R7, PT ;  /* 0x000000070300720c */ /* 0x040fe40003fc4070 */
[----:B------:R-:W-:Y:S01]  /*2ad0*/  ISETP.GT.U32.AND P4, PT, R3, R19, PT ;  /* 0x000000130300720c */ /* 0x000fe20003f84070 */
[----:B------:R-:W-:Y:S02]  /*2ae0*/  STL [R1+0x134], R16 ;  /* 0x0001341001007387 */ /* 0x000fe40000100800 */
[--C-:B------:R-:W-:Y:S01]  /*2af0*/  @!P3 IMAD.IADD R10, R10, 0x1, -R3.reuse ;  /* 0x000000010a0ab824 */ /* 0x100fe200078e0a03 */
[----:B------:R-:W-:Y:S01]  /*2b00*/  ISETP.GE.AND P3, PT, R9, RZ, PT ;  /* 0x000000ff0900720c */ /* 0x000fe20003f66270 */
[----:B------:R-:W-:Y:S01]  /*2b10*/  IMAD.HI.U32 R9, R17, R8, RZ ;  /* 0x0000000811097227 */ /* 0x000fe200078e00ff */
[----:B------:R0:W-:Y:S03]  /*2b20*/  STL [R1+0x13c], R15 ;  /* 0x00013c0f01007387 */ /* 0x0001e60000100800 */
[----:B------:R-:W-:-:S02]  /*2b30*/  @!P2 IMAD.IADD R2, R2, 0x1, -R3 ;  /* 0x000000010202a824 */ /* 0x000fc400078e0a03 */
[--C-:B------:R-:W-:Y:S02]  /*2b40*/  @!P6 IMAD.IADD R7, R7, 0x1, -R3.reuse ;  /* 0x000000010707e824 */ /* 0x100fe400078e0a03 */
[----:B------:R-:W-:Y:S01]  /*2b50*/  @!P4 IMAD.IADD R19, R19, 0x1, -R3 ;  /* 0x000000011313c824 */ /* 0x000fe200078e0a03 */
[----:B------:R-:W-:Y:S01]  /*2b60*/  ISETP.GT.U32.AND P2, PT, R3, R2, PT ;  /* 0x000000020300720c */ /* 0x000fe20003f44070 */
[----:B------:R-:W-:Y:S01]  /*2b70*/  IMAD.MOV R9, RZ, RZ, -R9 ;  /* 0x000000ffff097224 */ /* 0x000fe200078e0a09 */
[----:B------:R-:W-:Y:S01]  /*2b80*/  ISETP.GE.AND P4, PT, R0, RZ, PT ;  /* 0x000000ff0000720c */ /* 0x000fe20003f86270 */
[----:B------:R-:W-:Y:S01]  /*2b90*/  IMAD.HI.U32 R0, R17, R4, RZ ;  /* 0x0000000411007227 */ /* 0x000fe200078e00ff */
[----:B------:R-:W-:Y:S02]  /*2ba0*/  ISETP.GT.U32.AND P6, PT, R3, R7, PT ;  /* 0x000000070300720c */ /* 0x000fe40003fc4070 */
[----:B0-----:R-:W-:Y:S01]  /*2bb0*/  IADD3 R15, R29, 0x53, RZ ;  /* 0x000000531d0f7810 */ /* 0x001fe20007ffe0ff */
[----:B------:R-:W-:-:S02]  /*2bc0*/  IMAD.MOV R0, RZ, RZ, -R0 ;  /* 0x000000ffff007224 */ /* 0x000fc400078e0a00 */
[C---:B------:R-:W-:Y:S01]  /*2bd0*/  IMAD R8, R3.reuse, R9, R8 ;  /* 0x0000000903087224 */ /* 0x040fe200078e0208 */
[----:B------:R-:W-:Y:S01]  /*2be0*/  IABS R13, R15 ;  /* 0x0000000f000d7213 */ /* 0x000fe20000000000 */
[----:B------:R-:W-:Y:S01]  /*2bf0*/  IMAD R4, R3, R0, R4 ;  /* 0x0000000003047224 */ /* 0x000fe200078e0204 */
[----:B------:R-:W-:Y:S01]  /*2c00*/  IADD3 R0, R29, 0x50, RZ ;  /* 0x000000501d007810 */ /* 0x000fe20007ffe0ff */
[--C-:B------:R-:W-:Y:S01]  /*2c10*/  @!P2 IMAD.IADD R2, R2, 0x1, -R3.reuse ;  /* 0x000000010202a824 */ /* 0x100fe200078e0a03 */
[----:B------:R-:W-:Y:S01]  /*2c20*/  ISETP.GT.U32.AND P2, PT, R3, R8, PT ;  /* 0x000000080300720c */ /* 0x000fe20003f44070 */
[----:B------:R-:W-:Y:S01]  /*2c30*/  IMAD.MOV.U32 R12, RZ, RZ, R10 ;  /* 0x000000ffff0c7224 */ /* 0x000fe200078e000a */
[----:B------:R-:W-:Y:S01]  /*2c40*/  IADD3 R10, R29, 0x52, RZ ;  /* 0x000000521d0a7810 */ /* 0x000fe20007ffe0ff */
[----:B------:R-:W-:Y:S01]  /*2c50*/  @!P6 IMAD.IADD R7, R7, 0x1, -R3 ;  /* 0x000000010707e824 */ /* 0x000fe200078e0a03 */
[----:B------:R-:W-:Y:S01]  /*2c60*/  ISETP.GT.U32.AND P6, PT, R3, R4, PT ;  /* 0x000000040300720c */ /* 0x000fe20003fc4070 */
[----:B------:R-:W-:Y:S01]  /*2c70*/  @!P1 IMAD.MOV R12, RZ, RZ, -R12 ;  /* 0x000000ffff0c9224 */ /* 0x000fe200078e0a0c */
[----:B------:R-:W-:Y:S01]  /*2c80*/  ISETP.GE.AND P1, PT, R5, RZ, PT ;  /* 0x000000ff0500720c */ /* 0x000fe20003f26270 */
[----:B------:R-:W-:Y:S01]  /*2c90*/  IMAD.HI.U32 R5, R17, R13, RZ ;  /* 0x0000000d11057227 */ /* 0x000fe200078e00ff */
[----:B------:R-:W-:-:S02]  /*2ca0*/  IABS R16, R10 ;  /* 0x0000000a00107213 */ /* 0x000fc40000000000 */
[----:B------:R0:W-:Y:S01]  /*2cb0*/  STL [R1+0x138], R12 ;  /* 0x0001380c01007387 */ /* 0x0001e20000100800 */
[----:B------:R-:W-:Y:S01]  /*2cc0*/  IMAD.MOV R5, RZ, RZ, -R5 ;  /* 0x000000ffff057224 */ /* 0x000fe200078e0a05 */
[----:B------:R-:W-:Y:S01]  /*2cd0*/  IADD3 R9, R29, 0x4f, RZ ;  /* 0x0000004f1d097810 */ /* 0x000fe20007ffe0ff */
[----:B------:R-:W-:Y:S02]  /*2ce0*/  @!P2 IMAD.IADD R8, R8, 0x1, -R3 ;  /* 0x000000010808a824 */ /* 0x000fe400078e0a03 */
[C---:B------:R-:W-:Y:S01]  /*2cf0*/  IMAD R13, R3.reuse, R5, R13 ;  /* 0x00000005030d7224 */ /* 0x040fe200078e020d */
[----:B------:R-:W-:Y:S01]  /*2d00*/  IABS R5, R0 ;  /* 0x0000000000057213 */ /* 0x000fe20000000000 */
[----:B------:R-:W-:Y:S01]  /*2d10*/  @!P6 IMAD.IADD R4, R4, 0x1, -R3 ;  /* 0x000000010404e824 */ /* 0x000fe200078e0a03 */
[----:B------:R-:W-:Y:S01]  /*2d20*/  ISETP.GT.U32.AND P6, PT, R3, R8, PT ;  /* 0x000000080300720c */ /* 0x000fe20003fc4070 */
[----:B------:R-:W-:Y:S01]  /*2d30*/  IMAD.HI.U32 R20, R17, R16, RZ ;  /* 0x0000001011147227 */ /* 0x000fe200078e00ff */
[----:B0-----:R-:W-:-:S02]  /*2d40*/  IADD3 R12, R29, 0x51, RZ ;  /* 0x000000511d0c7810 */ /* 0x001fc40007ffe0ff */
[----:B------:R-:W-:Y:S01]  /*2d50*/  ISETP.GT.U32.AND P2, PT, R3, R13, PT ;  /* 0x0000000d0300720c */ /* 0x000fe20003f44070 */
[----:B------:R-:W-:Y:S01]  /*2d60*/  IMAD.MOV R20, RZ, RZ, -R20 ;  /* 0x000000ffff147224 */ /* 0x000fe200078e0a14 */
[----:B------:R-:W-:Y:S01]  /*2d70*/  IABS R14, R12 ;  /* 0x0000000c000e7213 */ /* 0x000fe20000000000 */
[----:B------:R-:W-:Y:S01]  /*2d80*/  @!P5 IMAD.MOV R19, RZ, RZ, -R19 ;  /* 0x000000ffff13d224 */ /* 0x000fe200078e0a13 */
[----:B------:R-:W-:Y:S01]  /*2d90*/  ISETP.GE.AND P5, PT, R15, RZ, PT ;  /* 0x000000ff0f00720c */ /* 0x000fe20003fa6270 */
[----:B------:R-:W-:Y:S01]  /*2da0*/  IMAD R15, R3, R20, R16 ;  /* 0x00000014030f7224 */ /* 0x000fe200078e0210 */
[----:B------:R-:W-:Y:S01]  /*2db0*/  IABS R16, R9 ;  /* 0x0000000900107213 */ /* 0x000fe20000000000 */
[----:B------:R-:W-:Y:S01]  /*2dc0*/  IMAD.HI.U32 R18, R17, R14, RZ ;  /* 0x0000000e11127227 */ /* 0x000fe200078e00ff */
[----:B------:R0:W-:Y:S03]  /*2dd0*/  STL [R1+0x12c], R19 ;  /* 0x00012c1301007387 */ /* 0x0001e60000100800 */
[----:B------:R-:W-:-:S02]  /*2de0*/  IMAD.MOV R18, RZ, RZ, -R18 ;  /* 0x000000ffff127224 */ /* 0x000fc400078e0a12 */
[--C-:B------:R-:W-:Y:S01]  /*2df0*/  @!P6 IMAD.IADD R8, R8, 0x1, -R3.reuse ;  /* 0x000000010808e824 */ /* 0x100fe200078e0a03 */
[----:B------:R-:W-:Y:S01]  /*2e00*/  ISETP.GT.U32.AND P6, PT, R3, R15, PT ;  /* 0x0000000f0300720c */ /* 0x000fe20003fc4070 */
[----:B------:R-:W-:Y:S02]  /*2e10*/  IMAD.MOV.U32 R21, RZ, RZ, R2 ;  /* 0x000000ffff157224 */ /* 0x000fe400078e0002 */
[----:B------:R-:W-:Y:S01]  /*2e20*/  @!P2 IMAD.IADD R13, R13, 0x1, -R3 ;  /* 0x000000010d0da824 */ /* 0x000fe200078e0a03 */
[C---:B------:R-:W-:Y:S01]  /*2e30*/  ISETP.GT.U32.AND P2, PT, R3.reuse, R4, PT ;  /* 0x000000040300720c */ /* 0x040fe20003f44070 */
[----:B0-----:R-:W-:Y:S02]  /*2e40*/  IMAD.MOV.U32 R19, RZ, RZ, R5 ;  /* 0x000000ffff137224 */ /* 0x001fe400078e0005 */
[----:B------:R-:W-:Y:S02]  /*2e50*/  IMAD R5, R3, R18, R14 ;  /* 0x0000001203057224 */ /* 0x000fe400078e020e */
[----:B------:R-:W-:-:S04]  /*2e60*/  IMAD.HI.U32 R2, R17, R19, RZ ;  /* 0x0000001311027227 */ /* 0x000fc800078e00ff */
[----:B------:R-:W-:Y:S02]  /*2e70*/  IMAD.MOV.U32 R14, RZ, RZ, R8 ;  /* 0x000000ffff0e7224 */ /* 0x000fe400078e0008 */
[----:B------:R-:W-:Y:S02]  /*2e80*/  IMAD.MOV R2, RZ, RZ, -R2 ;  /* 0x000000ffff027224 */ /* 0x000fe400078e0a02 */
[----:B------:R-:W-:Y:S01]  /*2e90*/  @!P4 IMAD.MOV R14, RZ, RZ, -R14 ;  /* 0x000000ffff0ec224 */ /* 0x000fe200078e0a0e */
[C---:B------:R-:W-:Y:S01]  /*2ea0*/  ISETP.GT.U32.AND P4, PT, R3.reuse, R5, PT ;  /* 0x000000050300720c */ /* 0x040fe20003f84070 */
[----:B------:R-:W-:Y:S01]  /*2eb0*/  IMAD R8, R3, R2, R19 ;  /* 0x0000000203087224 */ /* 0x000fe200078e0213 */
[----:B------:R-:W-:Y:S01]  /*2ec0*/  IADD3 R2, R29, 0x4e, RZ ;  /* 0x0000004e1d027810 */ /* 0x000fe20007ffe0ff */
[----:B------:R-:W-:Y:S01]  /*2ed0*/  @!P0 IMAD.MOV R21, RZ, RZ, -R21 ;  /* 0x000000ffff158224 */ /* 0x000fe200078e0a15 */
[----:B------:R-:W-:Y:S01]  /*2ee0*/  ISETP.GT.U32.AND P0, PT, R3, R13, PT ;  /* 0x0000000d0300720c */ /* 0x000fe20003f04070 */
[----:B------:R-:W-:Y:S01]  /*2ef0*/  @!P6 IMAD.IADD R15, R15, 0x1, -R3 ;  /* 0x000000010f0fe824 */ /* 0x000fe200078e0a03 */
[----:B------:R-:W-:Y:S01]  /*2f00*/  ISETP.GT.U32.AND P6, PT, R3, R8, PT ;  /* 0x000000080300720c */ /* 0x000fe20003fc4070 */
[----:B------:R-:W-:Y:S01]  /*2f10*/  IMAD.MOV.U32 R18, RZ, RZ, R7 ;  /* 0x000000ffff127224 */ /* 0x000fe200078e0007 */
[----:B------:R-:W-:Y:S01]  /*2f20*/  STL [R1+0x11c], R21 ;  /* 0x00011c1501007387 */ /* 0x000fe20000100800 */
[----:B------:R-:W-:Y:S01]  /*2f30*/  @!P2 IMAD.IADD R4, R4, 0x1, -R3 ;  /* 0x000000010404a824 */ /* 0x000fe200078e0a03 */
[----:B------:R-:W-:Y:S01]  /*2f40*/  ISETP.GE.AND P2, PT, R12, RZ, PT ;  /* 0x000000ff0c00720c */ /* 0x000fe20003f46270 */
[----:B------:R-:W-:-:S04]  /*2f50*/  IMAD.HI.U32 R7, R17, R16, RZ ;  /* 0x0000001011077227 */ /* 0x000fc800078e00ff */
[----:B------:R-:W-:Y:S01]  /*2f60*/  @!P3 IMAD.MOV R18, RZ, RZ, -R18 ;  /* 0x000000ffff12b224 */ /* 0x000fe200078e0a12 */
[----:B------:R-:W-:Y:S01]  /*2f70*/  ISETP.GE.AND P3, PT, R10, RZ, PT ;  /* 0x000000ff0a00720c */ /* 0x000fe20003f66270 */
[----:B------:R-:W-:Y:S01]  /*2f80*/  IMAD.MOV.U32 R10, RZ, RZ, R4 ;  /* 0x000000ffff0a7224 */ /* 0x000fe200078e0004 */
[----:B------:R-:W-:Y:S01]  /*2f90*/  IADD3 R4, R29, 0x4c, RZ ;  /* 0x0000004c1d047810 */ /* 0x000fe20007ffe0ff */
[----:B------:R-:W-:Y:S01]  /*2fa0*/  @!P4 IMAD.IADD R5, R5, 0x1, -R3 ;  /* 0x000000010505c824 */ /* 0x000fe200078e0a03 */
[----:B------:R-:W-:Y:S01]  /*2fb0*/  ISETP.GT.U32.AND P4, PT, R3, R15, PT ;  /* 0x0000000f0300720c */ /* 0x000fe20003f84070 */
[----:B------:R-:W-:Y:S01]  /*2fc0*/  IMAD.MOV R7, RZ, RZ, -R7 ;  /* 0x000000ffff077224 */ /* 0x000fe200078e0a07 */
[----:B------:R-:W-:Y:S01]  /*2fd0*/  STL [R1+0x110], R18 ;  /* 0x0001101201007387 */ /* 0x000fe20000100800 */
[--C-:B------:R-:W-:Y:S01]  /*2fe0*/  @!P0 IMAD.IADD R13, R13, 0x1, -R3.reuse ;  /* 0x000000010d0d8824 */ /* 0x100fe200078e0a03 */
[----:B------:R-:W-:Y:S01]  /*2ff0*/  ISETP.GE.AND P0, PT, R0, RZ, PT ;  /* 0x000000ff0000720c */ /* 0x000fe20003f06270 */
[----:B------:R-:W-:Y:S01]  /*3000*/  @!P1 IMAD.MOV R10, RZ, RZ, -R10 ;  /* 0x000000ffff0a9224 */ /* 0x000fe200078e0a0a */
[C---:B------:R-:W-:Y:S01]  /*3010*/  ISETP.GT.U32.AND P1, PT, R3.reuse, R5, PT ;  /* 0x000000050300720c */ /* 0x040fe20003f24070 */
[----:B------:R-:W-:Y:S01]  /*3020*/  IMAD R0, R3, R7, R16 ;  /* 0x0000000703007224 */ /* 0x000fe200078e0210 */
[----:B------:R-:W-:Y:S01]  /*3030*/  IABS R16, R2 ;  /* 0x0000000200107213 */ /* 0x000fe20000000000 */
[----:B------:R-:W-:Y:S01]  /*3040*/  @!P6 IMAD.IADD R8, R8, 0x1, -R3 ;  /* 0x000000010808e824 */ /* 0x000fe200078e0a03 */
[----:B------:R-:W-:Y:S01]  /*3050*/  IADD3 R7, R29, 0x4b, RZ ;  /* 0x0000004b1d077810 */ /* 0x000fe20007ffe0ff */
[----:B------:R0:W-:Y:S01]  /*3060*/  STL [R1+0x10c], R14 ;  /* 0x00010c0e01007387 */ /* 0x0001e20000100800 */
[----:B------:R-:W-:Y:S01]  /*3070*/  IABS R12, R4 ;  /* 0x00000004000c7213 */ /* 0x000fe20000000000 */
[----:B------:R-:W-:Y:S01]  /*3080*/  IMAD.HI.U32 R19, R17, R16, RZ ;  /* 0x0000001011137227 */ /* 0x000fe200078e00ff */
[----:B------:R-:W-:Y:S01]  /*3090*/  ISETP.GT.U32.AND P6, PT, R3, R8, PT ;  /* 0x000000080300720c */ /* 0x000fe20003fc4070 */
[----:B------:R1:W-:Y:S02]  /*30a0*/  STL [R1+0x108], R10 ;  /* 0x0001080a01007387 */ /* 0x0003e40000100800 */
[----:B------:R-:W-:-:S02]  /*30b0*/  IMAD.MOV R19, RZ, RZ, -R19 ;  /* 0x000000ffff137224 */ /* 0x000fc400078e0a13 */
[--C-:B------:R-:W-:Y:S01]  /*30c0*/  @!P4 IMAD.IADD R15, R15, 0x1, -R3.reuse ;  /* 0x000000010f0fc824 */ /* 0x100fe200078e0a03 */
[----:B------:R-:W-:Y:S01]  /*30d0*/  ISETP.GT.U32.AND P4, PT, R3, R0, PT ;  /* 0x000000000300720c */ /* 0x000fe20003f84070 */
[--C-:B------:R-:W-:Y:S01]  /*30e0*/  @!P1 IMAD.IADD R5, R5, 0x1, -R3.reuse ;  /* 0x0000000105059824 */ /* 0x100fe200078e0a03 */
[----:B------:R-:W-:Y:S01]  /*30f0*/  ISETP.GE.AND P1, PT, R9, RZ, PT ;  /* 0x000000ff0900720c */ /* 0x000fe20003f26270 */
[----:B------:R-:W-:Y:S01]  /*3100*/  IMAD R9, R3, R19, R16 ;  /* 0x0000001303097224 */ /* 0x000fe200078e0210 */
[----:B0-----:R-:W-:Y:S01]  /*3110*/  IADD3 R14, R29, 0x4d, RZ ;  /* 0x0000004d1d0e7810 */ /* 0x001fe20007ffe0ff */
[----:B------:R-:W-:Y:S01]  /*3120*/  IMAD.HI.U32 R20, R17, R12, RZ ;  /* 0x0000000c11147227 */ /* 0x000fe200078e00ff */
[----:B-1----:R-:W-:Y:S02]  /*3130*/  IABS R10, R7 ;  /* 0x00000007000a7213 */ /* 0x002fe40000000000 */
[----:B------:R-:W-:Y:S01]  /*3140*/  IABS R18, R14 ;  /* 0x0000000e00127213 */ /* 0x000fe20000000000 */
[----:B------:R-:W-:Y:S01]  /*3150*/  @!P6 IMAD.IADD R8, R8, 0x1, -R3 ;  /* 0x000000010808e824 */ /* 0x000fe200078e0a03 */
[----:B------:R-:W-:Y:S01]  /*3160*/  ISETP.GT.U32.AND P6, PT, R3, R9, PT ;  /* 0x000000090300720c */ /* 0x000fe20003fc4070 */
[----:B------:R-:W-:-:S04]  /*3170*/  IMAD.HI.U32 R19, R17, R10, RZ ;  /* 0x0000000a11137227 */ /* 0x000fc800078e00ff */
[----:B------:R-:W-:Y:S01]  /*3180*/  @!P4 IMAD.IADD R0, R0, 0x1, -R3 ;  /* 0x000000010000c824 */ /* 0x000fe200078e0a03 */
[----:B------:R-:W-:Y:S01]  /*3190*/  ISETP.GE.AND P4, PT, R2, RZ, PT ;  /* 0x000000ff0200720c */ /* 0x000fe20003f86270 */
[----:B------:R-:W-:Y:S01]  /*31a0*/  IMAD.MOV R19, RZ, RZ, -R19 ;  /* 0x000000ffff137224 */ /* 0x000fe200078e0a13 */
[----:B------:R-:W-:Y:S01]  /*31b0*/  IADD3 R2, R29, 0x4a, RZ ;  /* 0x0000004a1d027810 */ /* 0x000fe20007ffe0ff */
[----:B------:R-:W-:-:S04]  /*31c0*/  IMAD.HI.U32 R16, R17, R18, RZ ;  /* 0x0000001211107227 */ /* 0x000fc800078e00ff */
[----:B------:R-:W-:Y:S01]  /*31d0*/  IMAD R10, R3, R19, R10 ;  /* 0x00000013030a7224 */ /* 0x000fe200078e020a */
[----:B------:R-:W-:Y:S01]  /*31e0*/  IABS R19, R2 ;  /* 0x0000000200137213 */ /* 0x000fe20000000000 */
[----:B------:R-:W-:Y:S02]  /*31f0*/  IMAD.MOV R16, RZ, RZ, -R16 ;  /* 0x000000ffff107224 */ /* 0x000fe400078e0a10 */
[----:B------:R-:W-:Y:S01]  /*3200*/  @!P6 IMAD.IADD R9, R9, 0x1, -R3 ;  /* 0x000000010909e824 */ /* 0x000fe200078e0a03 */
[C---:B------:R-:W-:Y:S01]  /*3210*/  ISETP.GT.U32.AND P6, PT, R3.reuse, R0, PT ;  /* 0x000000000300720c */ /* 0x040fe20003fc4070 */
[----:B------:R-:W-:Y:S02]  /*3220*/  IMAD.MOV R20, RZ, RZ, -R20 ;  /* 0x000000ffff147224 */ /* 0x000fe400078e0a14 */
[----:B------:R-:W-:Y:S01]  /*3230*/  IMAD R16, R3, R16, R18 ;  /* 0x0000001003107224 */ /* 0x000fe200078e0212 */
[----:B------:R-:W-:Y:S01]  /*3240*/  IADD3 R18, R29, 0x49, RZ ;  /* 0x000000491d127810 */ /* 0x000fe20007ffe0ff */
[----:B------:R-:W-:-:S02]  /*3250*/  IMAD.MOV.U32 R21, RZ, RZ, R15 ;  /* 0x000000ffff157224 */ /* 0x000fc400078e000f */
[----:B------:R-:W-:Y:S02]  /*3260*/  IMAD.MOV.U32 R15, RZ, RZ, R19 ;  /* 0x000000ffff0f7224 */ /* 0x000fe400078e0013 */
[C---:B------:R-:W-:Y:S02]  /*3270*/  IMAD R12, R3.reuse, R20, R12 ;  /* 0x00000014030c7224 */ /* 0x040fe400078e020c */
[----:B------:R-:W-:Y:S02]  /*3280*/  IMAD.MOV.U32 R19, RZ, RZ, R5 ;  /* 0x000000ffff137224 */ /* 0x000fe400078e0005 */
[----:B------:R-:W-:Y:S01]  /*3290*/  @!P5 IMAD.MOV R13, RZ, RZ, -R13 ;  /* 0x000000ffff0dd224 */ /* 0x000fe200078e0a0d */
[C---:B------:R-:W-:Y:S01]  /*32a0*/  ISETP.GT.U32.AND P5, PT, R3.reuse, R16, PT ;  /* 0x000000100300720c */ /* 0x040fe20003fa4070 */
[----:B------:R-:W-:Y:S01]  /*32b0*/  @!P2 IMAD.MOV R19, RZ, RZ, -R19 ;  /* 0x000000ffff13a224 */ /* 0x000fe200078e0a13 */
[C---:B------:R-:W-:Y:S01]  /*32c0*/  ISETP.GT.U32.AND P2, PT, R3.reuse, R12, PT ;  /* 0x0000000c0300720c */ /* 0x040fe20003f44070 */
[----:B------:R-:W-:Y:S01]  /*32d0*/  @!P3 IMAD.MOV R21, RZ, RZ, -R21 ;  /* 0x000000ffff15b224 */ /* 0x000fe200078e0a15 */
[C---:B------:R-:W-:Y:S01]  /*32e0*/  ISETP.GT.U32.AND P3, PT, R3.reuse, R9, PT ;  /* 0x000000090300720c */ /* 0x040fe20003f64070 */
[----:B------:R-:W-:Y:S01]  /*32f0*/  @!P6 IMAD.IADD R0, R0, 0x1, -R3 ;  /* 0x000000010000e824 */ /* 0x000fe200078e0a03 */
[----:B------:R-:W-:Y:S01]  /*3300*/  ISETP.GT.U32.AND P6, PT, R3, R10, PT ;  /* 0x0000000a0300720c */ /* 0x000fe20003fc4070 */
[----:B------:R-:W-:Y:S01]  /*3310*/  IMAD.HI.U32 R5, R17, R15, RZ ;  /* 0x0000000f11057227 */ /* 0x000fe200078e00ff */
[----:B------:R0:W-:Y:S03]  /*3320*/  STL [R1+0x104], R13 ;  /* 0x0001040d01007387 */ /* 0x0001e60000100800 */
[----:B------:R-:W-:Y:S01]  /*3330*/  @!P0 IMAD.MOV R8, RZ, RZ, -R8 ;  /* 0x000000ffff088224 */ /* 0x000fe200078e0a08 */
[----:B------:R-:W-:Y:S01]  /*3340*/  STL [R1+0x100], R21 ;  /* 0x0001001501007387 */ /* 0x000fe20000100800 */
[----:B------:R-:W-:Y:S01]  /*3350*/  IMAD.MOV R5, RZ, RZ, -R5 ;  /* 0x000000ffff057224 */ /* 0x000fe200078e0a05 */
[----:B------:R-:W-:Y:S01]  /*3360*/  ISETP.GE.AND P0, PT, R14, RZ, PT ;  /* 0x000000ff0e00720c */ /* 0x000fe20003f06270 */
[--C-:B------:R-:W-:Y:S01]  /*3370*/  @!P5 IMAD.IADD R16, R16, 0x1, -R3.reuse ;  /* 0x000000011010d824 */ /* 0x100fe200078e0a03 */
[----:B------:R-:W-:Y:S01]  /*3380*/  STL [R1+0xfc], R19 ;  /* 0x0000fc1301007387 */ /* 0x000fe20000100800 */
[--C-:B------:R-:W-:Y:S01]  /*3390*/  @!P2 IMAD.IADD R12, R12, 0x1, -R3.reuse ;  /* 0x000000010c0ca824 */ /* 0x100fe200078e0a03 */
[----:B0-----:R-:W-:Y:S01]  /*33a0*/  IABS R13, R18 ;  /* 0x00000012000d7213 */ /* 0x001fe20000000000 */
[----:B------:R-:W-:Y:S01]  /*33b0*/  @!P3 IMAD.IADD R9, R9, 0x1, -R3 ;  /* 0x000000010909b824 */ /* 0x000fe200078e0a03 */
[----:B------:R0:W-:Y:S01]  /*33c0*/  STL [R1+0xf0], R8 ;  /* 0x0000f00801007387 */ /* 0x0001e20000100800 */
[C---:B------:R-:W-:Y:S01]  /*33d0*/  IMAD R5, R3.reuse, R5, R15 ;  /* 0x0000000503057224 */ /* 0x040fe200078e020f */
[----:B------:R-:W-:Y:S01]  /*33e0*/  ISETP.GT.U32.AND P2, PT, R3, R16, PT ;  /* 0x000000100300720c */ /* 0x000fe20003f44070 */
[----:B------:R-:W-:Y:S01]  /*33f0*/  @!P6 IMAD.IADD R10, R10, 0x1, -R3 ;  /* 0x000000010a0ae824 */ /* 0x000fe200078e0a03 */
[----:B------:R-:W-:Y:S01]  /*3400*/  ISETP.GE.AND P3, PT, R4, RZ, PT ;  /* 0x000000ff0400720c */ /* 0x000fe20003f66270 */
[----:B------:R-:W-:Y:S01]  /*3410*/  IMAD.HI.U32 R4, R17, R13, RZ ;  /* 0x0000000d11047227 */ /* 0x000fe200078e00ff */
[----:B------:R-:W-:-:S02]  /*3420*/  ISETP.GT.U32.AND P6, PT, R3, R12, PT ;  /* 0x0000000c0300720c */ /* 0x000fc40003fc4070 */
[----:B------:R-:W-:Y:S01]  /*3430*/  ISETP.GE.AND P5, PT, R7, RZ, PT ;  /* 0x000000ff0700720c */ /* 0x000fe20003fa6270 */
[----:B------:R-:W-:Y:S01]  /*3440*/  @!P4 IMAD.MOV R9, RZ, RZ, -R9 ;  /* 0x000000ffff09c224 */ /* 0x000fe200078e0a09 */
[----:B------:R-:W-:Y:S01]  /*3450*/  ISETP.GT.U32.AND P4, PT, R3, R5, PT ;  /* 0x000000050300720c */ /* 0x000fe20003f84070 */
[----:B0-----:R-:W-:Y:S01]  /*3460*/  IMAD.MOV.U32 R8, RZ, RZ, R0 ;  /* 0x000000ffff087224 */ /* 0x001fe200078e0000 */
[----:B------:R-:W-:Y:S01]  /*3470*/  IADD3 R7, R29, 0x47, RZ ;  /* 0x000000471d077810 */ /* 0x000fe20007ffe0ff */
[----:B------:R-:W-:Y:S02]  /*3480*/  IMAD.MOV R4, RZ, RZ, -R4 ;  /* 0x000000ffff047224 */ /* 0x000fe400078e0a04 */
[----:B------:R-:W-:Y:S01]  /*3490*/  @!P1 IMAD.MOV R8, RZ, RZ, -R8 ;  /* 0x000000ffff089224 */ /* 0x000fe200078e0a08 */
[C---:B------:R-:W-:Y:S01]  /*34a0*/  ISETP.GT.U32.AND P1, PT, R3.reuse, R10, PT ;  /* 0x0000000a0300720c */ /* 0x040fe20003f24070 */
[C---:B------:R-:W-:Y:S02]  /*34b0*/  IMAD R0, R3.reuse, R4, R13 ;  /* 0x0000000403007224 */ /* 0x040fe400078e020d */
[--C-:B------:R-:W-:Y:S01]  /*34c0*/  @!P2 IMAD.IADD R16, R16, 0x1, -R3.reuse ;  /* 0x000000011010a824 */ /* 0x100fe200078e0a03 */
[----:B------:R0:W-:Y:S01]  /*34d0*/  STL [R1+0xec], R8 ;  /* 0x0000ec0801007387 */ /* 0x0001e20000100800 */
[--C-:B------:R-:W-:Y:S01]  /*34e0*/  @!P6 IMAD.IADD R12, R12, 0x1, -R3.reuse ;  /* 0x000000010c0ce824 */ /* 0x100fe200078e0a03 */
[----:B------:R-:W-:Y:S01]  /*34f0*/  ISETP.GT.U32.AND P6, PT, R3, R0, PT ;  /* 0x000000000300720c */ /* 0x000fe20003fc4070 */
[----:B------:R-:W-:Y:S01]  /*3500*/  @!P4 IMAD.IADD R5, R5, 0x1, -R3 ;  /* 0x000000010505c824 */ /* 0x000fe200078e0a03 */
[----:B------:R1:W-:Y:S01]  /*3510*/  STL [R1+0xe4], R9 ;  /* 0x0000e40901007387 */ /* 0x0003e20000100800 */
[----:B------:R-:W-:Y:S01]  /*3520*/  IMAD.MOV.U32 R15, RZ, RZ, R16 ;  /* 0x000000ffff0f7224 */ /* 0x000fe200078e0010 */
[----:B------:R-:W-:Y:S01]  /*3530*/  ISETP.GE.AND P2, PT, R2, RZ, PT ;  /* 0x000000ff0200720c */ /* 0x000fe20003f46270 */
[----:B------:R-:W-:Y:S01]  /*3540*/  @!P3 IMAD.MOV R12, RZ, RZ, -R12 ;  /* 0x000000ffff0cb224 */ /* 0x000fe200078e0a0c */
[----:B------:R-:W-:Y:S01]  /*3550*/  IABS R2, R7 ;  /* 0x0000000700027213 */ /* 0x000fe20000000000 */
[----:B------:R-:W-:Y:S01]  /*3560*/  @!P0 IMAD.MOV R15, RZ, RZ, -R15 ;  /* 0x000000ffff0f8224 */ /* 0x000fe200078e0a0f */
[----:B0-----:R-:W-:Y:S01]  /*3570*/  IADD3 R8, R29, 0x48, RZ ;  /* 0x000000481d087810 */ /* 0x001fe20007ffe0ff */
[--C-:B------:R-:W-:Y:S01]  /*3580*/  @!P1 IMAD.IADD R10, R10, 0x1, -R3.reuse ;  /* 0x000000010a0a9824 */ /* 0x100fe200078e0a03 */
[----:B------:R-:W-:Y:S01]  /*3590*/  ISETP.GT.U32.AND P0, PT, R3, R5, PT ;  /* 0x000000050300720c */ /* 0x000fe20003f04070 */
[----:B------:R-:W-:Y:S01]  /*35a0*/  IMAD.HI.U32 R13, R17, R2, RZ ;  /* 0x00000002110d7227 */ /* 0x000fe200078e00ff */
[----:B------:R-:W-:Y:S01]  /*35b0*/  IABS R4, R8 ;  /* 0x0000000800047213 */ /* 0x000fe20000000000 */
[----:B------:R0:W-:Y:S01]  /*35c0*/  STL [R1+0xe0], R15 ;  /* 0x0000e00f01007387 */ /* 0x0001e20000100800 */
[----:B-1----:R-:W-:Y:S01]  /*35d0*/  IADD3 R9, R29, 0x46, RZ ;  /* 0x000000461d097810 */ /* 0x002fe20007ffe0ff */
[----:B------:R-:W-:Y:S01]  /*35e0*/  @!P6 IMAD.IADD R0, R0, 0x1, -R3 ;  /* 0x000000010000e824 */ /* 0x000fe200078e0a03 */
[----:B------:R-:W-:Y:S01]  /*35f0*/  ISETP.GE.AND P4, PT, R8, RZ, PT ;  /* 0x000000ff0800720c */ /* 0x000fe20003f86270 */
[----:B------:R-:W-:Y:S01]  /*3600*/  IMAD.HI.U32 R14, R17, R4, RZ ;  /* 0x00000004110e7227 */ /* 0x000fe200078e00ff */
[----:B------:R-:W-:Y:S01]  /*3610*/  IABS R8, R9 ;  /* 0x0000000900087213 */ /* 0x000fe20000000000 */
[----:B------:R1:W-:Y:S01]  /*3620*/  STL [R1+0xc4], R12 ;  /* 0x0000c40c01007387 */ /* 0x0003e20000100800 */
[----:B------:R-:W-:Y:S01]  /*3630*/  ISETP.GT.U32.AND P6, PT, R3, R0, PT ;  /* 0x000000000300720c */ /* 0x000fe20003fc4070 */
[----:B------:R-:W-:Y:S01]  /*3640*/  IMAD.MOV R14, RZ, RZ, -R14 ;  /* 0x000000ffff0e7224 */ /* 0x000fe200078e0a0e */
[----:B------:R-:W-:Y:S01]  /*3650*/  ISETP.GE.AND P1, PT, R18, RZ, PT ;  /* 0x000000ff1200720c */ /* 0x000fe20003f26270 */
[----:B0-----:R-:W-:Y:S01]  /*3660*/  IMAD.MOV.U32 R15, RZ, RZ, R10 ;  /* 0x000000ffff0f7224 */ /* 0x001fe200078e000a */
[----:B------:R-:W-:Y:S01]  /*3670*/  IADD3 R16, R29, 0x40, RZ ;  /* 0x000000401d107810 */ /* 0x000fe20007ffe0ff */
[----:B------:R-:W-:-:S02]  /*3680*/  IMAD R4, R3, R14, R4 ;  /* 0x0000000e03047224 */ /* 0x000fc400078e0204 */
[----:B------:R-:W-:-:S03]  /*3690*/  IMAD.HI.U32 R10, R17, R8, RZ ;  /* 0x00000008110a7227 */ /* 0x000fc600078e00ff */
[----:B------:R-:W-:Y:S01]  /*36a0*/  ISETP.GT.U32.AND P3, PT, R3, R4, PT ;  /* 0x000000040300720c */ /* 0x000fe20003f64070 */
[----:B------:R-:W-:Y:S01]  /*36b0*/  @!P5 IMAD.MOV R15, RZ, RZ, -R15 ;  /* 0x000000ffff0fd224 */ /* 0x000fe200078e0a0f */
[----:B------:R-:W-:Y:S01]  /*36c0*/  ISETP.GE.AND P5, PT, R7, RZ, PT ;  /* 0x000000ff0700720c */ /* 0x000fe20003fa6270 */
[----:B------:R-:W-:Y:S01]  /*36d0*/  IMAD.MOV R7, RZ, RZ, -R10 ;  /* 0x000000ffff077224 */ /* 0x000fe200078e0a0a */
[----:B------:R-:W-:Y:S01]  /*36e0*/  IADD3 R10, R29, 0x45, RZ ;  /* 0x000000451d0a7810 */ /* 0x000fe20007ffe0ff */
[----:B------:R-:W-:Y:S01]  /*36f0*/  @!P0 IMAD.IADD R5, R5, 0x1, -R3 ;  /* 0x0000000105058824 */ /* 0x000fe200078e0a03 */
[----:B------:R-:W-:Y:S01]  /*3700*/  STL [R1+0xc8], R15 ;  /* 0x0000c80f01007387 */ /* 0x000fe20000100800 */
[----:B------:R-:W-:Y:S01]  /*3710*/  IMAD R7, R3, R7, R8 ;  /* 0x0000000703077224 */ /* 0x000fe200078e0208 */
[----:B------:R-:W-:Y:S01]  /*3720*/  IABS R20, R10 ;  /* 0x0000000a00147213 */ /* 0x000fe20000000000 */
[----:B------:R-:W-:Y:S01]  /*3730*/  IMAD.MOV.U32 R14, RZ, RZ, R5 ;  /* 0x000000ffff0e7224 */ /* 0x000fe200078e0005 */
[----:B------:R-:W-:Y:S01]  /*3740*/  IADD3 R8, R29, 0x43, RZ ;  /* 0x000000431d087810 */ /* 0x000fe20007ffe0ff */
[----:B------:R-:W-:-:S02]  /*3750*/  IMAD.MOV R13, RZ, RZ, -R13 ;  /* 0x000000ffff0d7224 */ /* 0x000fc400078e0a0d */
[--C-:B------:R-:W-:Y:S01]  /*3760*/  @!P3 IMAD.IADD R4, R4, 0x1, -R3.reuse ;  /* 0x000000010404b824 */ /* 0x100fe200078e0a03 */
[----:B-1----:R-:W-:Y:S01]  /*3770*/  IABS R12, R8 ;  /* 0x00000008000c7213 */ /* 0x002fe20000000000 */
[----:B------:R-:W-:Y:S01]  /*3780*/  @!P2 IMAD.MOV R14, RZ, RZ, -R14 ;  /* 0x000000ffff0ea224 */ /* 0x000fe200078e0a0e */
[C---:B------:R-:W-:Y:S01]  /*3790*/  ISETP.GT.U32.AND P2, PT, R3.reuse, R7, PT ;  /* 0x000000070300720c */ /* 0x040fe20003f44070 */
[C---:B------:R-:W-:Y:S01]  /*37a0*/  IMAD R2, R3.reuse, R13, R2 ;  /* 0x0000000d03027224 */ /* 0x040fe200078e0202 */
[----:B------:R-:W-:Y:S01]  /*37b0*/  ISETP.GT.U32.AND P3, PT, R3, R4, PT ;  /* 0x000000040300720c */ /* 0x000fe20003f64070 */
[----:B------:R-:W-:Y:S01]  /*37c0*/  @!P6 IMAD.IADD R0, R0, 0x1, -R3 ;  /* 0x000000010000e824 */ /* 0x000fe200078e0a03 */
[----:B------:R-:W-:Y:S01]  /*37d0*/  ISETP.GE.AND P6, PT, R9, RZ, PT ;  /* 0x000000ff0900720c */ /* 0x000fe20003fc6270 */
[----:B------:R-:W-:Y:S01]  /*37e0*/  IMAD.MOV.U32 R5, RZ, RZ, R12 ;  /* 0x000000ffff057224 */ /* 0x000fe200078e000c */
[----:B------:R-:W-:Y:S01]  /*37f0*/  ISETP.GT.U32.AND P0, PT, R3, R2, PT ;  /* 0x000000020300720c */ /* 0x000fe20003f04070 */
[----:B------:R-:W-:Y:S01]  /*3800*/  IMAD.MOV.U32 R13, RZ, RZ, R0 ;  /* 0x000000ffff0d7224 */ /* 0x000fe200078e0000 */
[----:B------:R-:W-:Y:S01]  /*3810*/  IADD3 R9, R29, 0x44, RZ ;  /* 0x000000441d097810 */ /* 0x000fe20007ffe0ff */
[----:B------:R0:W-:Y:S01]  /*3820*/  STL [R1+0xcc], R14 ;  /* 0x0000cc0e01007387 */ /* 0x0001e20000100800 */
[----:B------:R-:W-:-:S02]  /*3830*/  IMAD.HI.U32 R0, R17, R5, RZ ;  /* 0x0000000511007227 */ /* 0x000fc400078e00ff */
[----:B------:R-:W-:Y:S02]  /*3840*/  IABS R21, R9 ;  /* 0x0000000900157213 */ /* 0x000fe40000000000 */
[----:B------:R-:W-:Y:S01]  /*3850*/  @!P1 IMAD.MOV R13, RZ, RZ, -R13 ;  /* 0x000000ffff0d9224 */ /* 0x000fe200078e0a0d */
[----:B------:R-:W-:Y:S01]  /*3860*/  ISETP.GE.AND P1, PT, R10, RZ, PT ;  /* 0x000000ff0a00720c */ /* 0x000fe20003f26270 */
[----:B------:R-:W-:-:S03]  /*3870*/  IMAD.HI.U32 R10, R17, R20, RZ ;  /* 0x00000014110a7227 */ /* 0x000fc600078e00ff */
[----:B------:R1:W-:Y:S01]  /*3880*/  STL [R1+0xd4], R13 ;  /* 0x0000d40d01007387 */ /* 0x0003e20000100800 */
[--C-:B------:R-:W-:Y:S02]  /*3890*/  @!P2 IMAD.IADD R7, R7, 0x1, -R3.reuse ;  /* 0x000000010707a824 */ /* 0x100fe400078e0a03 */
[--C-:B------:R-:W-:Y:S01]  /*38a0*/  @!P3 IMAD.IADD R4, R4, 0x1, -R3.reuse ;  /* 0x000000010404b824 */ /* 0x100fe200078e0a03 */
[----:B------:R-:W-:Y:S01]  /*38b0*/  ISETP.GE.AND P3, PT, R9, RZ, PT ;  /* 0x000000ff0900720c */ /* 0x000fe20003f66270 */
[----:B------:R-:W-:Y:S01]  /*38c0*/  IMAD.MOV R10, RZ, RZ, -R10 ;  /* 0x000000ffff0a7224 */ /* 0x000fe200078e0a0a */
[----:B------:R-:W-:Y:S01]  /*38d0*/  ISETP.GT.U32.AND P2, PT, R3, R7, PT ;  /* 0x000000070300720c */ /* 0x000fe20003f44070 */
[----:B------:R-:W-:Y:S02]  /*38e0*/  @!P0 IMAD.IADD R2, R2, 0x1, -R3 ;  /* 0x0000000102028824 */ /* 0x000fe400078e0a03 */
[----:B------:R-:W-:-:S03]  /*38f0*/  IMAD.HI.U32 R12, R17, R21, RZ ;  /* 0x00000015110c7227 */ /* 0x000fc600078e00ff */
[C---:B------:R-:W-:Y:S01]  /*3900*/  ISETP.GT.U32.AND P0, PT, R3.reuse, R2, PT ;  /* 0x000000020300720c */ /* 0x040fe20003f04070 */
[----:B------:R-:W-:Y:S02]  /*3910*/  IMAD R20, R3, R10, R20 ;  /* 0x0000000a03147224 */ /* 0x000fe400078e0214 */
[----:B0-----:R-:W-:Y:S01]  /*3920*/  IMAD.MOV.U32 R14, RZ, RZ, R4 ;  /* 0x000000ffff0e7224 */ /* 0x001fe200078e0004 */
[C---:B------:R-:W-:Y:S01]  /*3930*/  IADD3 R4, R29.reuse, 0x41, RZ ;  /* 0x000000411d047810 */ /* 0x040fe20007ffe0ff */
[----:B------:R-:W-:Y:S01]  /*3940*/  IMAD.MOV R9, RZ, RZ, -R12 ;  /* 0x000000ffff097224 */ /* 0x000fe200078e0a0c */
[----:B------:R-:W-:Y:S01]  /*3950*/  IADD3 R12, R29, 0x3f, RZ ;  /* 0x0000003f1d0c7810 */ /* 0x000fe20007ffe0ff */
[----:B------:R-:W-:Y:S01]  /*3960*/  @!P4 IMAD.MOV R14, RZ, RZ, -R14 ;  /* 0x000000ffff0ec224 */ /* 0x000fe200078e0a0e */
[C---:B------:R-:W-:Y:S01]  /*3970*/  ISETP.GT.U32.AND P4, PT, R3.reuse, R20, PT ;  /* 0x000000140300720c */ /* 0x040fe20003f84070 */
[----:B------:R-:W-:Y:S01]  /*3980*/  IMAD R21, R3, R9, R21 ;  /* 0x0000000903157224 */ /* 0x000fe200078e0215 */
[----:B------:R-:W-:Y:S01]  /*3990*/  IADD3 R9, R29, 0x42, RZ ;  /* 0x000000421d097810 */ /* 0x000fe20007ffe0ff */
[--C-:B------:R-:W-:Y:S01]  /*39a0*/  @!P2 IMAD.IADD R7, R7, 0x1, -R3.reuse ;  /* 0x000000010707a824 */ /* 0x100fe200078e0a03 */
[----:B------:R0:W-:Y:S01]  /*39b0*/  STL [R1+0xd8], R14 ;  /* 0x0000d80e01007387 */ /* 0x0001e20000100800 */
[----:B------:R-:W-:Y:S01]  /*39c0*/  @!P0 IMAD.IADD R2, R2, 0x1, -R3 ;  /* 0x0000000102028824 */ /* 0x000fe200078e0a03 */
[C---:B------:R-:W-:Y:S01]  /*39d0*/  ISETP.GT.U32.AND P2, PT, R3.reuse, R21, PT ;  /* 0x000000150300720c */ /* 0x040fe20003f44070 */
[----:B------:R-:W-:Y:S01]  /*39e0*/  IMAD.MOV R0, RZ, RZ, -R0 ;  /* 0x000000ffff007224 */ /* 0x000fe200078e0a00 */
[----:B------:R-:W-:Y:S01]  /*39f0*/  ISETP.GE.AND P0, PT, R8, RZ, PT ;  /* 0x000000ff0800720c */ /* 0x000fe20003f06270 */
[----:B-1----:R-:W-:Y:S01]  /*3a00*/  IMAD.MOV.U32 R13, RZ, RZ, R2 ;  /* 0x000000ffff0d7224 */ /* 0x002fe200078e0002 */
[----:B------:R-:W-:Y:S01]  /*3a10*/  IABS R15, R12 ;  /* 0x0000000c000f7213 */ /* 0x000fe20000000000 */
[----:B------:R-:W-:Y:S01]  /*3a20*/  IMAD R0, R3, R0, R5 ;  /* 0x0000000003007224 */ /* 0x000fe200078e0205 */
[----:B------:R-:W-:Y:S01]  /*3a30*/  IABS R5, R16 ;  /* 0x0000001000057213 */ /* 0x000fe20000000000 */
[----:B------:R-:W-:Y:S01]  /*3a40*/  @!P4 IMAD.IADD R20, R20, 0x1, -R3 ;  /* 0x000000011414c824 */ /* 0x000fe200078e0a03 */
[----:B0-----:R-:W-:Y:S01]  /*3a50*/  IABS R14, R4 ;  /* 0x00000004000e7213 */ /* 0x001fe20000000000 */
[----:B------:R-:W-:Y:S01]  /*3a60*/  @!P5 IMAD.MOV R13, RZ, RZ, -R13 ;  /* 0x000000ffff0dd224 */ /* 0x000fe200078e0a0d */
[----:B------:R-:W-:Y:S01]  /*3a70*/  ISETP.GE.AND P5, PT, R9, RZ, PT ;  /* 0x000000ff0900720c */ /* 0x000fe20003fa6270 */
[----:B------:R-:W-:Y:S01]  /*3a80*/  IMAD.MOV.U32 R18, RZ, RZ, R7 ;  /* 0x000000ffff127224 */ /* 0x000fe200078e0007 */
[----:B------:R-:W-:Y:S01]  /*3a90*/  ISETP.GT.U32.AND P4, PT, R3, R20, PT ;  /* 0x000000140300720c */ /* 0x000fe20003f84070 */
[----:B------:R-:W-:Y:S01]  /*3aa0*/  @!P2 IMAD.IADD R21, R21, 0x1, -R3 ;  /* 0x000000011515a824 */ /* 0x000fe200078e0a03 */
[----:B------:R-:W-:Y:S01]  /*3ab0*/  IABS R9, R9 ;  /* 0x0000000900097213 */ /* 0x000fe20000000000 */
[----:B------:R-:W-:Y:S01]  /*3ac0*/  @!P6 IMAD.MOV R18, RZ, RZ, -R18 ;  /* 0x000000ffff12e224 */ /* 0x000fe200078e0a12 */
[----:B------:R-:W-:Y:S01]  /*3ad0*/  ISETP.GT.U32.AND P6, PT, R3, R0, PT ;  /* 0x000000000300720c */ /* 0x000fe20003fc4070 */
[----:B------:R-:W-:Y:S01]  /*3ae0*/  IMAD.HI.U32 R8, R17, R14, RZ ;  /* 0x0000000e11087227 */ /* 0x000fe200078e00ff */
[----:B------:R-:W-:Y:S01]  /*3af0*/  ISETP.GT.U32.AND P2, PT, R3, R21, PT ;  /* 0x000000150300720c */ /* 0x000fe20003f44070 */
[----:B------:R0:W-:Y:S02]  /*3b00*/  STL [R1+0xdc], R13 ;  /* 0x0000dc0d01007387 */ /* 0x0001e40000100800 */
[----:B------:R-:W-:-:S02]  /*3b10*/  IMAD.HI.U32 R10, R17, R9, RZ ;  /* 0x00000009110a7227 */ /* 0x000fc400078e00ff */
[----:B------:R1:W-:Y:S02]  /*3b20*/  STL [R1+0xd0], R18 ;  /* 0x0000d01201007387 */ /* 0x0003e40000100800 */
[----:B------:R-:W-:Y:S02]  /*3b30*/  IMAD.MOV R10, RZ, RZ, -R10 ;  /* 0x000000ffff0a7224 */ /* 0x000fe400078e0a0a */
[----:B------:R-:W-:Y:S01]  /*3b40*/  @!P4 IMAD.IADD R20, R20, 0x1, -R3 ;  /* 0x000000011414c824 */ /* 0x000fe200078e0a03 */
[----:B------:R-:W-:Y:S01]  /*3b50*/  ISETP.GE.AND P4, PT, R4, RZ, PT ;  /* 0x000000ff0400720c */ /* 0x000fe20003f86270 */
[----:B------:R-:W-:Y:S01]  /*3b60*/  IMAD R4, R3, R10, R9 ;  /* 0x0000000a03047224 */ /* 0x000fe200078e0209 */
[----:B------:R-:W-:Y:S01]  /*3b70*/  IADD3 R10, R29, 0x3e, RZ ;  /* 0x0000003e1d0a7810 */ /* 0x000fe20007ffe0ff */
[----:B------:R-:W-:Y:S01]  /*3b80*/  @!P2 IMAD.IADD R21, R21, 0x1, -R3 ;  /* 0x000000011515a824 */ /* 0x000fe200078e0a03 */
[----:B------:R-:W-:Y:S01]  /*3b90*/  IADD3 R9, R29, 0x3b, RZ ;  /* 0x0000003b1d097810 */ /* 0x000fe20007ffe0ff */
[----:B------:R-:W-:Y:S01]  /*3ba0*/  IMAD.MOV R8, RZ, RZ, -R8 ;  /* 0x000000ffff087224 */ /* 0x000fe200078e0a08 */
[----:B------:R-:W-:Y:S01]  /*3bb0*/  ISETP.GT.U32.AND P2, PT, R3, R4, PT ;  /* 0x000000040300720c */ /* 0x000fe20003f44070 */
[----:B0-----:R-:W-:-:S04]  /*3bc0*/  IMAD.HI.U32 R13, R17, R5, RZ ;  /* 0x00000005110d7227 */ /* 0x001fc800078e00ff */
[----:B------:R-:W-:Y:S01]  /*3bd0*/  IMAD R14, R3, R8, R14 ;  /* 0x00000008030e7224 */ /* 0x000fe200078e020e */
[----:B------:R-:W-:Y:S01]  /*3be0*/  IADD3 R8, R29, 0x3d, RZ ;  /* 0x0000003d1d087810 */ /* 0x000fe20007ffe0ff */
[----:B------:R-:W-:Y:S02]  /*3bf0*/  @!P6 IMAD.IADD R0, R0, 0x1, -R3 ;  /* 0x000000010000e824 */ /* 0x000fe400078e0a03 */
[----:B------:R-:W-:Y:S01]  /*3c00*/  IMAD.MOV R7, RZ, RZ, -R13 ;  /* 0x000000ffff077224 */ /* 0x000fe200078e0a0d */
[C---:B------:R-:W-:Y:S01]  /*3c10*/  ISETP.GT.U32.AND P6, PT, R3.reuse, R14, PT ;  /* 0x0000000e0300720c */ /* 0x040fe20003fc4070 */
[----:B------:R-:W-:Y:S01]  /*3c20*/  IMAD.MOV.U32 R23, RZ, RZ, R20 ;  /* 0x000000ffff177224 */ /* 0x000fe200078e0014 */
[----:B-1----:R-:W-:Y:S01]  /*3c30*/  IABS R18, R8 ;  /* 0x0000000800127213 */ /* 0x002fe20000000000 */
[----:B------:R-:W-:Y:S01]  /*3c40*/  @!P2 IMAD.IADD R4, R4, 0x1, -R3 ;  /* 0x000000010404a824 */ /* 0x000fe200078e0a03 */
[C---:B------:R-:W-:Y:S01]  /*3c50*/  ISETP.GT.U32.AND P2, PT, R3.reuse, R0, PT ;  /* 0x000000000300720c */ /* 0x040fe20003f44070 */
[----:B------:R-:W-:Y:S01]  /*3c60*/  IMAD R5, R3, R7, R5 ;  /* 0x0000000703057224 */ /* 0x000fe200078e0205 */
[----:B------:R-:W-:Y:S01]  /*3c70*/  IABS R7, R10 ;  /* 0x0000000a00077213 */ /* 0x000fe20000000000 */
[----:B------:R-:W-:Y:S01]  /*3c80*/  IMAD.HI.U32 R2, R17, R15, RZ ;  /* 0x0000000f11027227 */ /* 0x000fe200078e00ff */
[----:B------:R-:W-:-:S03]  /*3c90*/  IABS R13, R9 ;  /* 0x00000009000d7213 */ /* 0x000fc60000000000 */
[----:B------:R-:W-:Y:S01]  /*3ca0*/  @!P1 IMAD.MOV R23, RZ, RZ, -R23 ;  /* 0x000000ffff179224 */ /* 0x000fe200078e0a17 */
[----:B------:R-:W-:Y:S01]  /*3cb0*/  ISETP.GT.U32.AND P1, PT, R3, R4, PT ;  /* 0x000000040300720c */ /* 0x000fe20003f24070 */
[----:B------:R-:W-:Y:S02]  /*3cc0*/  IMAD.MOV R2, RZ, RZ, -R2 ;  /* 0x000000ffff027224 */ /* 0x000fe400078e0a02 */
[----:B------:R-:W-:Y:S01]  /*3cd0*/  IMAD.HI.U32 R22, R17, R7, RZ ;  /* 0x0000000711167227 */ /* 0x000fe200078e00ff */
[----:B------:R-:W-:Y:S03]  /*3ce0*/  STL [R1+0xc0], R23 ;  /* 0x0000c01701007387 */ /* 0x000fe60000100800 */
[----:B------:R-:W-:Y:S01]  /*3cf0*/  IMAD R15, R3, R2, R15 ;  /* 0x00000002030f7224 */ /* 0x000fe200078e020f */
[----:B------:R-:W-:Y:S01]  /*3d00*/  IADD3 R2, R29, 0x3c, RZ ;  /* 0x0000003c1d027810 */ /* 0x000fe20007ffe0ff */
[----:B------:R-:W-:-:S02]  /*3d10*/  @!P6 IMAD.IADD R14, R14, 0x1, -R3 ;  /* 0x000000010e0ee824 */ /* 0x000fc400078e0a03 */
[----:B------:R-:W-:Y:S01]  /*3d20*/  IMAD.MOV R22, RZ, RZ, -R22 ;  /* 0x000000ffff167224 */ /* 0x000fe200078e0a16 */
[----:B------:R-:W-:Y:S01]  /*3d30*/  IABS R19, R2 ;  /* 0x0000000200137213 */ /* 0x000fe20000000000 */
[----:B------:R-:W-:Y:S01]  /*3d40*/  @!P2 IMAD.IADD R0, R0, 0x1, -R3 ;  /* 0x000000010000a824 */ /* 0x000fe200078e0a03 */
[C---:B------:R-:W-:Y:S01]  /*3d50*/  ISETP.GT.U32.AND P2, PT, R3.reuse, R15, PT ;  /* 0x0000000f0300720c */ /* 0x040fe20003f44070 */
[C---:B------:R-:W-:Y:S01]  /*3d60*/  IMAD R7, R3.reuse, R22, R7 ;  /* 0x0000001603077224 */ /* 0x040fe200078e0207 */
[----:B------:R-:W-:Y:S01]  /*3d70*/  ISETP.GT.U32.AND P6, PT, R3, R14, PT ;  /* 0x0000000e0300720c */ /* 0x000fe20003fc4070 */
[----:B------:R-:W-:-:S04]  /*3d80*/  IMAD.HI.U32 R20, R17, R18, RZ ;  /* 0x0000001211147227 */ /* 0x000fc800078e00ff */
[----:B------:R-:W-:Y:S01]  /*3d90*/  @!P3 IMAD.MOV R21, RZ, RZ, -R21 ;  /* 0x000000ffff15b224 */ /* 0x000fe200078e0a15 */
[C---:B------:R-:W-:Y:S01]  /*3da0*/  ISETP.GT.U32.AND P3, PT, R3.reuse, R5, PT ;  /* 0x000000050300720c */ /* 0x040fe20003f64070 */
[--C-:B------:R-:W-:Y:S01]  /*3db0*/  @!P1 IMAD.IADD R4, R4, 0x1, -R3.reuse ;  /* 0x0000000104049824 */ /* 0x100fe200078e0a03 */
[----:B------:R-:W-:Y:S01]  /*3dc0*/  ISETP.GT.U32.AND P1, PT, R3, R7, PT ;  /* 0x000000070300720c */ /* 0x000fe20003f24070 */
[----:B------:R-:W-:Y:S01]  /*3dd0*/  IMAD.MOV R20, RZ, RZ, -R20 ;  /* 0x000000ffff147224 */ /* 0x000fe200078e0a14 */
[----:B------:R0:W-:Y:S01]  /*3de0*/  STL [R1+0xbc], R21 ;  /* 0x0000bc1501007387 */ /* 0x0001e20000100800 */
[----:B------:R-:W-:Y:S01]  /*3df0*/  @!P2 IMAD.IADD R15, R15, 0x1, -R3 ;  /* 0x000000010f0fa824 */ /* 0x000fe200078e0a03 */
[----:B------:R-:W-:Y:S01]  /*3e00*/  ISETP.GE.AND P2, PT, R12, RZ, PT ;  /* 0x000000ff0c00720c */ /* 0x000fe20003f46270 */
[----:B------:R-:W-:Y:S01]  /*3e10*/  IMAD R18, R3, R20, R18 ;  /* 0x0000001403127224 */ /* 0x000fe200078e0212 */
[----:B------:R-:W-:Y:S01]  /*3e20*/  IADD3 R12, R29, 0x39, RZ ;  /* 0x000000391d0c7810 */ /* 0x000fe20007ffe0ff */
[----:B------:R-:W-:-:S02]  /*3e30*/  IMAD.MOV.U32 R24, RZ, RZ, R0 ;  /* 0x000000ffff187224 */ /* 0x000fc400078e0000 */
[--C-:B------:R-:W-:Y:S01]  /*3e40*/  @!P6 IMAD.IADD R14, R14, 0x1, -R3.reuse ;  /* 0x000000010e0ee824 */ /* 0x100fe200078e0a03 */
[C---:B------:R-:W-:Y:S01]  /*3e50*/  ISETP.GT.U32.AND P6, PT, R3.reuse, R18, PT ;  /* 0x000000120300720c */ /* 0x040fe20003fc4070 */
[----:B------:R-:W-:Y:S01]  /*3e60*/  @!P0 IMAD.MOV R24, RZ, RZ, -R24 ;  /* 0x000000ffff188224 */ /* 0x000fe200078e0a18 */
[----:B------:R-:W-:Y:S01]  /*3e70*/  ISETP.GT.U32.AND P0, PT, R3, R15, PT ;  /* 0x0000000f0300720c */ /* 0x000fe20003f04070 */
[----:B0-----:R-:W-:Y:S01]  /*3e80*/  IMAD.HI.U32 R21, R17, R19, RZ ;  /* 0x0000001311157227 */ /* 0x001fe200078e00ff */
[----:B------:R-:W-:Y:S02]  /*3e90*/  IABS R0, R12 ;  /* 0x0000000c00007213 */ /* 0x000fe40000000000 */
[----:B------:R0:W-:Y:S01]  /*3ea0*/  STL [R1+0xb4], R24 ;  /* 0x0000b41801007387 */ /* 0x0001e20000100800 */
[--C-:B------:R-:W-:Y:S01]  /*3eb0*/  @!P3 IMAD.IADD R5, R5, 0x1, -R3.reuse ;  /* 0x000000010505b824 */ /* 0x100fe200078e0a03 */
[----:B------:R-:W-:Y:S01]  /*3ec0*/  ISETP.GE.AND P3, PT, R16, RZ, PT ;  /* 0x000000ff1000720c */ /* 0x000fe20003f66270 */
[----:B------:R-:W-:Y:S01]  /*3ed0*/  @!P1 IMAD.IADD R7, R7, 0x1, -R3 ;  /* 0x0000000107079824 */ /* 0x000fe200078e0a03 */
[----:B------:R-:W-:Y:S01]  /*3ee0*/  IADD3 R16, R29, 0x3a, RZ ;  /* 0x0000003a1d107810 */ /* 0x000fe20007ffe0ff */
[----:B------:R-:W-:Y:S01]  /*3ef0*/  IMAD.MOV.U32 R23, RZ, RZ, R4 ;  /* 0x000000ffff177224 */ /* 0x000fe200078e0004 */
[----:B------:R-:W-:Y:S01]  /*3f00*/  ISETP.GT.U32.AND P1, PT, R3, R5, PT ;  /* 0x000000050300720c */ /* 0x000fe20003f24070 */
[----:B------:R-:W-:Y:S01]  /*3f10*/  IMAD.HI.U32 R22, R17, R13, RZ ;  /* 0x0000000d11167227 */ /* 0x000fe200078e00ff */
[----:B------:R-:W-:-:S02]  /*3f20*/  IABS R4, R16 ;  /* 0x0000001000047213 */ /* 0x000fc40000000000 */
[----:B0-----:R-:W-:Y:S01]  /*3f30*/  IABS R24, R27 ;  /* 0x0000001b00187213 */ /* 0x001fe20000000000 */
[----:B------:R-:W-:Y:S02]  /*3f40*/  IMAD.MOV R21, RZ, RZ, -R21 ;  /* 0x000000ffff157224 */ /* 0x000fe400078e0a15 */
[----:B------:R-:W-:Y:S01]  /*3f50*/  @!P5 IMAD.MOV R23, RZ, RZ, -R23 ;  /* 0x000000ffff17d224 */ /* 0x000fe200078e0a17 */
[C---:B------:R-:W-:Y:S01]  /*3f60*/  ISETP.GT.U32.AND P5, PT, R3.reuse, R7, PT ;  /* 0x000000070300720c */ /* 0x040fe20003fa4070 */
[----:B------:R-:W-:Y:S02]  /*3f70*/  IMAD.MOV R22, RZ, RZ, -R22 ;  /* 0x000000ffff167224 */ /* 0x000fe400078e0a16 */
[C---:B------:R-:W-:Y:S01]  /*3f80*/  IMAD R19, R3.reuse, R21, R19 ;  /* 0x0000001503137224 */ /* 0x040fe200078e0213 */
[----:B------:R-:W-:Y:S01]  /*3f90*/  STL [R1+0xb0], R23 ;  /* 0x0000b01701007387 */ /* 0x000fe20000100800 */
[C---:B------:R-:W-:Y:S02]  /*3fa0*/  IMAD R13, R3.reuse, R22, R13 ;  /* 0x00000016030d7224 */ /* 0x040fe400078e020d */
[----:B------:R-:W-:Y:S01]  /*3fb0*/  @!P4 IMAD.MOV R14, RZ, RZ, -R14 ;  /* 0x000000ffff0ec224 */ /* 0x000fe200078e0a0e */
[----:B------:R-:W-:Y:S01]  /*3fc0*/  ISETP.GT.U32.AND P4, PT, R3, R19, PT ;  /* 0x000000130300720c */ /* 0x000fe20003f84070 */
[----:B------:R-:W-:-:S02]  /*3fd0*/  @!P6 IMAD.IADD R18, R18, 0x1, -R3 ;  /* 0x000000011212e824 */ /* 0x000fc400078e0a03 */
[--C-:B------:R-:W-:Y:S01]  /*3fe0*/  @!P0 IMAD.IADD R15, R15, 0x1, -R3.reuse ;  /* 0x000000010f0f8824 */ /* 0x100fe200078e0a03 */
[----:B------:R-:W-:Y:S01]  /*3ff0*/  ISETP.GT.U32.AND P0, PT, R3, R13, PT ;  /* 0x0000000d0300720c */ /* 0x000fe20003f04070 */
[--C-:B------:R-:W-:Y:S01]  /*4000*/  @!P1 IMAD.IADD R5, R5, 0x1, -R3.reuse ;  /* 0x0000000105059824 */ /* 0x100fe200078e0a03 */
[----:B------:R-:W-:Y:S01]  /*4010*/  ISETP.GT.U32.AND P6, PT, R3, R18, PT ;  /* 0x000000120300720c */ /* 0x000fe20003fc4070 */
[----:B------:R-:W-:Y:S01]  /*4020*/  @!P5 IMAD.IADD R7, R7, 0x1, -R3 ;  /* 0x000000010707d824 */ /* 0x000fe200078e0a03 */
[----:B------:R-:W-:Y:S01]  /*4030*/  ISETP.GE.AND P1, PT, R10, RZ, PT ;  /* 0x000000ff0a00720c */ /* 0x000fe20003f26270 */
[----:B------:R0:W-:Y:S01]  /*4040*/  STL [R1+0xac], R14 ;  /* 0x0000ac0e01007387 */ /* 0x0001e20000100800 */
[----:B------:R-:W-:Y:S01]  /*4050*/  ISETP.GE.AND P5, PT, R8, RZ, PT ;  /* 0x000000ff0800720c */ /* 0x000fe20003fa6270 */
[----:B------:R-:W-:Y:S01]  /*4060*/  IMAD.HI.U32 R8, R17, R4, RZ ;  /* 0x0000000411087227 */ /* 0x000fe200078e00ff */
[----:B------:R-:W-:-:S03]  /*4070*/  IADD3 R10, R29, 0x34, RZ ;  /* 0x000000341d0a7810 */ /* 0x000fc60007ffe0ff */
[----:B------:R-:W-:Y:S01]  /*4080*/  @!P4 IMAD.IADD R19, R19, 0x1, -R3 ;  /* 0x000000011313c824 */ /* 0x000fe200078e0a03 */
[----:B------:R-:W-:Y:S01]  /*4090*/  ISETP.GE.AND P4, PT, R9, RZ, PT ;  /* 0x000000ff0900720c */ /* 0x000fe20003f86270 */
[----:B------:R-:W-:Y:S02]  /*40a0*/  IMAD.MOV R8, RZ, RZ, -R8 ;  /* 0x000000ffff087224 */ /* 0x000fe400078e0a08 */
[----:B------:R-:W-:Y:S02]  /*40b0*/  IMAD.MOV.U32 R20, RZ, RZ, R5 ;  /* 0x000000ffff147224 */ /* 0x000fe400078e0005 */
[--C-:B------:R-:W-:Y:S01]  /*40c0*/  @!P0 IMAD.IADD R13, R13, 0x1, -R3.reuse ;  /* 0x000000010d0d8824 */ /* 0x100fe200078e0a03 */
[----:B------:R-:W-:Y:S01]  /*40d0*/  ISETP.GT.U32.AND P0, PT, R3, R19, PT ;  /* 0x000000130300720c */ /* 0x000fe20003f04070 */
[----:B------:R-:W-:Y:S01]  /*40e0*/  @!P6 IMAD.IADD R18, R18, 0x1, -R3 ;  /* 0x000000011212e824 */ /* 0x000fe200078e0a03 */
[----:B------:R-:W-:Y:S01]  /*40f0*/  ISETP.GE.AND P6, PT, R2, RZ, PT ;  /* 0x000000ff0200720c */ /* 0x000fe20003fc6270 */
[----:B0-----:R-:W-:Y:S01]  /*4100*/  IMAD.MOV.U32 R14, RZ, RZ, R15 ;  /* 0x000000ffff0e7224 */ /* 0x001fe200078e000f */
[----:B------:R-:W-:Y:S01]  /*4110*/  IADD3 R15, R29, 0x31, RZ ;  /* 0x000000311d0f7810 */ /* 0x000fe20007ffe0ff */
[----:B------:R-:W-:-:S02]  /*4120*/  IMAD R4, R3, R8, R4 ;  /* 0x0000000803047224 */ /* 0x000fc400078e0204 */
[----:B------:R-:W-:Y:S01]  /*4130*/  IMAD.MOV.U32 R5, RZ, RZ, R7 ;  /* 0x000000ffff057224 */ /* 0x000fe200078e0007 */
[----:B------:R-:W-:Y:S01]  /*4140*/  IADD3 R7, R29, 0x37, RZ ;  /* 0x000000371d077810 */ /* 0x000fe20007ffe0ff */
[----:B------:R-:W-:-:S04]  /*4150*/  IMAD.HI.U32 R2, R17, R0, RZ ;  /* 0x0000000011027227 */ /* 0x000fc800078e00ff */
[----:B------:R-:W-:Y:S01]  /*4160*/  @!P2 IMAD.MOV R14, RZ, RZ, -R14 ;  /* 0x000000ffff0ea224 */ /* 0x000fe200078e0a0e */
[C---:B------:R-:W-:Y:S01]  /*4170*/  ISETP.GT.U32.AND P2, PT, R3.reuse, R13, PT ;  /* 0x0000000d0300720c */ /* 0x040fe20003f44070 */
[----:B------:R-:W-:Y:S01]  /*4180*/  @!P1 IMAD.MOV R5, RZ, RZ, -R5 ;  /* 0x000000ffff059224 */ /* 0x000fe200078e0a05 */
[C---:B------:R-:W-:Y:S01]  /*4190*/  ISETP.GT.U32.AND P1, PT, R3.reuse, R4, PT ;  /* 0x000000040300720c */ /* 0x040fe20003f24070 */
[----:B------:R-:W-:Y:S02]  /*41a0*/  IMAD.MOV R2, RZ, RZ, -R2 ;  /* 0x000000ffff027224 */ /* 0x000fe400078e0a02 */
[----:B------:R-:W-:Y:S01]  /*41b0*/  @!P3 IMAD.MOV R20, RZ, RZ, -R20 ;  /* 0x000000ffff14b224 */ /* 0x000fe200078e0a14 */
[----:B------:R-:W-:Y:S01]  /*41c0*/  ISETP.GE.AND P3, PT, R16, RZ, PT ;  /* 0x000000ff1000720c */ /* 0x000fe20003f66270 */
[----:B------:R-:W-:Y:S01]  /*41d0*/  IMAD R0, R3, R2, R0 ;  /* 0x0000000203007224 */ /* 0x000fe200078e0200 */
[----:B------:R-:W-:Y:S01]  /*41e0*/  IADD3 R2, R29, 0x38, RZ ;  /* 0x000000381d027810 */ /* 0x000fe20007ffe0ff */
[----:B------:R-:W-:Y:S01]  /*41f0*/  @!P0 IMAD.IADD R19, R19, 0x1, -R3 ;  /* 0x0000000113138824 */ /* 0x000fe200078e0a03 */
[----:B------:R-:W-:Y:S01]  /*4200*/  STL [R1+0xa8], R20 ;  /* 0x0000a81401007387 */ /* 0x000fe20000100800 */
[----:B------:R-:W-:-:S02]  /*4210*/  ISETP.GE.AND P0, PT, R12, RZ, PT ;  /* 0x000000ff0c00720c */ /* 0x000fc40003f06270 */
[----:B------:R-:W-:Y:S01]  /*4220*/  IABS R8, R2 ;  /* 0x0000000200087213 */ /* 0x000fe20000000000 */
[----:B------:R0:W-:Y:S01]  /*4230*/  STL [R1+0xa4], R14 ;  /* 0x0000a40e01007387 */ /* 0x0001e20000100800 */
[----:B------:R-:W-:Y:S01]  /*4240*/  IMAD.MOV.U32 R9, RZ, RZ, R19 ;  /* 0x000000ffff097224 */ /* 0x000fe200078e0013 */
[----:B------:R-:W-:Y:S01]  /*4250*/  IADD3 R12, R29, 0x36, RZ ;  /* 0x000000361d0c7810 */ /* 0x000fe20007ffe0ff */
[--C-:B------:R-:W-:Y:S01]  /*4260*/  @!P2 IMAD.IADD R13, R13, 0x1, -R3.reuse ;  /* 0x000000010d0da824 */ /* 0x100fe200078e0a03 */
[----:B------:R-:W-:Y:S01]  /*4270*/  ISETP.GE.AND P2, PT, R2, RZ, PT ;  /* 0x000000ff0200720c */ /* 0x000fe20003f46270 */
[----:B------:R-:W-:Y:S01]  /*4280*/  @!P1 IMAD.IADD R4, R4, 0x1, -R3 ;  /* 0x0000000104049824 */ /* 0x000fe200078e0a03 */
[----:B------:R1:W-:Y:S01]  /*4290*/  STL [R1+0x88], R5 ;  /* 0x0000880501007387 */ /* 0x0003e20000100800 */
[----:B------:R-:W-:Y:S01]  /*42a0*/  IMAD.MOV.U32 R2, RZ, RZ, R8 ;  /* 0x000000ffff027224 */ /* 0x000fe200078e0008 */
[----:B------:R-:W-:Y:S01]  /*42b0*/  ISETP.GE.AND P1, PT, R7, RZ, PT ;  /* 0x000000ff0700720c */ /* 0x000fe20003f26270 */
[----:B------:R-:W-:Y:S01]  /*42c0*/  @!P6 IMAD.MOV R9, RZ, RZ, -R9 ;  /* 0x000000ffff09e224 */ /* 0x000fe200078e0a09 */
[----:B------:R-:W-:Y:S01]  /*42d0*/  ISETP.GT.U32.AND P6, PT, R3, R4, PT ;  /* 0x000000040300720c */ /* 0x000fe20003fc4070 */
[----:B0-----:R-:W-:Y:S01]  /*42e0*/  IMAD.MOV.U32 R14, RZ, RZ, R18 ;  /* 0x000000ffff0e7224 */ /* 0x001fe200078e0012 */
[----:B------:R-:W-:Y:S01]  /*42f0*/  IADD3 R16, R29, 0x32, RZ ;  /* 0x000000321d107810 */ /* 0x000fe20007ffe0ff */
[----:B------:R-:W-:Y:S01]  /*4300*/  IMAD.HI.U32 R8, R17, R2, RZ ;  /* 0x0000000211087227 */ /* 0x000fe200078e00ff */
[----:B------:R-:W-:-:S02]  /*4310*/  IABS R18, R15 ;  /* 0x0000000f00127213 */ /* 0x000fc40000000000 */
[----:B-1----:R-:W-:Y:S01]  /*4320*/  IABS R5, R7 ;  /* 0x0000000700057213 */ /* 0x002fe20000000000 */
[----:B------:R-:W-:Y:S01]  /*4330*/  @!P5 IMAD.MOV R14, RZ, RZ, -R14 ;  /* 0x000000ffff0ed224 */ /* 0x000fe200078e0a0e */
[----:B------:R-:W-:-:S03]  /*4340*/  ISETP.GT.U32.AND P5, PT, R3, R0, PT ;  /* 0x000000000300720c */ /* 0x000fc60003fa4070 */
[----:B------:R-:W-:Y:S01]  /*4350*/  IMAD.HI.U32 R7, R17, R5, RZ ;  /* 0x0000000511077227 */ /* 0x000fe200078e00ff */
[----:B------:R0:W-:Y:S03]  /*4360*/  STL [R1+0xddc], R14 ;  /* 0x000ddc0e01007387 */ /* 0x0001e60000100800 */
[----:B------:R-:W-:Y:S01]  /*4370*/  @!P6 IMAD.IADD R4, R4, 0x1, -R3 ;  /* 0x000000010404e824 */ /* 0x000fe200078e0a03 */
[----:B------:R1:W-:Y:S01]  /*4380*/  STL [R1+0x8c], R9 ;  /* 0x00008c0901007387 */ /* 0x0003e20000100800 */
[----:B------:R-:W-:-:S04]  /*4390*/  IMAD.MOV R7, RZ, RZ, -R7 ;  /* 0x000000ffff077224 */ /* 0x000fc800078e0a07 */
[----:B------:R-:W-:Y:S02]  /*43a0*/  @!P5 IMAD.IADD R0, R0, 0x1, -R3 ;  /* 0x000000010000d824 */ /* 0x000fe400078e0a03 */
[C---:B------:R-:W-:Y:S02]  /*43b0*/  IMAD R5, R3.reuse, R7, R5 ;  /* 0x0000000703057224 */ /* 0x040fe400078e0205 */
[----:B0-----:R-:W-:Y:S01]  /*43c0*/  IMAD.MOV.U32 R14, RZ, RZ, R4 ;  /* 0x000000ffff0e7224 */ /* 0x001fe200078e0004 */
[----:B------:R-:W-:Y:S01]  /*43d0*/  ISETP.GT.U32.AND P5, PT, R3, R0, PT ;  /* 0x000000000300720c */ /* 0x000fe20003fa4070 */
[----:B-1----:R-:W-:Y:S02]  /*43e0*/  IMAD.MOV.U32 R9, RZ, RZ, R13 ;  /* 0x000000ffff097224 */ /* 0x002fe400078e000d */
[----:B------:R-:W-:Y:S01]  /*43f0*/  IMAD.MOV R13, RZ, RZ, -R8 ;  /* 0x000000ffff0d7224 */ /* 0x000fe200078e0a08 */
[----:B------:R-:W-:Y:S01]  /*4400*/  IADD3 R8, R29, 0x35, RZ ;  /* 0x000000351d087810 */ /* 0x000fe20007ffe0ff */
[----:B------:R-:W-:Y:S01]  /*4410*/  @!P3 IMAD.MOV R14, RZ, RZ, -R14 ;  /* 0x000000ffff0eb224 */ /* 0x000fe200078e0a0e */
[C---:B------:R-:W-:Y:S01]  /*4420*/  ISETP.GT.U32.AND P3, PT, R3.reuse, R5, PT ;  /* 0x000000050300720c */ /* 0x040fe20003f64070 */
[----:B------:R-:W-:Y:S01]  /*4430*/  IMAD R13, R3, R13, R2 ;  /* 0x0000000d030d7224 */ /* 0x000fe200078e0202 */
[----:B------:R-:W-:Y:S01]  /*4440*/  IADD3 R2, R29, 0x33, RZ ;  /* 0x000000331d027810 */ /* 0x000fe20007ffe0ff */
[----:B------:R-:W-:Y:S01]  /*4450*/  @!P4 IMAD.MOV R9, RZ, RZ, -R9 ;  /* 0x000000ffff09c224 */ /* 0x000fe200078e0a09 */
[----:B------:R-:W-:-:S02]  /*4460*/  ISETP.GE.AND P4, PT, R12, RZ, PT ;  /* 0x000000ff0c00720c */ /* 0x000fc40003f86270 */
[----:B------:R-:W-:Y:S01]  /*4470*/  ISETP.GT.U32.AND P6, PT, R3, R13, PT ;  /* 0x0000000d0300720c */ /* 0x000fe20003fc4070 */
[----:B------:R-:W-:Y:S01]  /*4480*/  @!P5 IMAD.IADD R0, R0, 0x1, -R3 ;  /* 0x000000010000d824 */ /* 0x000fe200078e0a03 */
[----:B------:R-:W-:Y:S01]  /*4490*/  IABS R12, R12 ;  /* 0x0000000c000c7213 */ /* 0x000fe20000000000 */
[----:B------:R0:W-:Y:S01]  /*44a0*/  STL [R1+0x90], R9 ;  /* 0x0000900901007387 */ /* 0x0001e20000100800 */
[----:B------:R-:W-:Y:S02]  /*44b0*/  ISETP.GE.AND P5, PT, R8, RZ, PT ;  /* 0x000000ff0800720c */ /* 0x000fe40003fa6270 */
[----:B------:R-:W-:Y:S01]  /*44c0*/  IABS R8, R8 ;  /* 0x0000000800087213 */ /* 0x000fe20000000000 */
[----:B------:R-:W-:Y:S01]  /*44d0*/  IMAD.HI.U32 R7, R17, R12, RZ ;  /* 0x0000000c11077227 */ /* 0x000fe200078e00ff */
[----:B------:R-:W-:Y:S03]  /*44e0*/  STL [R1+0x94], R14 ;  /* 0x0000940e01007387 */ /* 0x000fe60000100800 */
[----:B------:R-:W-:-:S02]  /*44f0*/  IMAD.MOV R4, RZ, RZ, -R7 ;  /* 0x000000ffff047224 */ /* 0x000fc400078e0a07 */
[--C-:B------:R-:W-:Y:S02]  /*4500*/  @!P6 IMAD.IADD R13, R13, 0x1, -R3.reuse ;  /* 0x000000010d0de824 */ /* 0x100fe400078e0a03 */
[----:B0-----:R-:W-:Y:S02]  /*4510*/  IMAD.MOV.U32 R9, RZ, RZ, R0 ;  /* 0x000000ffff097224 */ /* 0x001fe400078e0000 */
[----:B------:R-:W-:Y:S01]  /*4520*/  @!P3 IMAD.IADD R5, R5, 0x1, -R3 ;  /* 0x000000010505b824 */ /* 0x000fe200078e0a03 */
[C---:B------:R-:W-:Y:S01]  /*4530*/  ISETP.GT.U32.AND P6, PT, R3.reuse, R13, PT ;  /* 0x0000000d0300720c */ /* 0x040fe20003fc4070 */
[----:B------:R-:W-:Y:S01]  /*4540*/  @!P0 IMAD.MOV R9, RZ, RZ, -R9 ;  /* 0x000000ffff098224 */ /* 0x000fe200078e0a09 */
[----:B------:R-:W-:Y:S01]  /*4550*/  ISETP.GE.AND P0, PT, R10, RZ, PT ;  /* 0x000000ff0a00720c */ /* 0x000fe20003f06270 */
[----:B------:R-:W-:Y:S01]  /*4560*/  IMAD R12, R3, R4, R12 ;  /* 0x00000004030c7224 */ /* 0x000fe200078e020c */
[----:B------:R-:W-:Y:S01]  /*4570*/  IABS R10, R10 ;  /* 0x0000000a000a7213 */ /* 0x000fe20000000000 */
[----:B------:R-:W-:Y:S01]  /*4580*/  IMAD.HI.U32 R0, R17, R8, RZ ;  /* 0x0000000811007227 */ /* 0x000fe200078e00ff */
[----:B------:R0:W-:Y:S01]  /*4590*/  STL [R1+0xa0], R9 ;  /* 0x0000a00901007387 */ /* 0x0001e20000100800 */
[----:B------:R-:W-:-:S02]  /*45a0*/  ISETP.GT.U32.AND P3, PT, R3, R5, PT ;  /* 0x000000050300720c */ /* 0x000fc40003f64070 */
[----:B------:R-:W-:-:S04]  /*45b0*/  IMAD.HI.U32 R4, R17, R10, RZ ;  /* 0x0000000a11047227 */ /* 0x000fc800078e00ff */
[----:B------:R-:W-:Y:S01]  /*45c0*/  @!P6 IMAD.IADD R13, R13, 0x1, -R3 ;  /* 0x000000010d0de824 */ /* 0x000fe200078e0a03 */
[C---:B------:R-:W-:Y:S01]  /*45d0*/  ISETP.GT.U32.AND P6, PT, R3.reuse, R12, PT ;  /* 0x0000000c0300720c */ /* 0x040fe20003fc4070 */
[----:B------:R-:W-:Y:S01]  /*45e0*/  IMAD.MOV R4, RZ, RZ, -R4 ;  /* 0x000000ffff047224 */ /* 0x000fe200078e0a04 */
[----:B0-----:R-:W-:Y:S01]  /*45f0*/  IABS R9, R2 ;  /* 0x0000000200097213 */ /* 0x001fe20000000000 */
[----:B------:R-:W-:Y:S02]  /*4600*/  IMAD.MOV R0, RZ, RZ, -R0 ;  /* 0x000000ffff007224 */ /* 0x000fe400078e0a00 */
[----:B------:R-:W-:Y:S02]  /*4610*/  IMAD R10, R3, R4, R10 ;  /* 0x00000004030a7224 */ /* 0x000fe400078e020a */
[----:B------:R-:W-:-:S04]  /*4620*/  IMAD.HI.U32 R7, R17, R9, RZ ;  /* 0x0000000911077227 */ /* 0x000fc800078e00ff */
[----:B------:R-:W-:Y:S02]  /*4630*/  IMAD.MOV R7, RZ, RZ, -R7 ;  /* 0x000000ffff077224 */ /* 0x000fe400078e0a07 */
[----:B------:R-:W-:Y:S01]  /*4640*/  @!P3 IMAD.IADD R5, R5, 0x1, -R3 ;  /* 0x000000010505b824 */ /* 0x000fe200078e0a03 */
[C---:B------:R-:W-:Y:S01]  /*4650*/  ISETP.GT.U32.AND P3, PT, R3.reuse, R10, PT ;  /* 0x0000000a0300720c */ /* 0x040fe20003f64070 */
[----:B------:R-:W-:Y:S01]  /*4660*/  IMAD R9, R3, R7, R9 ;  /* 0x0000000703097224 */ /* 0x000fe200078e0209 */
[----:B------:R-:W-:Y:S01]  /*4670*/  IADD3 R7, R29, 0x30, RZ ;  /* 0x000000301d077810 */ /* 0x000fe20007ffe0ff */
[C---:B------:R-:W-:Y:S01]  /*4680*/  IMAD R8, R3.reuse, R0, R8 ;  /* 0x0000000003087224 */ /* 0x040fe200078e0208 */
[----:B------:R-:W-:Y:S01]  /*4690*/  IABS R0, R16 ;  /* 0x0000001000007213 */ /* 0x000fe20000000000 */
[----:B------:R-:W-:Y:S01]  /*46a0*/  IMAD.MOV.U32 R14, RZ, RZ, R13 ;  /* 0x000000ffff0e7224 */ /* 0x000fe200078e000d */
[----:B------:R-:W-:Y:S01]  /*46b0*/  IABS R21, R7 ;  /* 0x0000000700157213 */ /* 0x000fe20000000000 */
[----:B------:R-:W-:Y:S01]  /*46c0*/  @!P6 IMAD.IADD R12, R12, 0x1, -R3 ;  /* 0x000000010c0ce824 */ /* 0x000fe200078e0a03 */
[C---:B------:R-:W-:Y:S01]  /*46d0*/  ISETP.GT.U32.AND P6, PT, R3.reuse, R9, PT ;  /* 0x000000090300720c */ /* 0x040fe20003fc4070 */
[----:B------:R-:W-:Y:S01]  /*46e0*/  @!P2 IMAD.MOV R14, RZ, RZ, -R14 ;  /* 0x000000ffff0ea224 */ /* 0x000fe200078e0a0e */
[----:B------:R-:W-:Y:S01]  /*46f0*/  ISETP.GT.U32.AND P2, PT, R3, R8, PT ;  /* 0x000000080300720c */ /* 0x000fe20003f44070 */
[----:B------:R-:W-:-:S02]  /*4700*/  IMAD.MOV.U32 R13, RZ, RZ, R5 ;  /* 0x000000ffff0d7224 */ /* 0x000fc400078e0005 */
[----:B------:R-:W-:Y:S01]  /*4710*/  @!P3 IMAD.IADD R10, R10, 0x1, -R3 ;  /* 0x000000010a0ab824 */ /* 0x000fe200078e0a03 */
[----:B------:R0:W-:Y:S01]  /*4720*/  STL [R1+0x9c], R14 ;  /* 0x00009c0e01007387 */ /* 0x0001e20000100800 */
[----:B------:R-:W-:-:S04]  /*4730*/  IMAD.HI.U32 R5, R17, R18, RZ ;  /* 0x0000001211057227 */ /* 0x000fc800078e00ff */
[----:B------:R-:W-:-:S04]  /*4740*/  IMAD.HI.U32 R4, R17, R0, RZ ;  /* 0x0000000011047227 */ /* 0x000fc800078e00ff */
[--C-:B------:R-:W-:Y:S01]  /*4750*/  @!P6 IMAD.IADD R9, R9, 0x1, -R3.reuse ;  /* 0x000000010909e824 */ /* 0x100fe200078e0a03 */
[C---:B------:R-:W-:Y:S01]  /*4760*/  ISETP.GT.U32.AND P6, PT, R3.reuse, R10, PT ;  /* 0x0000000a0300720c */ /* 0x040fe20003fc4070 */
[----:B------:R-:W-:Y:S01]  /*4770*/  @!P2 IMAD.IADD R8, R8, 0x1, -R3 ;  /* 0x000000010808a824 */ /* 0x000fe200078e0a03 */
[C---:B------:R-:W-:Y:S01]  /*4780*/  ISETP.GT.U32.AND P2, PT, R3.reuse, R12, PT ;  /* 0x0000000c0300720c */ /* 0x040fe20003f44070 */
[----:B------:R-:W-:Y:S02]  /*4790*/  IMAD.MOV R5, RZ, RZ, -R5 ;  /* 0x000000ffff057224 */ /* 0x000fe400078e0a05 */
[----:B------:R-:W-:Y:S01]  /*47a0*/  IMAD.MOV R4, RZ, RZ, -R4 ;  /* 0x000000ffff047224 */ /* 0x000fe200078e0a04 */
[C---:B------:R-:W-:Y:S01]  /*47b0*/  ISETP.GT.U32.AND P3, PT, R3.reuse, R8, PT ;  /* 0x000000080300720c */ /* 0x040fe20003f64070 */
[----:B------:R-:W-:Y:S01]  /*47c0*/  IMAD R18, R3, R5, R18 ;  /* 0x0000000503127224 */ /* 0x000fe200078e0212 */
[----:B------:R-:W-:Y:S01]  /*47d0*/  IADD3 R5, R29, 0x2e, RZ ;  /* 0x0000002e1d057810 */ /* 0x000fe20007ffe0ff */
[----:B------:R-:W-:Y:S01]  /*47e0*/  @!P1 IMAD.MOV R13, RZ, RZ, -R13 ;  /* 0x000000ffff0d9224 */ /* 0x000fe200078e0a0d */
[C---:B------:R-:W-:Y:S01]  /*47f0*/  ISETP.GT.U32.AND P1, PT, R3.reuse, R9, PT ;  /* 0x000000090300720c */ /* 0x040fe20003f24070 */
[----:B------:R-:W-:Y:S01]  /*4800*/  IMAD R0, R3, R4, R0 ;  /* 0x0000000403007224 */ /* 0x000fe200078e0200 */
[----:B------:R-:W-:Y:S01]  /*4810*/  IADD3 R4, R29, 0x2f, RZ ;  /* 0x0000002f1d047810 */ /* 0x000fe20007ffe0ff */
[--C-:B------:R-:W-:Y:S01]  /*4820*/  @!P6 IMAD.IADD R10, R10, 0x1, -R3.reuse ;  /* 0x000000010a0ae824 */ /* 0x100fe200078e0a03 */
[C---:B------:R-:W-:Y:S01]  /*4830*/  ISETP.GT.U32.AND P6, PT, R3.reuse, R18, PT ;  /* 0x000000120300720c */ /* 0x040fe20003fc4070 */
[--C-:B------:R-:W-:Y:S01]  /*4840*/  @!P2 IMAD.IADD R12, R12, 0x1, -R3.reuse ;  /* 0x000000010c0ca824 */ /* 0x100fe200078e0a03 */
[----:B------:R-:W-:Y:S01]  /*4850*/  ISETP.GT.U32.AND P2, PT, R3, R0, PT ;  /* 0x000000000300720c */ /* 0x000fe20003f44070 */
[----:B------:R1:W-:Y:S01]  /*4860*/  STL [R1+0x98], R13 ;  /* 0x0000980d01007387 */ /* 0x0003e20000100800 */
[----:B------:R-:W-:Y:S01]  /*4870*/  IABS R22, R4 ;  /* 0x0000000400167213 */ /* 0x000fe20000000000 */
[----:B------:R-:W-:Y:S01]  /*4880*/  @!P3 IMAD.IADD R8, R8, 0x1, -R3 ;  /* 0x000000010808b824 */ /* 0x000fe200078e0a03 */
[----:B------:R-:W-:Y:S01]  /*4890*/  ISETP.GE.AND P3, PT, R2, RZ, PT ;  /* 0x000000ff0200720c */ /* 0x000fe20003f66270 */
[----:B------:R-:W-:-:S02]  /*48a0*/  IMAD.MOV.U32 R19, RZ, RZ, R12 ;  /* 0x000000ffff137224 */ /* 0x000fc400078e000c */
[----:B------:R-:W-:Y:S01]  /*48b0*/  @!P1 IMAD.IADD R9, R9, 0x1, -R3 ;  /* 0x0000000109099824 */ /* 0x000fe200078e0a03 */
[----:B------:R-:W-:Y:S01]  /*48c0*/  ISETP.GE.AND P1, PT, R16, RZ, PT ;  /* 0x000000ff1000720c */ /* 0x000fe20003f26270 */
[----:B------:R-:W-:Y:S01]  /*48d0*/  IMAD.HI.U32 R2, R17, R22, RZ ;  /* 0x0000001611027227 */ /* 0x000fe200078e00ff */
[----:B------:R-:W-:-:S03]  /*48e0*/  IABS R16, R5 ;  /* 0x0000000500107213 */ /* 0x000fc60000000000 */
[--C-:B------:R-:W-:Y:S02]  /*48f0*/  @!P6 IMAD.IADD R18, R18, 0x1, -R3.reuse ;  /* 0x000000011212e824 */ /* 0x100fe400078e0a03 */
[----:B0-----:R-:W-:Y:S02]  /*4900*/  IMAD.MOV.U32 R14, RZ, RZ, R8 ;  /* 0x000000ffff0e7224 */ /* 0x001fe400078e0008 */
[----:B------:R-:W-:Y:S02]  /*4910*/  IMAD.MOV R2, RZ, RZ, -R2 ;  /* 0x000000ffff027224 */ /* 0x000fe400078e0a02 */
[----:B------:R-:W-:Y:S01]  /*4920*/  @!P2 IMAD.IADD R0, R0, 0x1, -R3 ;  /* 0x000000010000a824 */ /* 0x000fe200078e0a03 */
[----:B------:R-:W-:Y:S01]  /*4930*/  ISETP.GE.AND P2, PT, R15, RZ, PT ;  /* 0x000000ff0f00720c */ /* 0x000fe20003f46270 */
[----:B------:R-:W-:Y:S01]  /*4940*/  @!P5 IMAD.MOV R14, RZ, RZ, -R14 ;  /* 0x000000ffff0ed224 */ /* 0x000fe200078e0a0e */
[----:B------:R-:W-:Y:S01]  /*4950*/  ISETP.GT.U32.AND P5, PT, R3, R18, PT ;  /* 0x000000120300720c */ /* 0x000fe20003fa4070 */
[----:B-1----:R-:W-:-:S04]  /*4960*/  IMAD.HI.U32 R13, R17, R21, RZ ;  /* 0x00000015110d7227 */ /* 0x002fc800078e00ff */
[----:B------:R-:W-:-:S04]  /*4970*/  IMAD.HI.U32 R12, R17, R16, RZ ;  /* 0x00000010110c7227 */ /* 0x000fc800078e00ff */
[----:B------:R-:W-:Y:S01]  /*4980*/  IMAD R22, R3, R2, R22 ;  /* 0x0000000203167224 */ /* 0x000fe200078e0216 */
[----:B------:R-:W-:Y:S01]  /*4990*/  IADD3 R2, R29, 0x2d, RZ ;  /* 0x0000002d1d027810 */ /* 0x000fe20007ffe0ff */
[----:B------:R-:W-:Y:S01]  /*49a0*/  @!P4 IMAD.MOV R19, RZ, RZ, -R19 ;  /* 0x000000ffff13c224 */ /* 0x000fe200078e0a13 */
[C---:B------:R-:W-:Y:S01]  /*49b0*/  ISETP.GT.U32.AND P4, PT, R3.reuse, R0, PT ;  /* 0x000000000300720c */ /* 0x040fe20003f84070 */
[----:B------:R-:W-:Y:S02]  /*49c0*/  IMAD.MOV R13, RZ, RZ, -R13 ;  /* 0x000000ffff0d7224 */ /* 0x000fe400078e0a0d */
[----:B------:R-:W-:Y:S01]  /*49d0*/  IMAD.MOV R8, RZ, RZ, -R12 ;  /* 0x000000ffff087224 */ /* 0x000fe200078e0a0c */
[----:B------:R-:W-:Y:S01]  /*49e0*/  STL [R1+0x68], R19 ;  /* 0x0000681301007387 */ /* 0x000fe20000100800 */
[----:B------:R-:W-:Y:S01]  /*49f0*/  @!P3 IMAD.MOV R9, RZ, RZ, -R9 ;  /* 0x000000ffff09b224 */ /* 0x000fe200078e0a09 */
[C---:B------:R-:W-:Y:S01]  /*4a00*/  ISETP.GT.U32.AND P3, PT, R3.reuse, R22, PT ;  /* 0x000000160300720c */ /* 0x040fe20003f64070 */
[C---:B------:R-:W-:Y:S01]  /*4a10*/  IMAD R21, R3.reuse, R13, R21 ;  /* 0x0000000d03157224 */ /* 0x040fe200078e0215 */
[----:B------:R-:W-:Y:S01]  /*4a20*/  STL [R1+0x6c], R14 ;  /* 0x00006c0e01007387 */ /* 0x000fe20000100800 */
[----:B------:R-:W-:-:S02]  /*4a30*/  IMAD R16, R3, R8, R16 ;  /* 0x0000000803107224 */ /* 0x000fc400078e0210 */
[--C-:B------:R-:W-:Y:S01]  /*4a40*/  @!P5 IMAD.IADD R18, R18, 0x1, -R3.reuse ;  /* 0x000000011212d824 */ /* 0x100fe200078e0a03 */
[C---:B------:R-:W-:Y:S01]  /*4a50*/  ISETP.GT.U32.AND P6, PT, R3.reuse, R21, PT ;  /* 0x000000150300720c */ /* 0x040fe20003fc4070 */
[--C-:B------:R-:W-:Y:S01]  /*4a60*/  @!P4 IMAD.IADD R0, R0, 0x1, -R3.reuse ;  /* 0x000000010000c824 */ /* 0x100fe200078e0a03 */
[----:B------:R-:W-:Y:S01]  /*4a70*/  ISETP.GT.U32.AND P5, PT, R3, R16, PT ;  /* 0x000000100300720c */ /* 0x000fe20003fa4070 */
[----:B------:R-:W-:Y:S01]  /*4a80*/  @!P0 IMAD.MOV R10, RZ, RZ, -R10 ;  /* 0x000000ffff0a8224 */ /* 0x000fe200078e0a0a */
[----:B------:R-:W-:Y:S01]  /*4a90*/  ISETP.GE.AND P4, PT, R4, RZ, PT ;  /* 0x000000ff0400720c */ /* 0x000fe20003f86270 */
[----:B------:R-:W-:Y:S01]  /*4aa0*/  IMAD.MOV.U32 R8, RZ, RZ, R0 ;  /* 0x000000ffff087224 */ /* 0x000fe200078e0000 */
[----:B------:R-:W-:Y:S01]  /*4ab0*/  IADD3 R4, R29, 0x2c, RZ ;  /* 0x0000002c1d047810 */ /* 0x000fe20007ffe0ff */
[--C-:B------:R-:W-:Y:S01]  /*4ac0*/  @!P3 IMAD.IADD R22, R22, 0x1, -R3.reuse ;  /* 0x000000011616b824 */ /* 0x100fe200078e0a03 */
[----:B------:R0:W-:Y:S01]  /*4ad0*/  STL [R1+0x70], R10 ;  /* 0x0000700a01007387 */ /* 0x0001e20000100800 */
[----:B------:R-:W-:Y:S01]  /*4ae0*/  @!P1 IMAD.MOV R8, RZ, RZ, -R8 ;  /* 0x000000ffff089224 */ /* 0x000fe200078e0a08 */
[----:B------:R-:W-:Y:S01]  /*4af0*/  ISETP.GE.AND P0, PT, R7, RZ, PT ;  /* 0x000000ff0700720c */ /* 0x000fe20003f06270 */
[----:B------:R-:W-:Y:S01]  /*4b00*/  @!P2 IMAD.MOV R18, RZ, RZ, -R18 ;  /* 0x000000ffff12a224 */ /* 0x000fe200078e0a12 */
[----:B------:R-:W-:Y:S01]  /*4b10*/  ISETP.GT.U32.AND P1, PT, R3, R22, PT ;  /* 0x000000160300720c */ /* 0x000fe20003f24070 */
[--C-:B------:R-:W-:Y:S01]  /*4b20*/  @!P6 IMAD.IADD R21, R21, 0x1, -R3.reuse ;  /* 0x000000011515e824 */ /* 0x100fe200078e0a03 */
[----:B------:R-:W-:Y:S01]  /*4b30*/  ISETP.GE.AND P6, PT, R5, RZ, PT ;  /* 0x000000ff0500720c */ /* 0x000fe20003fc6270 */
[----:B------:R-:W-:Y:S01]  /*4b40*/  @!P5 IMAD.IADD R16, R16, 0x1, -R3 ;  /* 0x000000011010d824 */ /* 0x000fe200078e0a03 */
[----:B------:R-:W-:Y:S01]  /*4b50*/  IABS R5, R4 ;  /* 0x0000000400057213 */ /* 0x000fe20000000000 */
[----:B------:R1:W-:Y:S01]  /*4b60*/  STL [R1+0x78], R9 ;  /* 0x0000780901007387 */ /* 0x0003e20000100800 */
[----:B0-----:R-:W-:-:S02]  /*4b70*/  IABS R10, R2 ;  /* 0x00000002000a7213 */ /* 0x001fc40000000000 */
[C---:B------:R-:W-:Y:S01]  /*4b80*/  ISETP.GT.U32.AND P5, PT, R3.reuse, R16, PT ;  /* 0x000000100300720c */ /* 0x040fe20003fa4070 */
[----:B------:R0:W-:Y:S01]  /*4b90*/  STL [R1+0x7c], R8 ;  /* 0x00007c0801007387 */ /* 0x0001e20000100800 */
[----:B------:R-:W-:Y:S02]  /*4ba0*/  ISETP.GT.U32.AND P3, PT, R3, R21, PT ;  /* 0x000000150300720c */ /* 0x000fe40003f64070 */
[----:B------:R-:W-:Y:S01]  /*4bb0*/  IADD3 R7, R29, 0x2b, RZ ;  /* 0x0000002b1d077810 */ /* 0x000fe20007ffe0ff */
[----:B------:R-:W-:Y:S01]  /*4bc0*/  @!P1 IMAD.IADD R22, R22, 0x1, -R3 ;  /* 0x0000000116169824 */ /* 0x000fe200078e0a03 */
[----:B------:R-:W-:Y:S01]  /*4bd0*/  ISETP.GE.AND P1, PT, R2, RZ, PT ;  /* 0x000000ff0200720c */ /* 0x000fe20003f26270 */
[----:B-1----:R-:W-:Y:S01]  /*4be0*/  IMAD.HI.U32 R9, R17, R10, RZ ;  /* 0x0000000a11097227 */ /* 0x002fe200078e00ff */
[----:B------:R-:W-:Y:S01]  /*4bf0*/  IABS R15, R7 ;  /* 0x00000007000f7213 */ /* 0x000fe20000000000 */
[----:B------:R-:W-:Y:S01]  /*4c00*/  STL [R1+0xde0], R18 ;  /* 0x000de01201007387 */ /* 0x000fe20000100800 */
[----:B------:R-:W-:Y:S01]  /*4c10*/  IADD3 R0, R29, 0x2a, RZ ;  /* 0x0000002a1d007810 */ /* 0x000fe20007ffe0ff */
[----:B0-----:R-:W-:Y:S01]  /*4c20*/  IMAD.HI.U32 R8, R17, R5, RZ ;  /* 0x0000000511087227 */ /* 0x001fe200078e00ff */
[----:B------:R-:W-:-:S03]  /*4c30*/  IADD3 R19, R29, 0x17, RZ ;  /* 0x000000171d137810 */ /* 0x000fc60007ffe0ff */
[----:B------:R-:W-:Y:S02]  /*4c40*/  IMAD.MOV R8, RZ, RZ, -R8 ;  /* 0x000000ffff087224 */ /* 0x000fe400078e0a08 */
[----:B------:R-:W-:Y:S02]  /*4c50*/  IMAD.MOV R9, RZ, RZ, -R9 ;  /* 0x000000ffff097224 */ /* 0x000fe400078e0a09 */
[----:B------:R-:W-:Y:S01]  /*4c60*/  IMAD R2, R3, R8, R5 ;  /* 0x0000000803027224 */ /* 0x000fe200078e0205 */
[----:B------:R-:W-:Y:S01]  /*4c70*/  IADD3 R8, R29, 0x29, RZ ;  /* 0x000000291d087810 */ /* 0x000fe20007ffe0ff */
[--C-:B------:R-:W-:Y:S02]  /*4c80*/  @!P5 IMAD.IADD R16, R16, 0x1, -R3.reuse ;  /* 0x000000011010d824 */ /* 0x100fe400078e0a03 */
[C---:B------:R-:W-:Y:S01]  /*4c90*/  IMAD R10, R3.reuse, R9, R10 ;  /* 0x00000009030a7224 */ /* 0x040fe200078e020a */
[----:B------:R-:W-:Y:S01]  /*4ca0*/  ISETP.GT.U32.AND P5, PT, R3, R2, PT ;  /* 0x000000020300720c */ /* 0x000fe20003fa4070 */
[----:B------:R-:W-:Y:S01]  /*4cb0*/  @!P3 IMAD.IADD R21, R21, 0x1, -R3 ;  /* 0x000000011515b824 */ /* 0x000fe200078e0a03 */
[----:B------:R-:W-:Y:S01]  /*4cc0*/  IABS R13, R8 ;  /* 0x00000008000d7213 */ /* 0x000fe20000000000 */
[----:B------:R-:W-:Y:S01]  /*4cd0*/  IMAD.HI.U32 R12, R17, R15, RZ ;  /* 0x0000000f110c7227 */ /* 0x000fe200078e00ff */
[----:B------:R-:W-:-:S02]  /*4ce0*/  ISETP.GT.U32.AND P3, PT, R3, R10, PT ;  /* 0x0000000a0300720c */ /* 0x000fc40003f64070 */
[----:B------:R-:W-:Y:S01]  /*4cf0*/  IABS R9, R0 ;  /* 0x0000000000097213 */ /* 0x000fe20000000000 */
[----:B------:R-:W-:Y:S02]  /*4d00*/  IMAD.MOV R12, RZ, RZ, -R12 ;  /* 0x000000ffff0c7224 */ /* 0x000fe400078e0a0c */
[----:B------:R-:W-:Y:S02]  /*4d10*/  IMAD.MOV.U32 R14, RZ, RZ, R16 ;  /* 0x000000ffff0e7224 */ /* 0x000fe400078e0010 */
[----:B------:R-:W-:Y:S02]  /*4d20*/  IMAD R15, R3, R12, R15 ;  /* 0x0000000c030f7224 */ /* 0x000fe400078e020f */
[----:B------:R-:W-:Y:S02]  /*4d30*/  @!P5 IMAD.IADD R2, R2, 0x1, -R3 ;  /* 0x000000010202d824 */ /* 0x000fe400078e0a03 */
[----:B------:R-:W-:-:S03]  /*4d40*/  IMAD.HI.U32 R12, R17, R13, RZ ;  /* 0x0000000d110c7227 */ /* 0x000fc600078e00ff */
[----:B------:R-:W-:Y:S01]  /*4d50*/  ISETP.GT.U32.AND P5, PT, R3, R2, PT ;  /* 0x000000020300720c */ /* 0x000fe20003fa4070 */
[----:B------:R-:W-:Y:S01]  /*4d60*/  @!P3 IMAD.IADD R10, R10, 0x1, -R3 ;  /* 0x000000010a0ab824 */ /* 0x000fe200078e0a03 */
[----:B------:R-:W-:Y:S01]  /*4d70*/  ISETP.GE.AND P3, PT, R4, RZ, PT ;  /* 0x000000ff0400720c */ /* 0x000fe20003f66270 */
[----:B------:R-:W-:Y:S01]  /*4d80*/  IMAD.MOV R12, RZ, RZ, -R12 ;  /* 0x000000ffff0c7224 */ /* 0x000fe200078e0a0c */
[----:B------:R-:W-:Y:S01]  /*4d90*/  IADD3 R4, R29, 0x28, RZ ;  /* 0x000000281d047810 */ /* 0x000fe20007ffe0ff */
[----:B------:R-:W-:Y:S01]  /*4da0*/  IMAD.HI.U32 R5, R17, R9, RZ ;  /* 0x0000000911057227 */ /* 0x000fe200078e00ff */
[----:B------:R-:W-:-:S03]  /*4db0*/  ISETP.GT.U32.AND P2, PT, R3, R10, PT ;  /* 0x0000000a0300720c */ /* 0x000fc60003f44070 */
[C---:B------:R-:W-:Y:S02]  /*4dc0*/  IMAD R13, R3.reuse, R12, R13 ;  /* 0x0000000c030d7224 */ /* 0x040fe400078e020d */
[----:B------:R-:W-:Y:S01]  /*4dd0*/  @!P0 IMAD.MOV R21, RZ, RZ, -R21 ;  /* 0x000000ffff158224 */ /* 0x000fe200078e0a15 */
[C---:B------:R-:W-:Y:S01]  /*4de0*/  ISETP.GT.U32.AND P0, PT, R3.reuse, R15, PT ;  /* 0x0000000f0300720c */ /* 0x040fe20003f04070 */
[----:B------:R-:W-:Y:S01]  /*4df0*/  @!P5 IMAD.IADD R2, R2, 0x1, -R3 ;  /* 0x000000010202d824 */ /* 0x000fe200078e0a03 */
[----:B------:R-:W-:Y:S01]  /*4e00*/  ISETP.GT.U32.AND P5, PT, R3, R13, PT ;  /* 0x0000000d0300720c */ /* 0x000fe20003fa4070 */
[----:B------:R-:W-:Y:S01]  /*4e10*/  @!P4 IMAD.MOV R22, RZ, RZ, -R22 ;  /* 0x000000ffff16c224 */ /* 0x000fe200078e0a16 */
[----:B------:R-:W-:Y:S01]  /*4e20*/  STL [R1+0xde4], R21 ;  /* 0x000de41501007387 */ /* 0x000fe20000100800 */
[----:B------:R-:W-:Y:S01]  /*4e30*/  @!P6 IMAD.MOV R14, RZ, RZ, -R14 ;  /* 0x000000ffff0ee224 */ /* 0x000fe200078e0a0e */
[----:B------:R-:W-:Y:S01]  /*4e40*/  ISETP.GE.AND P4, PT, R7, RZ, PT ;  /* 0x000000ff0700720c */ /* 0x000fe20003f86270 */
[----:B------:R-:W-:Y:S01]  /*4e50*/  IMAD.MOV R5, RZ, RZ, -R5 ;  /* 0x000000ffff057224 */ /* 0x000fe200078e0a05 */
[----:B------:R-:W-:Y:S01]  /*4e60*/  STL [R1+0xde8], R22 ;  /* 0x000de81601007387 */ /* 0x000fe20000100800 */
[----:B------:R-:W-:Y:S01]  /*4e70*/  @!P2 IMAD.IADD R10, R10, 0x1, -R3 ;  /* 0x000000010a0aa824 */ /* 0x000fe200078e0a03 */
[----:B------:R-:W-:Y:S01]  /*4e80*/  ISETP.GE.AND P2, PT, R0, RZ, PT ;  /* 0x000000ff0000720c */ /* 0x000fe20003f46270 */
[----:B------:R-:W-:Y:S01]  /*4e90*/  IMAD R9, R3, R5, R9 ;  /* 0x0000000503097224 */ /* 0x000fe200078e0209 */
[----:B------:R0:W-:Y:S01]  /*4ea0*/  STL [R1+0x54], R14 ;  /* 0x0000540e01007387 */ /* 0x0001e20000100800 */
[----:B------:R-:W-:Y:S01]  /*4eb0*/  IADD3 R0, R29, 0x27, RZ ;  /* 0x000000271d007810 */ /* 0x000fe20007ffe0ff */
[--C-:B------:R-:W-:Y:S01]  /*4ec0*/  @!P0 IMAD.IADD R15, R15, 0x1, -R3.reuse ;  /* 0x000000010f0f8824 */ /* 0x100fe200078e0a03 */
[----:B------:R-:W-:Y:S01]  /*4ed0*/  IABS R5, R4 ;  /* 0x0000000400057213 */ /* 0x000fe20000000000 */
[----:B------:R-:W-:Y:S01]  /*4ee0*/  @!P5 IMAD.IADD R13, R13, 0x1, -R3 ;  /* 0x000000010d0dd824 */ /* 0x000fe200078e0a03 */
[----:B------:R-:W-:-:S02]  /*4ef0*/  ISETP.GT.U32.AND P6, PT, R3, R9, PT ;  /* 0x000000090300720c */ /* 0x000fc40003fc4070 */
[----:B------:R-:W-:Y:S01]  /*4f00*/  IABS R12, R0 ;  /* 0x00000000000c7213 */ /* 0x000fe20000000000 */
[----:B------:R-:W-:Y:S01]  /*4f10*/  IMAD.HI.U32 R7, R17, R5, RZ ;  /* 0x0000000511077227 */ /* 0x000fe200078e00ff */
[----:B------:R-:W-:Y:S02]  /*4f20*/  ISETP.GT.U32.AND P5, PT, R3, R13, PT ;  /* 0x0000000d0300720c */ /* 0x000fe40003fa4070 */
[----:B------:R-:W-:Y:S01]  /*4f30*/  ISETP.GE.AND P0, PT, R8, RZ, PT ;  /* 0x000000ff0800720c */ /* 0x000fe20003f06270 */
[----:B0-----:R-:W-:Y:S01]  /*4f40*/  IMAD.MOV.U32 R14, RZ, RZ, R10 ;  /* 0x000000ffff0e7224 */ /* 0x001fe200078e000a */
[C---:B------:R-:W-:Y:S01]  /*4f50*/  IADD3 R8, R29.reuse, 0x26, RZ ;  /* 0x000000261d087810 */ /* 0x040fe20007ffe0ff */
[----:B------:R-:W-:Y:S01]  /*4f60*/  IMAD.MOV R7, RZ, RZ, -R7 ;  /* 0x000000ffff077224 */ /* 0x000fe200078e0a07 */
[----:B------:R-:W-:Y:S01]  /*4f70*/  IADD3 R21, R29, 0x5, RZ ;  /* 0x000000051d157810 */ /* 0x000fe20007ffe0ff */
[----:B------:R-:W-:Y:S01]  /*4f80*/  @!P1 IMAD.MOV R14, RZ, RZ, -R14 ;  /* 0x000000ffff0e9224 */ /* 0x000fe200078e0a0e */
[----:B------:R-:W-:Y:S01]  /*4f90*/  IABS R10, R8 ;  /* 0x00000008000a7213 */ /* 0x000fe20000000000 */
[----:B------:R-:W-:Y:S01]  /*4fa0*/  @!P6 IMAD.IADD R9, R9, 0x1, -R3 ;  /* 0x000000010909e824 */ /* 0x000fe200078e0a03 */
[C---:B------:R-:W-:Y:S01]  /*4fb0*/  ISETP.GT.U32.AND P6, PT, R3.reuse, R15, PT ;  /* 0x0000000f0300720c */ /* 0x040fe20003fc4070 */
[----:B------:R-:W-:Y:S01]  /*4fc0*/  IMAD R5, R3, R7, R5 ;  /* 0x0000000703057224 */ /* 0x000fe200078e0205 */
[----:B------:R0:W-:Y:S01]  /*4fd0*/  STL [R1+0x5c], R14 ;  /* 0x00005c0e01007387 */ /* 0x0001e20000100800 */
[----:B------:R-:W-:Y:S01]  /*4fe0*/  @!P5 IMAD.IADD R13, R13, 0x1, -R3 ;  /* 0x000000010d0dd824 */ /* 0x000fe200078e0a03 */
[----:B------:R-:W-:Y:S01]  /*4ff0*/  ISETP.GT.U32.AND P1, PT, R3, R9, PT ;  /* 0x000000090300720c */ /* 0x000fe20003f24070 */
[----:B------:R-:W-:Y:S01]  /*5000*/  IMAD.HI.U32 R16, R17, R10, RZ ;  /* 0x0000000a11107227 */ /* 0x000fe200078e00ff */
[----:B------:R-:W-:-:S02]  /*5010*/  IADD3 R7, R29, 0x24, RZ ;  /* 0x000000241d077810 */ /* 0x000fc40007ffe0ff */
[----:B------:R-:W-:Y:S01]  /*5020*/  IABS R25, R21 ;  /* 0x0000001500197213 */ /* 0x000fe20000000000 */
[----:B------:R-:W-:Y:S02]  /*5030*/  IMAD.MOV R16, RZ, RZ, -R16 ;  /* 0x000000ffff107224 */ /* 0x000fe400078e0a10 */
[----:B------:R-:W-:Y:S02]  /*5040*/  @!P0 IMAD.MOV R13, RZ, RZ, -R13 ;  /* 0x000000ffff0d8224 */ /* 0x000fe400078e0a0d */
[----:B0-----:R-:W-:Y:S02]  /*5050*/  IMAD.MOV.U32 R14, RZ, RZ, R2 ;  /* 0x000000ffff0e7224 */ /* 0x001fe400078e0002 */
[----:B------:R-:W-:-:S04]  /*5060*/  IMAD.HI.U32 R2, R17, R12, RZ ;  /* 0x0000000c11027227 */ /* 0x000fc800078e00ff */
[----:B------:R-:W-:Y:S02]  /*5070*/  IMAD.MOV R2, RZ, RZ, -R2 ;  /* 0x000000ffff027224 */ /* 0x000fe400078e0a02 */
[----:B------:R-:W-:Y:S01]  /*5080*/  @!P3 IMAD.MOV R14, RZ, RZ, -R14 ;  /* 0x000000ffff0eb224 */ /* 0x000fe200078e0a0e */
[----:B------:R-:W-:Y:S01]  /*5090*/  ISETP.GE.AND P3, PT, R4, RZ, PT ;  /* 0x000000ff0400720c */ /* 0x000fe20003f66270 */
[----:B------:R-:W-:Y:S01]  /*50a0*/  IMAD R12, R3, R2, R12 ;  /* 0x00000002030c7224 */ /* 0x000fe200078e020c */
[----:B------:R-:W-:Y:S01]  /*50b0*/  IADD3 R4, R29, 0x25, RZ ;  /* 0x000000251d047810 */ /* 0x000fe20007ffe0ff */
[--C-:B------:R-:W-:Y:S01]  /*50c0*/  @!P6 IMAD.IADD R15, R15, 0x1, -R3.reuse ;  /* 0x000000010f0fe824 */ /* 0x100fe200078e0a03 */
[C---:B------:R-:W-:Y:S01]  /*50d0*/  ISETP.GT.U32.AND P6, PT, R3.reuse, R5, PT ;  /* 0x000000050300720c */ /* 0x040fe20003fc4070 */
[----:B------:R0:W-:Y:S01]  /*50e0*/  STL [R1+0x64], R14 ;  /* 0x0000640e01007387 */ /* 0x0001e20000100800 */
[----:B------:R-:W-:Y:S01]  /*50f0*/  ISETP.GT.U32.AND P5, PT, R3, R12, PT ;  /* 0x0000000c0300720c */ /* 0x000fe20003fa4070 */
[----:B------:R-:W-:Y:S01]  /*5100*/  @!P1 IMAD.IADD R9, R9, 0x1, -R3 ;  /* 0x0000000109099824 */ /* 0x000fe200078e0a03 */
[----:B------:R-:W-:Y:S01]  /*5110*/  ISETP.GE.AND P1, PT, R0, RZ, PT ;  /* 0x000000ff0000720c */ /* 0x000fe20003f26270 */
[----:B------:R-:W-:Y:S01]  /*5120*/  IMAD R10, R3, R16, R10 ;  /* 0x00000010030a7224 */ /* 0x000fe200078e020a */
[----:B------:R-:W-:-:S02]  /*5130*/  IABS R0, R4 ;  /* 0x0000000400007213 */ /* 0x000fc40000000000 */
[----:B------:R-:W-:Y:S02]  /*5140*/  ISETP.GE.AND P0, PT, R4, RZ, PT ;  /* 0x000000ff0400720c */ /* 0x000fe40003f06270 */
[----:B------:R-:W-:Y:S01]  /*5150*/  IABS R2, R7 ;  /* 0x0000000700027213 */ /* 0x000fe20000000000 */
[----:B0-----:R-:W-:Y:S01]  /*5160*/  IMAD.MOV.U32 R14, RZ, RZ, R15 ;  /* 0x000000ffff0e7224 */ /* 0x001fe200078e000f */
[----:B------:R-:W-:Y:S01]  /*5170*/  IADD3 R15, R29, 0x20, RZ ;  /* 0x000000201d0f7810 */ /* 0x000fe20007ffe0ff */
[--C-:B------:R-:W-:Y:S02]  /*5180*/  @!P6 IMAD.IADD R5, R5, 0x1, -R3.reuse ;  /* 0x000000010505e824 */ /* 0x100fe400078e0a03 */
[----:B------:R-:W-:Y:S02]  /*5190*/  @!P5 IMAD.IADD R12, R12, 0x1, -R3 ;  /* 0x000000010c0cd824 */ /* 0x000fe400078e0a03 */
[----:B------:R-:W-:Y:S01]  /*51a0*/  @!P4 IMAD.MOV R14, RZ, RZ, -R14 ;  /* 0x000000ffff0ec224 */ /* 0x000fe200078e0a0e */
[----:B------:R-:W-:Y:S01]  /*51b0*/  ISETP.GE.AND P4, PT, R8, RZ, PT ;  /* 0x000000ff0800720c */ /* 0x000fe20003f86270 */
[----:B------:R-:W-:Y:S01]  /*51c0*/  IMAD.HI.U32 R8, R17, R0, RZ ;  /* 0x0000000011087227 */ /* 0x000fe200078e00ff */
[----:B------:R-:W-:-:S02]  /*51d0*/  ISETP.GT.U32.AND P5, PT, R3, R12, PT ;  /* 0x0000000c0300720c */ /* 0x000fc40003fa4070 */
[----:B------:R0:W-:Y:S01]  /*51e0*/  STL [R1+0x60], R14 ;  /* 0x0000600e01007387 */ /* 0x0001e20000100800 */
[----:B------:R-:W-:Y:S01]  /*51f0*/  IMAD.MOV R4, RZ, RZ, -R8 ;  /* 0x000000ffff047224 */ /* 0x000fe200078e0a08 */
[----:B------:R-:W-:Y:S02]  /*5200*/  ISETP.GT.U32.AND P6, PT, R3, R5, PT ;  /* 0x000000050300720c */ /* 0x000fe40003fc4070 */
[----:B------:R-:W-:Y:S01]  /*5210*/  IADD3 R8, R29, 0x23, RZ ;  /* 0x000000231d087810 */ /* 0x000fe20007ffe0ff */
[----:B------:R-:W-:Y:S01]  /*5220*/  IMAD R0, R3, R4, R0 ;  /* 0x0000000403007224 */ /* 0x000fe200078e0200 */
[----:B------:R-:W-:Y:S02]  /*5230*/  IADD3 R4, R29, 0x21, RZ ;  /* 0x000000211d047810 */ /* 0x000fe40007ffe0ff */
[----:B------:R-:W-:Y:S01]  /*5240*/  IABS R16, R8 ;  /* 0x0000000800107213 */ /* 0x000fe20000000000 */
[----:B0-----:R-:W-:Y:S02]  /*5250*/  IMAD.MOV.U32 R14, RZ, RZ, R9 ;  /* 0x000000ffff0e7224 */ /* 0x001fe400078e0009 */
[----:B------:R-:W-:Y:S01]  /*5260*/  @!P5 IMAD.IADD R12, R12, 0x1, -R3 ;  /* 0x000000010c0cd824 */ /* 0x000fe200078e0a03 */
[C---:B------:R-:W-:Y:S01]  /*5270*/  ISETP.GT.U32.AND P5, PT, R3.reuse, R0, PT ;  /* 0x000000000300720c */ /* 0x040fe20003fa4070 */
[----:B------:R-:W-:Y:S01]  /*5280*/  @!P2 IMAD.MOV R14, RZ, RZ, -R14 ;  /* 0x000000ffff0ea224 */ /* 0x000fe200078e0a0e */
[----:B------:R-:W-:Y:S01]  /*5290*/  ISETP.GT.U32.AND P2, PT, R3, R10, PT ;  /* 0x0000000a0300720c */ /* 0x000fe20003f44070 */
[----:B------:R-:W-:-:S03]  /*52a0*/  IMAD.HI.U32 R9, R17, R2, RZ ;  /* 0x0000000211097227 */ /* 0x000fc600078e00ff */
[----:B------:R0:W-:Y:S01]  /*52b0*/  STL [R1+0x2c], R14 ;  /* 0x00002c0e01007387 */ /* 0x0001e20000100800 */
[----:B------:R-:W-:Y:S02]  /*52c0*/  IMAD.MOV R9, RZ, RZ, -R9 ;  /* 0x000000ffff097224 */ /* 0x000fe400078e0a09 */
[--C-:B------:R-:W-:Y:S01]  /*52d0*/  @!P6 IMAD.IADD R5, R5, 0x1, -R3.reuse ;  /* 0x000000010505e824 */ /* 0x100fe200078e0a03 */
[----:B------:R1:W-:Y:S01]  /*52e0*/  STL [R1+0x34], R13 ;  /* 0x0000340d01007387 */ /* 0x0003e20000100800 */
[----:B------:R-:W-:Y:S01]  /*52f0*/  IMAD R2, R3, R9, R2 ;  /* 0x0000000903027224 */ /* 0x000fe200078e0202 */
[----:B------:R-:W-:Y:S01]  /*5300*/  ISETP.GE.AND P6, PT, R7, RZ, PT ;  /* 0x000000ff0700720c */ /* 0x000fe20003fc6270 */
[--C-:B------:R-:W-:Y:S01]  /*5310*/  @!P5 IMAD.IADD R0, R0, 0x1, -R3.reuse ;  /* 0x000000010000d824 */ /* 0x100fe200078e0a03 */
[----:B------:R-:W-:Y:S01]  /*5320*/  IADD3 R7, R29, 0x22, RZ ;  /* 0x000000221d077810 */ /* 0x000fe20007ffe0ff */
[----:B------:R-:W-:Y:S02]  /*5330*/  @!P2 IMAD.IADD R10, R10, 0x1, -R3 ;  /* 0x000000010a0aa824 */ /* 0x000fe400078e0a03 */
[----:B0-----:R-:W-:Y:S01]  /*5340*/  IMAD.MOV.U32 R14, RZ, RZ, R5 ;  /* 0x000000ffff0e7224 */ /* 0x001fe200078e0005 */
[----:B------:R-:W-:-:S02]  /*5350*/  ISETP.GT.U32.AND P5, PT, R3, R0, PT ;  /* 0x000000000300720c */ /* 0x000fc40003fa4070 */
[C---:B------:R-:W-:Y:S01]  /*5360*/  ISETP.GT.U32.AND P2, PT, R3.reuse, R10, PT ;  /* 0x0000000a0300720c */ /* 0x040fe20003f44070 */
[----:B------:R-:W-:Y:S01]  /*5370*/  @!P3 IMAD.MOV R14, RZ, RZ, -R14 ;  /* 0x000000ffff0eb224 */ /* 0x000fe200078e0a0e */
[----:B------:R-:W-:Y:S01]  /*5380*/  ISETP.GT.U32.AND P3, PT, R3, R2, PT ;  /* 0x000000020300720c */ /* 0x000fe20003f64070 */
[----:B-1----:R-:W-:Y:S01]  /*5390*/  IMAD.MOV.U32 R13, RZ, RZ, R12 ;  /* 0x000000ffff0d7224 */ /* 0x002fe200078e000c */
[----:B------:R-:W-:Y:S01]  /*53a0*/  IABS R9, R7 ;  /* 0x0000000700097213 */ /* 0x000fe20000000000 */
[----:B------:R-:W-:Y:S01]  /*53b0*/  IMAD.HI.U32 R12, R17, R16, RZ ;  /* 0x00000010110c7227 */ /* 0x000fe200078e00ff */
[----:B------:R-:W-:Y:S01]  /*53c0*/  STL [R1+0x50], R14 ;  /* 0x0000500e01007387 */ /* 0x000fe20000100800 */
[----:B------:R-:W-:Y:S02]  /*53d0*/  IABS R5, R4 ;  /* 0x0000000400057213 */ /* 0x000fe40000000000 */
[----:B------:R-:W-:Y:S02]  /*53e0*/  IMAD.MOV R12, RZ, RZ, -R12 ;  /* 0x000000ffff0c7224 */ /* 0x000fe400078e0a0c */
[----:B------:R-:W-:-:S02]  /*53f0*/  @!P5 IMAD.IADD R0, R0, 0x1, -R3 ;  /* 0x000000010000d824 */ /* 0x000fc400078e0a03 */
[----:B------:R-:W-:Y:S02]  /*5400*/  IMAD R16, R3, R12, R16 ;  /* 0x0000000c03107224 */ /* 0x000fe400078e0210 */
[----:B------:R-:W-:Y:S01]  /*5410*/  @!P2 IMAD.IADD R10, R10, 0x1, -R3 ;  /* 0x000000010a0aa824 */ /* 0x000fe200078e0a03 */
[----:B------:R-:W-:Y:S01]  /*5420*/  ISETP.GE.AND P2, PT, R7, RZ, PT ;  /* 0x000000ff0700720c */ /* 0x000fe20003f46270 */
[----:B------:R-:W-:Y:S01]  /*5430*/  IMAD.HI.U32 R7, R17, R9, RZ ;  /* 0x0000000911077227 */ /* 0x000fe200078e00ff */
[----:B------:R-:W-:-:S03]  /*5440*/  ISETP.GT.U32.AND P5, PT, R3, R16, PT ;  /* 0x000000100300720c */ /* 0x000fc60003fa4070 */
[----:B------:R-:W-:Y:S02]  /*5450*/  @!P3 IMAD.IADD R2, R2, 0x1, -R3 ;  /* 0x000000010202b824 */ /* 0x000fe400078e0a03 */
[----:B------:R-:W-:Y:S01]  /*5460*/  @!P1 IMAD.MOV R13, RZ, RZ, -R13 ;  /* 0x000000ffff0d9224 */ /* 0x000fe200078e0a0d */
[----:B------:R-:W-:Y:S01]  /*5470*/  ISETP.GE.AND P1, PT, R8, RZ, PT ;  /* 0x000000ff0800720c */ /* 0x000fe20003f26270 */
[----:B------:R-:W-:Y:S01]  /*5480*/  IMAD.MOV R7, RZ, RZ, -R7 ;  /* 0x000000ffff077224 */ /* 0x000fe200078e0a07 */
[----:B------:R-:W-:Y:S01]  /*5490*/  ISETP.GT.U32.AND P3, PT, R3, R2, PT ;  /* 0x000000020300720c */ /* 0x000fe20003f64070 */
[----:B------:R-:W-:Y:S01]  /*54a0*/  IMAD.HI.U32 R8, R17, R5, RZ ;  /* 0x0000000511087227 */ /* 0x000fe200078e00ff */
[----:B------:R0:W-:Y:S03]  /*54b0*/  STL [R1+0x4c], R13 ;  /* 0x00004c0d01007387 */ /* 0x0001e60000100800 */
[----:B------:R-:W-:-:S02]  /*54c0*/  IMAD R9, R3, R7, R9 ;  /* 0x0000000703097224 */ /* 0x000fc400078e0209 */
[----:B------:R-:W-:Y:S02]  /*54d0*/  @!P5 IMAD.IADD R16, R16, 0x1, -R3 ;  /* 0x000000011010d824 */ /* 0x000fe400078e0a03 */
[----:B------:R-:W-:Y:S02]  /*54e0*/  IMAD.MOV R8, RZ, RZ, -R8 ;  /* 0x000000ffff087224 */ /* 0x000fe400078e0a08 */
[----:B0-----:R-:W-:Y:S01]  /*54f0*/  IMAD.MOV.U32 R13, RZ, RZ, R10 ;  /* 0x000000ffff0d7224 */ /* 0x001fe200078e000a */
[----:B------:R-:W-:Y:S01]  /*5500*/  ISETP.GT.U32.AND P5, PT, R3, R16, PT ;  /* 0x000000100300720c */ /* 0x000fe20003fa4070 */
[----:B------:R-:W-:Y:S01]  /*5510*/  IMAD.MOV.U32 R10, RZ, RZ, R0 ;  /* 0x000000ffff0a7224 */ /* 0x000fe200078e0000 */
[----:B------:R-:W-:Y:S01]  /*5520*/  IADD3 R0, R29, 0x1f, RZ ;  /* 0x0000001f1d007810 */ /* 0x000fe20007ffe0ff */
[----:B------:R-:W-:Y:S01]  /*5530*/  @!P4 IMAD.MOV R13, RZ, RZ, -R13 ;  /* 0x000000ffff0dc224 */ /* 0x000fe200078e0a0d */
[----:B------:R-:W-:Y:S01]  /*5540*/  ISETP.GE.AND P4, PT, R4, RZ, PT ;  /* 0x000000ff0400720c */ /* 0x000fe20003f86270 */
[----:B------:R-:W-:Y:S01]  /*5550*/  @!P0 IMAD.MOV R10, RZ, RZ, -R10 ;  /* 0x000000ffff0a8224 */ /* 0x000fe200078e0a0a */
[C---:B------:R-:W-:Y:S01]  /*5560*/  ISETP.GT.U32.AND P0, PT, R3.reuse, R9, PT ;  /* 0x000000090300720c */ /* 0x040fe20003f04070 */
[----:B------:R-:W-:Y:S01]  /*5570*/  @!P3 IMAD.IADD R2, R2, 0x1, -R3 ;  /* 0x000000010202b824 */ /* 0x000fe200078e0a03 */
[----:B------:R0:W-:Y:S01]  /*5580*/  STL [R1+0x38], R13 ;  /* 0x0000380d01007387 */ /* 0x0001e20000100800 */
[----:B------:R-:W-:Y:S01]  /*5590*/  IMAD R5, R3, R8, R5 ;  /* 0x0000000803057224 */ /* 0x000fe200078e0205 */
[----:B------:R-:W-:Y:S01]  /*55a0*/  ISETP.GE.AND P3, PT, R15, RZ, PT ;  /* 0x000000ff0f00720c */ /* 0x000fe20003f66270 */
[----:B------:R-:W-:Y:S01]  /*55b0*/  IMAD.MOV.U32 R14, RZ, RZ, R2 ;  /* 0x000000ffff0e7224 */ /* 0x000fe200078e0002 */
[----:B------:R-:W-:Y:S01]  /*55c0*/  IABS R15, R15 ;  /* 0x0000000f000f7213 */ /* 0x000fe20000000000 */
[----:B------:R1:W-:Y:S01]  /*55d0*/  STL [R1+0x1d8], R10 ;  /* 0x0001d80a01007387 */ /* 0x0003e20000100800 */
[----:B------:R-:W-:Y:S01]  /*55e0*/  @!P5 IMAD.IADD R16, R16, 0x1, -R3 ;  /* 0x000000011010d824 */ /* 0x000fe200078e0a03 */
[----:B------:R-:W-:Y:S01]  /*55f0*/  ISETP.GE.AND P5, PT, R0, RZ, PT ;  /* 0x000000ff0000720c */ /* 0x000fe20003fa6270 */
[----:B------:R-:W-:Y:S01]  /*5600*/  @!P6 IMAD.MOV R14, RZ, RZ, -R14 ;  /* 0x000000ffff0ee224 */ /* 0x000fe200078e0a0e */
[----:B------:R-:W-:Y:S01]  /*5610*/  ISETP.GT.U32.AND P6, PT, R3, R5, PT ;  /* 0x000000050300720c */ /* 0x000fe20003fc4070 */
[----:B------:R-:W-:Y:S01]  /*5620*/  IMAD.HI.U32 R12, R17, R15, RZ ;  /* 0x0000000f110c7227 */ /* 0x000fe200078e00ff */
[----:B0-----:R-:W-:-:S02]  /*5630*/  IABS R13, R0 ;  /* 0x00000000000d7213 */ /* 0x001fc40000000000 */
[----:B------:R-:W-:Y:S01]  /*5640*/  IADD3 R4, R29, 0x1e, RZ ;  /* 0x0000001e1d047810 */ /* 0x000fe20007ffe0ff */
[----:B------:R-:W-:Y:S01]  /*5650*/  @!P0 IMAD.IADD R9, R9, 0x1, -R3 ;  /* 0x0000000109098824 */ /* 0x000fe200078e0a03 */
[----:B-1----:R-:W-:Y:S01]  /*5660*/  IADD3 R10, R29, 0x1d, RZ ;  /* 0x0000001d1d0a7810 */ /* 0x002fe20007ffe0ff */
[----:B------:R-:W-:Y:S01]  /*5670*/  IMAD.HI.U32 R2, R17, R13, RZ ;  /* 0x0000000d11027227 */ /* 0x000fe200078e00ff */
[----:B------:R-:W-:Y:S01]  /*5680*/  IABS R7, R4 ;  /* 0x0000000400077213 */ /* 0x000fe20000000000 */
[----:B------:R0:W-:Y:S01]  /*5690*/  STL [R1+0x1d0], R14 ;  /* 0x0001d00e01007387 */ /* 0x0001e20000100800 */
[C---:B------:R-:W-:Y:S01]  /*56a0*/  ISETP.GT.U32.AND P0, PT, R3.reuse, R9, PT ;  /* 0x000000090300720c */ /* 0x040fe20003f04070 */
[----:B------:R-:W-:Y:S01]  /*56b0*/  IMAD.MOV R2, RZ, RZ, -R2 ;  /* 0x000000ffff027224 */ /* 0x000fe200078e0a02 */
[----:B------:R-:W-:Y:S01]  /*56c0*/  IABS R8, R10 ;  /* 0x0000000a00087213 */ /* 0x000fe20000000000 */
[----:B------:R-:W-:Y:S02]  /*56d0*/  IMAD.MOV R12, RZ, RZ, -R12 ;  /* 0x000000ffff0c7224 */ /* 0x000fe400078e0a0c */
[----:B------:R-:W-:-:S02]  /*56e0*/  IMAD R13, R3, R2, R13 ;  /* 0x00000002030d7224 */ /* 0x000fc400078e020d */
[----:B------:R-:W-:Y:S02]  /*56f0*/  IMAD.MOV.U32 R18, RZ, RZ, R16 ;  /* 0x000000ffff127224 */ /* 0x000fe400078e0010 */
[----:B------:R-:W-:Y:S01]  /*5700*/  IMAD R15, R3, R12, R15 ;  /* 0x0000000c030f7224 */ /* 0x000fe200078e020f */
[----:B------:R-:W-:Y:S01]  /*5710*/  IADD3 R12, R29, 0x1c, RZ ;  /* 0x0000001c1d0c7810 */ /* 0x000fe20007ffe0ff */
[--C-:B------:R-:W-:Y:S02]  /*5720*/  @!P6 IMAD.IADD R5, R5, 0x1, -R3.reuse ;  /* 0x000000010505e824 */ /* 0x100fe400078e0a03 */
[----:B------:R-:W-:Y:S01]  /*5730*/  @!P1 IMAD.MOV R18, RZ, RZ, -R18 ;  /* 0x000000ffff129224 */ /* 0x000fe200078e0a12 */
[C---:B------:R-:W-:Y:S01]  /*5740*/  ISETP.GT.U32.AND P1, PT, R3.reuse, R13, PT ;  /* 0x0000000d0300720c */ /* 0x040fe20003f24070 */
[----:B------:R-:W-:Y:S01]  /*5750*/  IMAD.MOV.U32 R0, RZ, RZ, R8 ;  /* 0x000000ffff007224 */ /* 0x000fe200078e0008 */
[----:B------:R-:W-:Y:S01]  /*5760*/  ISETP.GT.U32.AND P6, PT, R3, R5, PT ;  /* 0x000000050300720c */ /* 0x000fe20003fc4070 */
[----:B------:R-:W-:Y:S01]  /*5770*/  @!P0 IMAD.IADD R9, R9, 0x1, -R3 ;  /* 0x0000000109098824 */ /* 0x000fe200078e0a03 */
[----:B------:R-:W-:Y:S01]  /*5780*/  ISETP.GT.U32.AND P0, PT, R3, R15, PT ;  /* 0x0000000f0300720c */ /* 0x000fe20003f04070 */
[----:B------:R-:W-:Y:S01]  /*5790*/  IMAD.HI.U32 R2, R17, R0, RZ ;  /* 0x0000000011027227 */ /* 0x000fe200078e00ff */
[----:B------:R-:W-:Y:S03]  /*57a0*/  STL [R1+0x28], R18 ;  /* 0x0000281201007387 */ /* 0x000fe60000100800 */
[----:B------:R-:W-:-:S02]  /*57b0*/  IMAD.MOV R2, RZ, RZ, -R2 ;  /* 0x000000ffff027224 */ /* 0x000fc400078e0a02 */
[----:B0-----:R-:W-:Y:S02]  /*57c0*/  IMAD.MOV.U32 R14, RZ, RZ, R9 ;  /* 0x000000ffff0e7224 */ /* 0x001fe400078e0009 */
[----:B------:R-:W-:-:S04]  /*57d0*/  IMAD.HI.U32 R8, R17, R7, RZ ;  /* 0x0000000711087227 */ /* 0x000fc800078e00ff */
[----:B------:R-:W-:Y:S01]  /*57e0*/  IMAD R0, R3, R2, R0 ;  /* 0x0000000203007224 */ /* 0x000fe200078e0200 */
[----:B------:R-:W-:Y:S01]  /*57f0*/  IABS R2, R12 ;  /* 0x0000000c00027213 */ /* 0x000fe20000000000 */
[--C-:B------:R-:W-:Y:S02]  /*5800*/  @!P1 IMAD.IADD R13, R13, 0x1, -R3.reuse ;  /* 0x000000010d0d9824 */ /* 0x100fe400078e0a03 */
[----:B------:R-:W-:Y:S01]  /*5810*/  @!P2 IMAD.MOV R14, RZ, RZ, -R14 ;  /* 0x000000ffff0ea224 */ /* 0x000fe200078e0a0e */
[----:B------:R-:W-:Y:S01]  /*5820*/  ISETP.GE.AND P2, PT, R4, RZ, PT ;  /* 0x000000ff0400720c */ /* 0x000fe20003f46270 */
[----:B------:R-:W-:Y:S01]  /*5830*/  IMAD.MOV R8, RZ, RZ, -R8 ;  /* 0x000000ffff087224 */ /* 0x000fe200078e0a08 */
[----:B------:R-:W-:Y:S01]  /*5840*/  ISETP.GT.U32.AND P1, PT, R3, R13, PT ;  /* 0x0000000d0300720c */ /* 0x000fe20003f24070 */
[--C-:B------:R-:W-:Y:S01]  /*5850*/  @!P0 IMAD.IADD R15, R15, 0x1, -R3.reuse ;  /* 0x000000010f0f8824 */ /* 0x100fe200078e0a03 */
[----:B------:R0:W-:Y:S01]  /*5860*/  STL [R1+0x19c], R14 ;  /* 0x00019c0e01007387 */ /* 0x0001e20000100800 */
[----:B------:R-:W-:Y:S01]  /*5870*/  @!P6 IMAD.IADD R5, R5, 0x1, -R3 ;  /* 0x000000010505e824 */ /* 0x000fe200078e0a03 */
[----:B------:R-:W-:Y:S01]  /*5880*/  IADD3 R4, R29, 0x1b, RZ ;  /* 0x0000001b1d047810 */ /* 0x000fe20007ffe0ff */
[----:B------:R-:W-:Y:S01]  /*5890*/  IMAD.HI.U32 R16, R17, R2, RZ ;  /* 0x0000000211107227 */ /* 0x000fe200078e00ff */
[----:B------:R-:W-:-:S02]  /*58a0*/  ISETP.GT.U32.AND P0, PT, R3, R15, PT ;  /* 0x0000000f0300720c */ /* 0x000fc40003f04070 */
[----:B------:R-:W-:Y:S01]  /*58b0*/  IABS R9, R4 ;  /* 0x0000000400097213 */ /* 0x000fe20000000000 */
[----:B------:R-:W-:Y:S01]  /*58c0*/  IMAD R7, R3, R8, R7 ;  /* 0x0000000803077224 */ /* 0x000fe200078e0207 */
[----:B------:R-:W-:Y:S01]  /*58d0*/  IADD3 R8, R29, 0x1a, RZ ;  /* 0x0000001a1d087810 */ /* 0x000fe20007ffe0ff */
[----:B------:R-:W-:Y:S02]  /*58e0*/  IMAD.MOV R16, RZ, RZ, -R16 ;  /* 0x000000ffff107224 */ /* 0x000fe400078e0a10 */
[----:B0-----:R-:W-:Y:S01]  /*58f0*/  IMAD.MOV.U32 R14, RZ, RZ, R5 ;  /* 0x000000ffff0e7224 */ /* 0x001fe200078e0005 */
[C---:B------:R-:W-:Y:S01]  /*5900*/  ISETP.GT.U32.AND P6, PT, R3.reuse, R7, PT ;  /* 0x000000070300720c */ /* 0x040fe20003fc4070 */
[C---:B------:R-:W-:Y:S01]  /*5910*/  IMAD R2, R3.reuse, R16, R2 ;  /* 0x0000001003027224 */ /* 0x040fe200078e0202 */
[----:B------:R-:W-:Y:S01]  /*5920*/  IABS R5, R8 ;  /* 0x0000000800057213 */ /* 0x000fe20000000000 */
[----:B------:R-:W-:Y:S01]  /*5930*/  @!P4 IMAD.MOV R14, RZ, RZ, -R14 ;  /* 0x000000ffff0ec224 */ /* 0x000fe200078e0a0e */
[----:B------:R-:W-:Y:S01]  /*5940*/  ISETP.GT.U32.AND P4, PT, R3, R0, PT ;  /* 0x000000000300720c */ /* 0x000fe20003f84070 */
[--C-:B------:R-:W-:Y:S01]  /*5950*/  @!P1 IMAD.IADD R13, R13, 0x1, -R3.reuse ;  /* 0x000000010d0d9824 */ /* 0x100fe200078e0a03 */
[----:B------:R-:W-:Y:S01]  /*5960*/  ISETP.GT.U32.AND P1, PT, R3, R2, PT ;  /* 0x000000020300720c */ /* 0x000fe20003f24070 */
[----:B------:R-:W-:Y:S01]  /*5970*/  @!P0 IMAD.IADD R15, R15, 0x1, -R3 ;  /* 0x000000010f0f8824 */ /* 0x000fe200078e0a03 */
[----:B------:R0:W-:Y:S01]  /*5980*/  STL [R1+0x198], R14 ;  /* 0x0001980e01007387 */ /* 0x0001e20000100800 */
[----:B------:R-:W-:Y:S01]  /*5990*/  ISETP.GE.AND P0, PT, R10, RZ, PT ;  /* 0x000000ff0a00720c */ /* 0x000fe20003f06270 */
[----:B------:R-:W-:-:S04]  /*59a0*/  IMAD.HI.U32 R10, R17, R9, RZ ;  /* 0x00000009110a7227 */ /* 0x000fc800078e00ff */
[----:B------:R-:W-:Y:S02]  /*59b0*/  @!P6 IMAD.IADD R7, R7, 0x1, -R3 ;  /* 0x000000010707e824 */ /* 0x000fe400078e0a03 */
[----:B------:R-:W-:Y:S02]  /*59c0*/  IMAD.MOV R10, RZ, RZ, -R10 ;  /* 0x000000ffff0a7224 */ /* 0x000fe400078e0a0a */
[----:B0-----:R-:W-:Y:S01]  /*59d0*/  IMAD.MOV.U32 R14, RZ, RZ, R15 ;  /* 0x000000ffff0e7224 */ /* 0x001fe200078e000f */
[C---:B------:R-:W-:Y:S01]  /*59e0*/  ISETP.GT.U32.AND P6, PT, R3.reuse, R7, PT ;  /* 0x000000070300720c */ /* 0x040fe20003fc4070 */
[--C-:B------:R-:W-:Y:S01]  /*59f0*/  @!P4 IMAD.IADD R0, R0, 0x1, -R3.reuse ;  /* 0x000000010000c824 */ /* 0x100fe200078e0a03 */
[----:B------:R-:W-:Y:S01]  /*5a00*/  ISETP.GE.AND P4, PT, R12, RZ, PT ;  /* 0x000000ff0c00720c */ /* 0x000fe20003f86270 */
[----:B------:R-:W-:Y:S02]  /*5a10*/  @!P3 IMAD.MOV R14, RZ, RZ, -R14 ;  /* 0x000000ffff0eb224 */ /* 0x000fe400078e0a0e */
[----:B------:R-:W-:Y:S01]  /*5a20*/  @!P1 IMAD.IADD R2, R2, 0x1, -R3 ;  /* 0x0000000102029824 */ /* 0x000fe200078e0a03 */
[C---:B------:R-:W-:Y:S01]  /*5a30*/  ISETP.GT.U32.AND P3, PT, R3.reuse, R0, PT ;  /* 0x000000000300720c */ /* 0x040fe20003f64070 */
[----:B------:R-:W-:Y:S01]  /*5a40*/  @!P5 IMAD.MOV R13, RZ, RZ, -R13 ;  /* 0x000000ffff0dd224 */ /* 0x000fe200078e0a0d */
[----:B------:R-:W-:Y:S01]  /*5a50*/  ISETP.GE.AND P5, PT, R4, RZ, PT ;  /* 0x000000ff0400720c */ /* 0x000fe20003fa6270 */
[C---:B------:R-:W-:Y:S01]  /*5a60*/  IMAD R4, R3.reuse, R10, R9 ;  /* 0x0000000a03047224 */ /* 0x040fe200078e0209 */
[----:B------:R-:W-:Y:S01]  /*5a70*/  ISETP.GT.U32.AND P1, PT, R3, R2, PT ;  /* 0x000000020300720c */ /* 0x000fe20003f24070 */
[----:B------:R-:W-:Y:S01]  /*5a80*/  IMAD.HI.U32 R12, R17, R5, RZ ;  /* 0x00000005110c7227 */ /* 0x000fe200078e00ff */
[----:B------:R-:W-:Y:S03]  /*5a90*/  STL [R1+0x118], R14 ;  /* 0x0001180e01007387 */ /* 0x000fe60000100800 */
[--C-:B------:R-:W-:Y:S01]  /*5aa0*/  @!P6 IMAD.IADD R7, R7, 0x1, -R3.reuse ;  /* 0x000000010707e824 */ /* 0x100fe200078e0a03 */
[----:B------:R-:W-:Y:S01]  /*5ab0*/  ISETP.GE.AND P6, PT, R8, RZ, PT ;  /* 0x000000ff0800720c */ /* 0x000fe20003fc6270 */
[----:B------:R-:W-:Y:S01]  /*5ac0*/  IMAD.MOV R12, RZ, RZ, -R12 ;  /* 0x000000ffff0c7224 */ /* 0x000fe200078e0a0c */
[----:B------:R-:W-:Y:S01]  /*5ad0*/  IADD3 R8, R29, 0x19, RZ ;  /* 0x000000191d087810 */ /* 0x000fe20007ffe0ff */
[----:B------:R-:W-:Y:S01]  /*5ae0*/  @!P3 IMAD.IADD R0, R0, 0x1, -R3 ;  /* 0x000000010000b824 */ /* 0x000fe200078e0a03 */
[C---:B------:R-:W-:Y:S01]  /*5af0*/  ISETP.GT.U32.AND P3, PT, R3.reuse, R4, PT ;  /* 0x000000040300720c */ /* 0x040fe20003f64070 */
[----:B------:R-:W-:Y:S01]  /*5b00*/  IMAD.MOV.U32 R15, RZ, RZ, R7 ;  /* 0x000000ffff0f7224 */ /* 0x000fe200078e0007 */
[----:B------:R-:W-:Y:S01]  /*5b10*/  IABS R9, R8 ;  /* 0x0000000800097213 */ /* 0x000fe20000000000 */
[----:B------:R-:W-:Y:S01]  /*5b20*/  @!P1 IMAD.IADD R2, R2, 0x1, -R3 ;  /* 0x0000000102029824 */ /* 0x000fe200078e0a03 */
[----:B------:R0:W-:Y:S01]  /*5b30*/  STL [R1+0x124], R13 ;  /* 0x0001240d01007387 */ /* 0x0001e20000100800 */
[----:B------:R-:W-:Y:S01]  /*5b40*/  @!P2 IMAD.MOV R15, RZ, RZ, -R15 ;  /* 0x000000ffff0fa224 */ /* 0x000fe200078e0a0f */
[----:B------:R-:W-:Y:S01]  /*5b50*/  ISETP.GE.AND P2, PT, R8, RZ, PT ;  /* 0x000000ff0800720c */ /* 0x000fe20003f46270 */
[----:B------:R-:W-:Y:S01]  /*5b60*/  IMAD R5, R3, R12, R5 ;  /* 0x0000000c03057224 */ /* 0x000fe200078e0205 */
[----:B------:R-:W-:Y:S01]  /*5b70*/  ISETP.GE.AND P1, PT, R19, RZ, PT ;  /* 0x000000ff1300720c */ /* 0x000fe20003f26270 */
[----:B------:R-:W-:Y:S01]  /*5b80*/  IMAD.MOV.U32 R8, RZ, RZ, R2 ;  /* 0x000000ffff087224 */ /* 0x000fe200078e0002 */
[----:B------:R-:W-:Y:S01]  /*5b90*/  IABS R19, R19 ;  /* 0x0000001300137213 */ /* 0x000fe20000000000 */
[----:B------:R-:W-:Y:S01]  /*5ba0*/  IMAD.HI.U32 R7, R17, R9, RZ ;  /* 0x0000000911077227 */ /* 0x000fe200078e00ff */
[----:B------:R1:W-:Y:S01]  /*5bb0*/  STL [R1+0x128], R15 ;  /* 0x0001280f01007387 */ /* 0x0003e20000100800 */
[----:B------:R-:W-:-:S02]  /*5bc0*/  IADD3 R2, R29, 0x15, RZ ;  /* 0x000000151d027810 */ /* 0x000fc40007ffe0ff */
[----:B------:R-:W-:Y:S01]  /*5bd0*/  @!P3 IMAD.IADD R4, R4, 0x1, -R3 ;  /* 0x000000010404b824 */ /* 0x000fe200078e0a03 */
[----:B0-----:R-:W-:Y:S01]  /*5be0*/  IADD3 R13, R29, 0x18, RZ ;  /* 0x000000181d0d7810 */ /* 0x001fe20007ffe0ff */
[----:B------:R-:W-:Y:S01]  /*5bf0*/  @!P4 IMAD.MOV R8, RZ, RZ, -R8 ;  /* 0x000000ffff08c224 */ /* 0x000fe200078e0a08 */
[C---:B------:R-:W-:Y:S01]  /*5c00*/  ISETP.GT.U32.AND P4, PT, R3.reuse, R5, PT ;  /* 0x000000050300720c */ /* 0x040fe20003f84070 */
[----:B------:R-:W-:Y:S01]  /*5c10*/  IMAD.MOV R7, RZ, RZ, -R7 ;  /* 0x000000ffff077224 */ /* 0x000fe200078e0a07 */
[----:B------:R-:W-:Y:S01]  /*5c20*/  ISETP.GT.U32.AND P3, PT, R3, R4, PT ;  /* 0x000000040300720c */ /* 0x000fe20003f64070 */
[----:B------:R-:W-:Y:S01]  /*5c30*/  IMAD.MOV.U32 R14, RZ, RZ, R0 ;  /* 0x000000ffff0e7224 */ /* 0x000fe200078e0000 */
[----:B------:R-:W-:Y:S01]  /*5c40*/  IADD3 R0, R29, 0x16, RZ ;  /* 0x000000161d007810 */ /* 0x000fe20007ffe0ff */
[----:B------:R-:W-:Y:S01]  /*5c50*/  IMAD R9, R3, R7, R9 ;  /* 0x0000000703097224 */ /* 0x000fe200078e0209 */
[----:B-1----:R-:W-:Y:S01]  /*5c60*/  IABS R15, R2 ;  /* 0x00000002000f7213 */ /* 0x002fe20000000000 */
[----:B------:R-:W-:Y:S01]  /*5c70*/  @!P0 IMAD.MOV R14, RZ, RZ, -R14 ;  /* 0x000000ffff0e8224 */ /* 0x000fe200078e0a0e */
[----:B------:R-:W-:-:S02]  /*5c80*/  ISETP.GE.AND P0, PT, R13, RZ, PT ;  /* 0x000000ff0d00720c */ /* 0x000fc40003f06270 */
[----:B------:R-:W-:Y:S02]  /*5c90*/  IABS R13, R13 ;  /* 0x0000000d000d7213 */ /* 0x000fe40000000000 */
[----:B------:R-:W-:Y:S01]  /*5ca0*/  IABS R16, R0 ;  /* 0x0000000000107213 */ /* 0x000fe20000000000 */
[--C-:B------:R-:W-:Y:S01]  /*5cb0*/  @!P4 IMAD.IADD R5, R5, 0x1, -R3.reuse ;  /* 0x000000010505c824 */ /* 0x100fe200078e0a03 */
[----:B------:R-:W-:Y:S01]  /*5cc0*/  STL [R1+0x140], R14 ;  /* 0x0001400e01007387 */ /* 0x000fe20000100800 */
[----:B------:R-:W-:Y:S01]  /*5cd0*/  @!P3 IMAD.IADD R4, R4, 0x1, -R3 ;  /* 0x000000010404b824 */ /* 0x000fe200078e0a03 */
[----:B------:R-:W-:Y:S01]  /*5ce0*/  ISETP.GT.U32.AND P3, PT, R3, R9, PT ;  /* 0x000000090300720c */ /* 0x000fe20003f64070 */
[----:B------:R-:W-:Y:S01]  /*5cf0*/  IMAD.HI.U32 R7, R17, R13, RZ ;  /* 0x0000000d11077227 */ /* 0x000fe200078e00ff */
[----:B------:R-:W-:Y:S01]  /*5d00*/  ISETP.GT.U32.AND P4, PT, R3, R5, PT ;  /* 0x000000050300720c */ /* 0x000fe20003f84070 */
[----:B------:R0:W-:Y:S01]  /*5d10*/  STL [R1+0x148], R8 ;  /* 0x0001480801007387 */ /* 0x0001e20000100800 */
[----:B------:R-:W-:Y:S01]  /*5d20*/  IADD3 R12, R29, 0x14, RZ ;  /* 0x000000141d0c7810 */ /* 0x000fe20007ffe0ff */
[----:B------:R-:W-:-:S02]  /*5d30*/  IMAD.MOV R7, RZ, RZ, -R7 ;  /* 0x000000ffff077224 */ /* 0x000fc400078e0a07 */
[----:B------:R-:W-:-:S04]  /*5d40*/  IMAD.HI.U32 R10, R17, R16, RZ ;  /* 0x00000010110a7227 */ /* 0x000fc800078e00ff */
[----:B------:R-:W-:Y:S02]  /*5d50*/  IMAD R13, R3, R7, R13 ;  /* 0x00000007030d7224 */ /* 0x000fe400078e020d */
[----:B0-----:R-:W-:-:S04]  /*5d60*/  IMAD.HI.U32 R8, R17, R19, RZ ;  /* 0x0000001311087227 */ /* 0x001fc800078e00ff */
[----:B------:R-:W-:Y:S02]  /*5d70*/  IMAD.MOV R8, RZ, RZ, -R8 ;  /* 0x000000ffff087224 */ /* 0x000fe400078e0a08 */
[----:B------:R-:W-:Y:S02]  /*5d80*/  IMAD.MOV R10, RZ, RZ, -R10 ;  /* 0x000000ffff0a7224 */ /* 0x000fe400078e0a0a */
[--C-:B------:R-:W-:Y:S02]  /*5d90*/  @!P3 IMAD.IADD R9, R9, 0x1, -R3.reuse ;  /* 0x000000010909b824 */ /* 0x100fe400078e0a03 */
[----:B------:R-:W-:Y:S01]  /*5da0*/  @!P4 IMAD.IADD R5, R5, 0x1, -R3 ;  /* 0x000000010505c824 */ /* 0x000fe200078e0a03 */
[C---:B------:R-:W-:Y:S01]  /*5db0*/  ISETP.GT.U32.AND P4, PT, R3.reuse, R13, PT ;  /* 0x0000000d0300720c */ /* 0x040fe20003f84070 */
[C---:B------:R-:W-:Y:S01]  /*5dc0*/  IMAD R19, R3.reuse, R8, R19 ;  /* 0x0000000803137224 */ /* 0x040fe200078e0213 */
[C---:B------:R-:W-:Y:S01]  /*5dd0*/  ISETP.GT.U32.AND P3, PT, R3.reuse, R9, PT ;  /* 0x000000090300720c */ /* 0x040fe20003f64070 */
[----:B------:R-:W-:Y:S01]  /*5de0*/  IMAD.MOV.U32 R18, RZ, RZ, R4 ;  /* 0x000000ffff127224 */ /* 0x000fe200078e0004 */
[----:B------:R-:W-:Y:S01]  /*5df0*/  IABS R8, R12 ;  /* 0x0000000c00087213 */ /* 0x000fe20000000000 */
[----:B------:R-:W-:Y:S01]  /*5e00*/  IMAD R16, R3, R10, R16 ;  /* 0x0000000a03107224 */ /* 0x000fe200078e0210 */
[C---:B------:R-:W-:Y:S01]  /*5e10*/  IADD3 R4, R29.reuse, 0x13, RZ ;  /* 0x000000131d047810 */ /* 0x040fe20007ffe0ff */
[----:B------:R-:W-:Y:S01]  /*5e20*/  IMAD.MOV.U32 R14, RZ, RZ, R5 ;  /* 0x000000ffff0e7224 */ /* 0x000fe200078e0005 */
[----:B------:R-:W-:Y:S01]  /*5e30*/  IADD3 R10, R29, 0x11, RZ ;  /* 0x000000111d0a7810 */ /* 0x000fe20007ffe0ff */
[----:B------:R-:W-:Y:S01]  /*5e40*/  @!P5 IMAD.MOV R18, RZ, RZ, -R18 ;  /* 0x000000ffff12d224 */ /* 0x000fe200078e0a12 */
[C---:B------:R-:W-:Y:S01]  /*5e50*/  ISETP.GT.U32.AND P5, PT, R3.reuse, R19, PT ;  /* 0x000000130300720c */ /* 0x040fe20003fa4070 */
[----:B------:R-:W-:Y:S01]  /*5e60*/  @!P6 IMAD.MOV R14, RZ, RZ, -R14 ;  /* 0x000000ffff0ee224 */ /* 0x000fe200078e0a0e */
[----:B------:R-:W-:Y:S01]  /*5e70*/  ISETP.GT.U32.AND P6, PT, R3, R16, PT ;  /* 0x000000100300720c */ /* 0x000fe20003fc4070 */
[----:B------:R-:W-:Y:S01]  /*5e80*/  IMAD.HI.U32 R7, R17, R15, RZ ;  /* 0x0000000f11077227 */ /* 0x000fe200078e00ff */
[----:B------:R-:W-:Y:S03]  /*5e90*/  STL [R1+0xf8], R18 ;  /* 0x0000f81201007387 */ /* 0x000fe60000100800 */
[----:B------:R-:W-:Y:S01]  /*5ea0*/  @!P4 IMAD.IADD R13, R13, 0x1, -R3 ;  /* 0x000000010d0dc824 */ /* 0x000fe200078e0a03 */
[----:B------:R0:W-:Y:S01]  /*5eb0*/  STL [R1+0xf4], R14 ;  /* 0x0000f40e01007387 */ /* 0x0001e20000100800 */
[----:B------:R-:W-:-:S02]  /*5ec0*/  IMAD.MOV R7, RZ, RZ, -R7 ;  /* 0x000000ffff077224 */ /* 0x000fc400078e0a07 */
[--C-:B------:R-:W-:Y:S01]  /*5ed0*/  @!P3 IMAD.IADD R9, R9, 0x1, -R3.reuse ;  /* 0x000000010909b824 */ /* 0x100fe200078e0a03 */
[----:B------:R-:W-:Y:S01]  /*5ee0*/  ISETP.GE.AND P3, PT, R0, RZ, PT ;  /* 0x000000ff0000720c */ /* 0x000fe20003f66270 */
[----:B------:R-:W-:Y:S01]  /*5ef0*/  @!P5 IMAD.IADD R19, R19, 0x1, -R3 ;  /* 0x000000011313d824 */ /* 0x000fe200078e0a03 */
[C---:B------:R-:W-:Y:S01]  /*5f00*/  ISETP.GT.U32.AND P5, PT, R3.reuse, R13, PT ;  /* 0x0000000d0300720c */ /* 0x040fe20003fa4070 */
[----:B------:R-:W-:Y:S01]  /*5f10*/  IMAD R15, R3, R7, R15 ;  /* 0x00000007030f7224 */ /* 0x000fe200078e020f */
[----:B------:R-:W-:Y:S01]  /*5f20*/  IABS R0, R4 ;  /* 0x0000000400007213 */ /* 0x000fe20000000000 */
[----:B------:R-:W-:-:S03]  /*5f30*/  IMAD.HI.U32 R7, R17, R8, RZ ;  /* 0x0000000811077227 */ /* 0x000fc600078e00ff */
[C---:B------:R-:W-:Y:S01]  /*5f40*/  ISETP.GT.U32.AND P4, PT, R3.reuse, R15, PT ;  /* 0x0000000f0300720c */ /* 0x040fe20003f84070 */
[----:B------:R-:W-:Y:S01]  /*5f50*/  @!P6 IMAD.IADD R16, R16, 0x1, -R3 ;  /* 0x000000011010e824 */ /* 0x000fe200078e0a03 */
[C---:B------:R-:W-:Y:S01]  /*5f60*/  ISETP.GT.U32.AND P6, PT, R3.reuse, R19, PT ;  /* 0x000000130300720c */ /* 0x040fe20003fc4070 */
[----:B0-----:R-:W-:Y:S01]  /*5f70*/  IMAD.MOV.U32 R14, RZ, RZ, R9 ;  /* 0x000000ffff0e7224 */ /* 0x001fe200078e0009 */
[----:B------:R-:W-:Y:S01]  /*5f80*/  IABS R9, R10 ;  /* 0x0000000a00097213 */ /* 0x000fe20000000000 */
[----:B------:R-:W-:Y:S02]  /*5f90*/  IMAD.MOV R7, RZ, RZ, -R7 ;  /* 0x000000ffff077224 */ /* 0x000fe400078e0a07 */
[----:B------:R-:W-:Y:S01]  /*5fa0*/  @!P2 IMAD.MOV R14, RZ, RZ, -R14 ;  /* 0x000000ffff0ea224 */ /* 0x000fe200078e0a0e */
[----:B------:R-:W-:Y:S01]  /*5fb0*/  ISETP.GT.U32.AND P2, PT, R3, R16, PT ;  /* 0x000000100300720c */ /* 0x000fe20003f44070 */
[----:B------:R-:W-:-:S03]  /*5fc0*/  IMAD.HI.U32 R20, R17, R0, RZ ;  /* 0x0000000011147227 */ /* 0x000fc600078e00ff */
[----:B------:R0:W-:Y:S01]  /*5fd0*/  STL [R1+0xe8], R14 ;  /* 0x0000e80e01007387 */ /* 0x0001e20000100800 */
[----:B------:R-:W-:Y:S01]  /*5fe0*/  IMAD R5, R3, R7, R8 ;  /* 0x0000000703057224 */ /* 0x000fe200078e0208 */
[----:B------:R-:W-:Y:S01]  /*5ff0*/  IADD3 R7, R29, 0x12, RZ ;  /* 0x000000121d077810 */ /* 0x000fe20007ffe0ff */
[----:B------:R-:W-:Y:S02]  /*6000*/  IMAD.MOV R20, RZ, RZ, -R20 ;  /* 0x000000ffff147224 */ /* 0x000fe400078e0a14 */
[--C-:B------:R-:W-:Y:S01]  /*6010*/  @!P5 IMAD.IADD R13, R13, 0x1, -R3.reuse ;  /* 0x000000010d0dd824 */ /* 0x100fe200078e0a03 */
[C---:B------:R-:W-:Y:S01]  /*6020*/  ISETP.GT.U32.AND P5, PT, R3.reuse, R5, PT ;  /* 0x000000050300720c */ /* 0x040fe20003fa4070 */
[----:B------:R-:W-:Y:S01]  /*6030*/  IMAD R0, R3, R20, R0 ;  /* 0x0000001403007224 */ /* 0x000fe200078e0200 */
[----:B------:R-:W-:Y:S01]  /*6040*/  IABS R8, R7 ;  /* 0x0000000700087213 */ /* 0x000fe20000000000 */
[--C-:B------:R-:W-:Y:S02]  /*6050*/  @!P2 IMAD.IADD R16, R16, 0x1, -R3.reuse ;  /* 0x000000011010a824 */ /* 0x100fe400078e0a03 */
[----:B------:R-:W-:Y:S01]  /*6060*/  @!P4 IMAD.IADD R15, R15, 0x1, -R3 ;  /* 0x000000010f0fc824 */ /* 0x000fe200078e0a03 */
[----:B------:R-:W-:Y:S01]  /*6070*/  ISETP.GT.U32.AND P2, PT, R3, R0, PT ;  /* 0x000000000300720c */ /* 0x000fe20003f44070 */
[----:B------:R-:W-:-:S02]  /*6080*/  IMAD.MOV.U32 R18, RZ, RZ, R13 ;  /* 0x000000ffff127224 */ /* 0x000fc400078e000d */
[--C-:B------:R-:W-:Y:S01]  /*6090*/  @!P6 IMAD.IADD R19, R19, 0x1, -R3.reuse ;  /* 0x000000011313e824 */ /* 0x100fe200078e0a03 */
[----:B------:R-:W-:Y:S01]  /*60a0*/  ISETP.GT.U32.AND P4, PT, R3, R15, PT ;  /* 0x0000000f0300720c */ /* 0x000fe20003f84070 */
[----:B------:R-:W-:Y:S01]  /*60b0*/  @!P0 IMAD.MOV R18, RZ, RZ, -R18 ;  /* 0x000000ffff128224 */ /* 0x000fe200078e0a12 */
[----:B------:R-:W-:Y:S01]  /*60c0*/  ISETP.GE.AND P6, PT, R2, RZ, PT ;  /* 0x000000ff0200720c */ /* 0x000fe20003fc6270 */
[----:B------:R-:W-:Y:S01]  /*60d0*/  @!P5 IMAD.IADD R5, R5, 0x1, -R3 ;  /* 0x000000010505d824 */ /* 0x000fe200078e0a03 */
[----:B------:R-:W-:Y:S01]  /*60e0*/  ISETP.GE.AND P5, PT, R4, RZ, PT ;  /* 0x000000ff0400720c */ /* 0x000fe20003fa6270 */
[----:B0-----:R-:W-:Y:S01]  /*60f0*/  IMAD.MOV.U32 R14, RZ, RZ, R19 ;  /* 0x000000ffff0e7224 */ /* 0x001fe200078e0013 */
[----:B------:R-:W-:Y:S01]  /*6100*/  IADD3 R4, R29, 0xf, RZ ;  /* 0x0000000f1d047810 */ /* 0x000fe20007ffe0ff */
[----:B------:R-:W-:Y:S01]  /*6110*/  IMAD.HI.U32 R2, R17, R9, RZ ;  /* 0x0000000911027227 */ /* 0x000fe200078e00ff */
[----:B------:R-:W-:Y:S01]  /*6120*/  ISETP.GT.U32.AND P0, PT, R3, R5, PT ;  /* 0x000000050300720c */ /* 0x000fe20003f04070 */
[----:B------:R0:W-:Y:S01]  /*6130*/  STL [R1+0x30], R18 ;  /* 0x0000301201007387 */ /* 0x0001e20000100800 */
[----:B------:R-:W-:Y:S01]  /*6140*/  IABS R13, R4 ;  /* 0x00000004000d7213 */ /* 0x000fe20000000000 */
[----:B------:R-:W-:-:S02]  /*6150*/  @!P2 IMAD.IADD R0, R0, 0x1, -R3 ;  /* 0x000000010000a824 */ /* 0x000fc400078e0a03 */
[----:B------:R-:W-:Y:S02]  /*6160*/  @!P1 IMAD.MOV R14, RZ, RZ, -R14 ;  /* 0x000000ffff0e9224 */ /* 0x000fe400078e0a0e */
[----:B------:R-:W-:Y:S01]  /*6170*/  IMAD.HI.U32 R20, R17, R8, RZ ;  /* 0x0000000811147227 */ /* 0x000fe200078e00ff */
[----:B------:R-:W-:Y:S02]  /*6180*/  ISETP.GT.U32.AND P1, PT, R3, R0, PT ;  /* 0x000000000300720c */ /* 0x000fe40003f24070 */
[----:B------:R1:W-:Y:S01]  /*6190*/  STL [R1+0x3c], R14 ;  /* 0x00003c0e01007387 */ /* 0x0003e20000100800 */
[----:B------:R-:W-:Y:S01]  /*61a0*/  @!P4 IMAD.IADD R15, R15, 0x1, -R3 ;  /* 0x000000010f0fc824 */ /* 0x000fe200078e0a03 */
[----:B------:R-:W-:Y:S01]  /*61b0*/  ISETP.GE.AND P4, PT, R12, RZ, PT ;  /* 0x000000ff0c00720c */ /* 0x000fe20003f86270 */
[----:B------:R-:W-:Y:S01]  /*61c0*/  IMAD.MOV R2, RZ, RZ, -R2 ;  /* 0x000000ffff027224 */ /* 0x000fe200078e0a02 */
[----:B------:R-:W-:Y:S01]  /*61d0*/  IADD3 R12, R29, 0x10, RZ ;  /* 0x000000101d0c7810 */ /* 0x000fe20007ffe0ff */
[----:B------:R-:W-:Y:S01]  /*61e0*/  @!P3 IMAD.MOV R16, RZ, RZ, -R16 ;  /* 0x000000ffff10b224 */ /* 0x000fe200078e0a10 */
[----:B------:R-:W-:Y:S01]  /*61f0*/  ISETP.GE.AND P3, PT, R7, RZ, PT ;  /* 0x000000ff0700720c */ /* 0x000fe20003f66270 */
[----:B------:R-:W-:Y:S01]  /*6200*/  IMAD.MOV R20, RZ, RZ, -R20 ;  /* 0x000000ffff147224 */ /* 0x000fe200078e0a14 */
[----:B0-----:R-:W-:Y:S01]  /*6210*/  IADD3 R18, R29, 0x4, RZ ;  /* 0x000000041d127810 */ /* 0x001fe20007ffe0ff */
[----:B------:R-:W-:Y:S01]  /*6220*/  IMAD R9, R3, R2, R9 ;  /* 0x0000000203097224 */ /* 0x000fe200078e0209 */
[----:B------:R-:W-:Y:S01]  /*6230*/  STL [R1+0x40], R16 ;  /* 0x0000401001007387 */ /* 0x000fe20000100800 */
[----:B-1----:R-:W-:Y:S01]  /*6240*/  IMAD.MOV.U32 R14, RZ, RZ, R15 ;  /* 0x000000ffff0e7224 */ /* 0x002fe200078e000f */
[----:B------:R-:W-:Y:S01]  /*6250*/  IABS R2, R12 ;  /* 0x0000000c00027213 */ /* 0x000fe20000000000 */
[----:B------:R-:W-:-:S02]  /*6260*/  IMAD.MOV.U32 R7, RZ, RZ, R13 ;  /* 0x000000ffff077224 */ /* 0x000fc400078e000d */
[--C-:B------:R-:W-:Y:S01]  /*6270*/  @!P0 IMAD.IADD R5, R5, 0x1, -R3.reuse ;  /* 0x0000000105058824 */ /* 0x100fe200078e0a03 */
[----:B------:R-:W-:Y:S01]  /*6280*/  ISETP.GE.AND P0, PT, R10, RZ, PT ;  /* 0x000000ff0a00720c */ /* 0x000fe20003f06270 */
[C---:B------:R-:W-:Y:S02]  /*6290*/  IMAD R8, R3.reuse, R20, R8 ;  /* 0x0000001403087224 */ /* 0x040fe400078e0208 */
[----:B------:R-:W-:Y:S01]  /*62a0*/  @!P6 IMAD.MOV R14, RZ, RZ, -R14 ;  /* 0x000000ffff0ee224 */ /* 0x000fe200078e0a0e */
[----:B------:R-:W-:Y:S01]  /*62b0*/  ISETP.GT.U32.AND P6, PT, R3, R9, PT ;  /* 0x000000090300720c */ /* 0x000fe20003fc4070 */
[----:B------:R-:W-:Y:S01]  /*62c0*/  IMAD.HI.U32 R10, R17, R7, RZ ;  /* 0x00000007110a7227 */ /* 0x000fe200078e00ff */
[----:B------:R-:W-:Y:S02]  /*62d0*/  ISETP.GT.U32.AND P2, PT, R3, R8, PT ;  /* 0x000000080300720c */ /* 0x000fe40003f44070 */
[----:B------:R0:W-:Y:S01]  /*62e0*/  STL [R1+0x48], R14 ;  /* 0x0000480e01007387 */ /* 0x0001e20000100800 */
[----:B------:R-:W-:Y:S01]  /*62f0*/  @!P1 IMAD.IADD R0, R0, 0x1, -R3 ;  /* 0x0000000100009824 */ /* 0x000fe200078e0a03 */
[----:B------:R-:W-:Y:S01]  /*6300*/  ISETP.GE.AND P1, PT, R12, RZ, PT ;  /* 0x000000ff0c00720c */ /* 0x000fe20003f26270 */
[----:B------:R-:W-:Y:S01]  /*6310*/  IMAD.MOV R10, RZ, RZ, -R10 ;  /* 0x000000ffff0a7224 */ /* 0x000fe200078e0a0a */
[----:B------:R-:W-:Y:S01]  /*6320*/  IADD3 R12, R29, 0xe, RZ ;  /* 0x0000000e1d0c7810 */ /* 0x000fe20007ffe0ff */
[----:B------:R-:W-:-:S03]  /*6330*/  IMAD.HI.U32 R13, R17, R2, RZ ;  /* 0x00000002110d7227 */ /* 0x000fc600078e00ff */
[----:B------:R-:W-:Y:S01]  /*6340*/  IABS R19, R12 ;  /* 0x0000000c00137213 */ /* 0x000fe20000000000 */
[----:B------:R-:W-:Y:S02]  /*6350*/  IMAD R7, R3, R10, R7 ;  /* 0x0000000a03077224 */ /* 0x000fe400078e0207 */
[----:B0-----:R-:W-:Y:S01]  /*6360*/  IMAD.MOV.U32 R14, RZ, RZ, R0 ;  /* 0x000000ffff0e7224 */ /* 0x001fe200078e0000 */
[----:B------:R-:W-:Y:S01]  /*6370*/  IADD3 R0, R29, 0xd, RZ ;  /* 0x0000000d1d007810 */ /* 0x000fe20007ffe0ff */
[----:B------:R-:W-:Y:S02]  /*6380*/  @!P6 IMAD.IADD R9, R9, 0x1, -R3 ;  /* 0x000000010909e824 */ /* 0x000fe400078e0a03 */
[----:B------:R-:W-:Y:S01]  /*6390*/  @!P5 IMAD.MOV R14, RZ, RZ, -R14 ;  /* 0x000000ffff0ed224 */ /* 0x000fe200078e0a0e */
[C---:B------:R-:W-:Y:S01]  /*63a0*/  ISETP.GT.U32.AND P5, PT, R3.reuse, R7, PT ;  /* 0x000000070300720c */ /* 0x040fe20003fa4070 */
[----:B------:R-:W-:Y:S01]  /*63b0*/  IMAD.MOV R13, RZ, RZ, -R13 ;  /* 0x000000ffff0d7224 */ /* 0x000fe200078e0a0d */
[C---:B------:R-:W-:Y:S01]  /*63c0*/  ISETP.GT.U32.AND P6, PT, R3.reuse, R9, PT ;  /* 0x000000090300720c */ /* 0x040fe20003fc4070 */
[----:B------:R-:W-:Y:S01]  /*63d0*/  @!P2 IMAD.IADD R8, R8, 0x1, -R3 ;  /* 0x000000010808a824 */ /* 0x000fe200078e0a03 */
[----:B------:R-:W-:Y:S01]  /*63e0*/  IABS R10, R0 ;  /* 0x00000000000a7213 */ /* 0x000fe20000000000 */
[----:B------:R-:W-:-:S02]  /*63f0*/  IMAD R2, R3, R13, R2 ;  /* 0x0000000d03027224 */ /* 0x000fc400078e0202 */
[----:B------:R-:W-:Y:S01]  /*6400*/  IMAD.MOV.U32 R15, RZ, RZ, R5 ;  /* 0x000000ffff0f7224 */ /* 0x000fe200078e0005 */
[----:B------:R-:W-:Y:S01]  /*6410*/  ISETP.GT.U32.AND P2, PT, R3, R8, PT ;  /* 0x000000080300720c */ /* 0x000fe20003f44070 */
[----:B------:R-:W-:-:S04]  /*6420*/  IMAD.HI.U32 R5, R17, R19, RZ ;  /* 0x0000001311057227 */ /* 0x000fc800078e00ff */
[----:B------:R-:W-:Y:S01]  /*6430*/  @!P4 IMAD.MOV R15, RZ, RZ, -R15 ;  /* 0x000000ffff0fc224 */ /* 0x000fe200078e0a0f */
[----:B------:R-:W-:Y:S01]  /*6440*/  ISETP.GT.U32.AND P4, PT, R3, R2, PT ;  /* 0x000000020300720c */ /* 0x000fe20003f84070 */
[----:B------:R-:W-:Y:S02]  /*6450*/  @!P5 IMAD.IADD R7, R7, 0x1, -R3 ;  /* 0x000000010707d824 */ /* 0x000fe400078e0a03 */
[----:B------:R-:W-:Y:S01]  /*6460*/  IMAD.MOV R5, RZ, RZ, -R5 ;  /* 0x000000ffff057224 */ /* 0x000fe200078e0a05 */
[----:B------:R-:W-:Y:S01]  /*6470*/  STL [R1+0x80], R15 ;  /* 0x0000800f01007387 */ /* 0x000fe20000100800 */
[----:B------:R-:W-:Y:S01]  /*6480*/  @!P6 IMAD.IADD R9, R9, 0x1, -R3 ;  /* 0x000000010909e824 */ /* 0x000fe200078e0a03 */
[C---:B------:R-:W-:Y:S01]  /*6490*/  ISETP.GT.U32.AND P5, PT, R3.reuse, R7, PT ;  /* 0x000000070300720c */ /* 0x040fe20003fa4070 */
[----:B------:R-:W-:Y:S01]  /*64a0*/  IMAD R19, R3, R5, R19 ;  /* 0x0000000503137224 */ /* 0x000fe200078e0213 */
[----:B------:R0:W-:Y:S01]  /*64b0*/  STL [R1+0x84], R14 ;  /* 0x0000840e01007387 */ /* 0x0001e20000100800 */
[----:B------:R-:W-:Y:S01]  /*64c0*/  IMAD.HI.U32 R5, R17, R10, RZ ;  /* 0x0000000a11057227 */ /* 0x000fe200078e00ff */
[----:B------:R-:W-:-:S03]  /*64d0*/  ISETP.GE.AND P6, PT, R12, RZ, PT ;  /* 0x000000ff0c00720c */ /* 0x000fc60003fc6270 */
[----:B------:R-:W-:Y:S01]  /*64e0*/  @!P2 IMAD.IADD R8, R8, 0x1, -R3 ;  /* 0x000000010808a824 */ /* 0x000fe200078e0a03 */
[----:B------:R-:W-:Y:S01]  /*64f0*/  ISETP.GE.AND P2, PT, R4, RZ, PT ;  /* 0x000000ff0400720c */ /* 0x000fe20003f46270 */
[----:B------:R-:W-:Y:S01]  /*6500*/  IMAD.MOV.U32 R13, RZ, RZ, R9 ;  /* 0x000000ffff0d7224 */ /* 0x000fe200078e0009 */
[----:B------:R-:W-:Y:S01]  /*6510*/  IADD3 R4, R29, 0xc, RZ ;  /* 0x0000000c1d047810 */ /* 0x000fe20007ffe0ff */
[----:B------:R-:W-:Y:S01]  /*6520*/  IMAD.MOV R5, RZ, RZ, -R5 ;  /* 0x000000ffff057224 */ /* 0x000fe200078e0a05 */
[----:B------:R-:W-:Y:S01]  /*6530*/  IABS R9, R26 ;  /* 0x0000001a00097213 */ /* 0x000fe20000000000 */
[----:B------:R-:W-:Y:S01]  /*6540*/  @!P4 IMAD.IADD R2, R2, 0x1, -R3 ;  /* 0x000000010202c824 */ /* 0x000fe200078e0a03 */
[----:B------:R-:W-:Y:S01]  /*6550*/  IABS R20, R4 ;  /* 0x0000000400147213 */ /* 0x000fe20000000000 */
[----:B------:R-:W-:Y:S01]  /*6560*/  @!P0 IMAD.MOV R13, RZ, RZ, -R13 ;  /* 0x000000ffff0d8224 */ /* 0x000fe200078e0a0d */
[C---:B------:R-:W-:Y:S01]  /*6570*/  ISETP.GT.U32.AND P0, PT, R3.reuse, R19, PT ;  /* 0x000000130300720c */ /* 0x040fe20003f04070 */
[C---:B------:R-:W-:Y:S01]  /*6580*/  IMAD R10, R3.reuse, R5, R10 ;  /* 0x00000005030a7224 */ /* 0x040fe200078e020a */
[----:B------:R-:W-:Y:S01]  /*6590*/  ISETP.GT.U32.AND P4, PT, R3, R2, PT ;  /* 0x000000020300720c */ /* 0x000fe20003f84070 */
[----:B------:R-:W-:Y:S01]  /*65a0*/  @!P5 IMAD.IADD R7, R7, 0x1, -R3 ;  /* 0x000000010707d824 */ /* 0x000fe200078e0a03 */
[----:B------:R-:W-:Y:S01]  /*65b0*/  IADD3 R5, R29, 0xb, RZ ;  /* 0x0000000b1d057810 */ /* 0x000fe20007ffe0ff */
[----:B0-----:R-:W-:Y:S01]  /*65c0*/  IMAD.MOV.U32 R14, RZ, RZ, R8 ;  /* 0x000000ffff0e7224 */ /* 0x001fe200078e0008 */
[----:B------:R-:W-:Y:S01]  /*65d0*/  ISETP.GT.U32.AND P5, PT, R3, R10, PT ;  /* 0x0000000a0300720c */ /* 0x000fe20003fa4070 */
[----:B------:R-:W-:Y:S01]  /*65e0*/  IMAD.HI.U32 R8, R17, R20, RZ ;  /* 0x0000001411087227 */ /* 0x000fe200078e00ff */
[----:B------:R-:W-:-:S03]  /*65f0*/  IABS R12, R5 ;  /* 0x00000005000c7213 */ /* 0x000fc60000000000 */
[----:B------:R-:W-:Y:S02]  /*6600*/  IMAD.MOV R8, RZ, RZ, -R8 ;  /* 0x000000ffff087224 */ /* 0x000fe400078e0a08 */
[----:B------:R-:W-:Y:S01]  /*6610*/  @!P3 IMAD.MOV R14, RZ, RZ, -R14 ;  /* 0x000000ffff0eb224 */ /* 0x000fe200078e0a0e */
[----:B------:R-:W-:Y:S01]  /*6620*/  ISETP.GE.AND P3, PT, R0, RZ, PT ;  /* 0x000000ff0000720c */ /* 0x000fe20003f66270 */
[----:B------:R-:W-:Y:S01]  /*6630*/  IMAD R20, R3, R8, R20 ;  /* 0x0000000803147224 */ /* 0x000fe200078e0214 */
[----:B------:R-:W-:Y:S01]  /*6640*/  IADD3 R0, R29, 0x9, RZ ;  /* 0x000000091d007810 */ /* 0x000fe20007ffe0ff */
[--C-:B------:R-:W-:Y:S01]  /*6650*/  @!P0 IMAD.IADD R19, R19, 0x1, -R3.reuse ;  /* 0x0000000113138824 */ /* 0x100fe200078e0a03 */
[----:B------:R0:W-:Y:S01]  /*6660*/  STL [R1+0x74], R14 ;  /* 0x0000740e01007387 */ /* 0x0001e20000100800 */
[--C-:B------:R-:W-:Y:S01]  /*6670*/  @!P4 IMAD.IADD R2, R2, 0x1, -R3.reuse ;  /* 0x000000010202c824 */ /* 0x100fe200078e0a03 */
[C---:B------:R-:W-:Y:S01]  /*6680*/  ISETP.GT.U32.AND P0, PT, R3.reuse, R20, PT ;  /* 0x000000140300720c */ /* 0x040fe20003f04070 */
[----:B------:R-:W-:Y:S01]  /*6690*/  @!P5 IMAD.IADD R10, R10, 0x1, -R3 ;  /* 0x000000010a0ad824 */ /* 0x000fe200078e0a03 */
[----:B------:R-:W-:Y:S01]  /*66a0*/  ISETP.GT.U32.AND P5, PT, R3, R19, PT ;  /* 0x000000130300720c */ /* 0x000fe20003fa4070 */
[----:B------:R1:W-:Y:S01]  /*66b0*/  STL [R1+0x58], R13 ;  /* 0x0000580d01007387 */ /* 0x0003e20000100800 */
[----:B------:R-:W-:Y:S01]  /*66c0*/  IABS R15, R0 ;  /* 0x00000000000f7213 */ /* 0x000fe20000000000 */
[----:B------:R-:W-:Y:S01]  /*66d0*/  IMAD.HI.U32 R8, R17, R9, RZ ;  /* 0x0000000911087227 */ /* 0x000fe200078e00ff */
[----:B------:R-:W-:-:S03]  /*66e0*/  ISETP.GE.AND P4, PT, R4, RZ, PT ;  /* 0x000000ff0400720c */ /* 0x000fc60003f86270 */
[----:B0-----:R-:W-:Y:S02]  /*66f0*/  IMAD.MOV.U32 R14, RZ, RZ, R2 ;  /* 0x000000ffff0e7224 */ /* 0x001fe400078e0002 */
[----:B------:R-:W-:-:S04]  /*6700*/  IMAD.HI.U32 R4, R17, R15, RZ ;  /* 0x0000000f11047227 */ /* 0x000fc800078e00ff */
[----:B------:R-:W-:Y:S01]  /*6710*/  @!P1 IMAD.MOV R14, RZ, RZ, -R14 ;  /* 0x000000ffff0e9224 */ /* 0x000fe200078e0a0e */
[----:B------:R-:W-:Y:S01]  /*6720*/  ISETP.GT.U32.AND P1, PT, R3, R10, PT ;  /* 0x0000000a0300720c */ /* 0x000fe20003f24070 */
[----:B-1----:R-:W-:-:S03]  /*6730*/  IMAD.HI.U32 R13, R17, R12, RZ ;  /* 0x0000000c110d7227 */ /* 0x002fc600078e00ff */
[----:B------:R0:W-:Y:S01]  /*6740*/  STL [R1+0x44], R14 ;  /* 0x0000440e01007387 */ /* 0x0001e20000100800 */
[----:B------:R-:W-:Y:S02]  /*6750*/  IMAD.MOV R13, RZ, RZ, -R13 ;  /* 0x000000ffff0d7224 */ /* 0x000fe400078e0a0d */
[--C-:B------:R-:W-:Y:S02]  /*6760*/  @!P0 IMAD.IADD R20, R20, 0x1, -R3.reuse ;  /* 0x0000000114148824 */ /* 0x100fe400078e0a03 */
[--C-:B------:R-:W-:Y:S01]  /*6770*/  @!P5 IMAD.IADD R19, R19, 0x1, -R3.reuse ;  /* 0x000000011313d824 */ /* 0x100fe200078e0a03 */
[----:B------:R-:W-:Y:S01]  /*6780*/  ISETP.GE.AND P5, PT, R5, RZ, PT ;  /* 0x000000ff0500720c */ /* 0x000fe20003fa6270 */
[C---:B------:R-:W-:Y:S01]  /*6790*/  IMAD R5, R3.reuse, R13, R12 ;  /* 0x0000000d03057224 */ /* 0x040fe200078e020c */
[----:B------:R-:W-:Y:S01]  /*67a0*/  ISETP.GT.U32.AND P0, PT, R3, R20, PT ;  /* 0x000000140300720c */ /* 0x000fe20003f04070 */
[----:B------:R-:W-:Y:S01]  /*67b0*/  @!P1 IMAD.IADD R10, R10, 0x1, -R3 ;  /* 0x000000010a0a9824 */ /* 0x000fe200078e0a03 */
[----:B0-----:R-:W-:Y:S01]  /*67c0*/  IADD3 R14, R29, 0x3, RZ ;  /* 0x000000031d0e7810 */ /* 0x001fe20007ffe0ff */
[----:B------:R-:W-:Y:S01]  /*67d0*/  IMAD.MOV R8, RZ, RZ, -R8 ;  /* 0x000000ffff087224 */ /* 0x000fe200078e0a08 */
[----:B------:R-:W-:Y:S01]  /*67e0*/  ISETP.GT.U32.AND P1, PT, R3, R5, PT ;  /* 0x000000050300720c */ /* 0x000fe20003f24070 */
[----:B------:R-:W-:Y:S01]  /*67f0*/  IMAD.MOV R4, RZ, RZ, -R4 ;  /* 0x000000ffff047224 */ /* 0x000fe200078e0a04 */
[----:B------:R-:W-:Y:S01]  /*6800*/  IABS R13, R18 ;  /* 0x00000012000d7213 */ /* 0x000fe20000000000 */
[----:B------:R-:W-:Y:S01]  /*6810*/  IMAD.HI.U32 R2, R17, R24, RZ ;  /* 0x0000001811027227 */ /* 0x000fe200078e00ff */
[----:B------:R-:W-:-:S03]  /*6820*/  IABS R12, R14 ;  /* 0x0000000e000c7213 */ /* 0x000fc60000000000 */
[C---:B------:R-:W-:Y:S01]  /*6830*/  IMAD R9, R3.reuse, R8, R9 ;  /* 0x0000000803097224 */ /* 0x040fe200078e0209 */
[----:B------:R-:W-:Y:S01]  /*6840*/  IABS R8, R28 ;  /* 0x0000001c00087213 */ /* 0x000fe20000000000 */
[----:B------:R-:W-:Y:S01]  /*6850*/  IMAD R15, R3, R4, R15 ;  /* 0x00000004030f7224 */ /* 0x000fe200078e020f */
[----:B------:R-:W-:Y:S01]  /*6860*/  IADD3 R4, R29, 0x6, RZ ;  /* 0x000000061d047810 */ /* 0x000fe20007ffe0ff */
[----:B------:R-:W-:Y:S02]  /*6870*/  IMAD.MOV R2, RZ, RZ, -R2 ;  /* 0x000000ffff027224 */ /* 0x000fe400078e0a02 */
[--C-:B------:R-:W-:Y:S01]  /*6880*/  @!P0 IMAD.IADD R20, R20, 0x1, -R3.reuse ;  /* 0x0000000114148824 */ /* 0x100fe200078e0a03 */
[----:B------:R-:W-:Y:S01]  /*6890*/  ISETP.GT.U32.AND P0, PT, R3, R9, PT ;  /* 0x000000090300720c */ /* 0x000fe20003f04070 */
[----:B------:R-:W-:Y:S01]  /*68a0*/  @!P1 IMAD.IADD R5, R5, 0x1, -R3 ;  /* 0x0000000105059824 */ /* 0x000fe200078e0a03 */
[C---:B------:R-:W-:Y:S01]  /*68b0*/  ISETP.GT.U32.AND P1, PT, R3.reuse, R15, PT ;  /* 0x0000000f0300720c */ /* 0x040fe20003f24070 */
[----:B------:R-:W-:Y:S01]  /*68c0*/  IMAD R24, R3, R2, R24 ;  /* 0x0000000203187224 */ /* 0x000fe200078e0218 */
[----:B------:R-:W-:Y:S01]  /*68d0*/  IABS R23, R4 ;  /* 0x0000000400177213 */ /* 0x000fe20000000000 */
[----:B------:R-:W-:-:S04]  /*68e0*/  IMAD.HI.U32 R2, R17, R8, RZ ;  /* 0x0000000811027227 */ /* 0x000fc800078e00ff */
[----:B------:R-:W-:Y:S02]  /*68f0*/  IMAD.MOV R2, RZ, RZ, -R2 ;  /* 0x000000ffff027224 */ /* 0x000fe400078e0a02 */
[----:B------:R-:W-:Y:S02]  /*6900*/  @!P2 IMAD.MOV R7, RZ, RZ, -R7 ;  /* 0x000000ffff07a224 */ /* 0x000fe400078e0a07 */
[----:B------:R-:W-:Y:S02]  /*6910*/  IMAD R8, R3, R2, R8 ;  /* 0x0000000203087224 */ /* 0x000fe400078e0208 */
[--C-:B------:R-:W-:Y:S01]  /*6920*/  @!P0 IMAD.IADD R9, R9, 0x1, -R3.reuse ;  /* 0x0000000109098824 */ /* 0x100fe200078e0a03 */
[----:B------:R-:W-:Y:S01]  /*6930*/  ISETP.GT.U32.AND P0, PT, R3, R24, PT ;  /* 0x000000180300720c */ /* 0x000fe20003f04070 */
[----:B------:R-:W-:Y:S01]  /*6940*/  @!P1 IMAD.IADD R15, R15, 0x1, -R3 ;  /* 0x000000010f0f9824 */ /* 0x000fe200078e0a03 */
[----:B------:R-:W-:Y:S01]  /*6950*/  ISETP.GT.U32.AND P1, PT, R3, R8, PT ;  /* 0x000000080300720c */ /* 0x000fe20003f24070 */
[----:B------:R-:W-:Y:S01]  /*6960*/  IMAD.HI.U32 R2, R17, R25, RZ ;  /* 0x0000001911027227 */ /* 0x000fe200078e00ff */
[----:B------:R-:W-:Y:S01]  /*6970*/  ISETP.GT.U32.AND P2, PT, R3, R9, PT ;  /* 0x000000090300720c */ /* 0x000fe20003f44070 */
[----:B------:R0:W-:Y:S02]  /*6980*/  STL [R1+0xdc4], R7 ;  /* 0x000dc40701007387 */ /* 0x0001e40000100800 */
[----:B------:R-:W-:-:S02]  /*6990*/  IMAD.MOV R2, RZ, RZ, -R2 ;  /* 0x000000ffff027224 */ /* 0x000fc400078e0a02 */
[----:B------:R-:W-:-:S04]  /*69a0*/  IMAD.HI.U32 R16, R17, R23, RZ ;  /* 0x0000001711107227 */ /* 0x000fc800078e00ff */
[----:B------:R-:W-:Y:S01]  /*69b0*/  IMAD R25, R3, R2, R25 ;  /* 0x0000000203197224 */ /* 0x000fe200078e0219 */
[----:B------:R-:W-:Y:S01]  /*69c0*/  IADD3 R2, R29, 0x2, RZ ;  /* 0x000000021d027810 */ /* 0x000fe20007ffe0ff */
[--C-:B------:R-:W-:Y:S01]  /*69d0*/  @!P1 IMAD.IADD R8, R8, 0x1, -R3.reuse ;  /* 0x0000000108089824 */ /* 0x100fe200078e0a03 */
[----:B------:R-:W-:Y:S01]  /*69e0*/  ISETP.GT.U32.AND P1, PT, R3, R5, PT ;  /* 0x000000050300720c */ /* 0x000fe20003f24070 */
[--C-:B------:R-:W-:Y:S01]  /*69f0*/  @!P2 IMAD.IADD R9, R9, 0x1, -R3.reuse ;  /* 0x000000010909a824 */ /* 0x100fe200078e0a03 */
[C---:B------:R-:W-:Y:S01]  /*6a00*/  ISETP.GT.U32.AND P2, PT, R3.reuse, R25, PT ;  /* 0x000000190300720c */ /* 0x040fe20003f44070 */
[----:B------:R-:W-:Y:S02]  /*6a10*/  IMAD.MOV R16, RZ, RZ, -R16 ;  /* 0x000000ffff107224 */ /* 0x000fe400078e0a10 */
[----:B------:R-:W-:Y:S01]  /*6a20*/  @!P0 IMAD.IADD R24, R24, 0x1, -R3 ;  /* 0x0000000118188824 */ /* 0x000fe200078e0a03 */
[----:B------:R-:W-:Y:S01]  /*6a30*/  ISETP.GE.AND P0, PT, R26, RZ, PT ;  /* 0x000000ff1a00720c */ /* 0x000fe20003f06270 */
[----:B------:R-:W-:-:S02]  /*6a40*/  IMAD R23, R3, R16, R23 ;  /* 0x0000001003177224 */ /* 0x000fc400078e0217 */
[----:B------:R-:W-:Y:S01]  /*6a50*/  @!P6 IMAD.MOV R19, RZ, RZ, -R19 ;  /* 0x000000ffff13e224 */ /* 0x000fe200078e0a13 */
[C---:B------:R-:W-:Y:S01]  /*6a60*/  ISETP.GT.U32.AND P6, PT, R3.reuse, R8, PT ;  /* 0x000000080300720c */ /* 0x040fe20003fc4070 */
[----:B------:R-:W-:Y:S01]  /*6a70*/  @!P3 IMAD.MOV R10, RZ, RZ, -R10 ;  /* 0x000000ffff0ab224 */ /* 0x000fe200078e0a0a */
[----:B------:R-:W-:Y:S01]  /*6a80*/  ISETP.GT.U32.AND P3, PT, R3, R15, PT ;  /* 0x0000000f0300720c */ /* 0x000fe20003f64070 */
[C---:B------:R-:W-:Y:S01]  /*6a90*/  IMAD.HI.U32 R26, R17.reuse, R13, RZ ;  /* 0x0000000d111a7227 */ /* 0x040fe200078e00ff */
[----:B------:R-:W-:Y:S03]  /*6aa0*/  STL [R1+0xdc8], R19 ;  /* 0x000dc81301007387 */ /* 0x000fe60000100800 */
[----:B------:R-:W-:Y:S01]  /*6ab0*/  IMAD.HI.U32 R16, R17, R12, RZ ;  /* 0x0000000c11107227 */ /* 0x000fe200078e00ff */
[----:B------:R-:W-:Y:S03]  /*6ac0*/  STL [R1+0xdcc], R10 ;  /* 0x000dcc0a01007387 */ /* 0x000fe60000100800 */
[--C-:B------:R-:W-:Y:S01]  /*6ad0*/  @!P1 IMAD.IADD R5, R5, 0x1, -R3.reuse ;  /* 0x0000000105059824 */ /* 0x100fe200078e0a03 */
[C---:B------:R-:W-:Y:S01]  /*6ae0*/  ISETP.GT.U32.AND P1, PT, R3.reuse, R23, PT ;  /* 0x000000170300720c */ /* 0x040fe20003f24070 */
[----:B------:R-:W-:Y:S01]  /*6af0*/  @!P4 IMAD.MOV R20, RZ, RZ, -R20 ;  /* 0x000000ffff14c224 */ /* 0x000fe200078e0a14 */
[----:B------:R-:W-:Y:S01]  /*6b00*/  ISETP.GT.U32.AND P4, PT, R3, R24, PT ;  /* 0x000000180300720c */ /* 0x000fe20003f84070 */
[----:B------:R-:W-:Y:S01]  /*6b10*/  @!P2 IMAD.IADD R25, R25, 0x1, -R3 ;  /* 0x000000011919a824 */ /* 0x000fe200078e0a03 */
[----:B------:R-:W-:Y:S01]  /*6b20*/  ISETP.GE.AND P2, PT, R28, RZ, PT ;  /* 0x000000ff1c00720c */ /* 0x000fe20003f46270 */
[----:B------:R-:W-:Y:S01]  /*6b30*/  IMAD.MOV R26, RZ, RZ, -R26 ;  /* 0x000000ffff1a7224 */ /* 0x000fe200078e0a1a */
[----:B------:R-:W-:Y:S01]  /*6b40*/  STL [R1+0xdd0], R20 ;  /* 0x000dd01401007387 */ /* 0x000fe20000100800 */
[----:B------:R-:W-:-:S02]  /*6b50*/  IMAD.MOV R16, RZ, RZ, -R16 ;  /* 0x000000ffff107224 */ /* 0x000fc400078e0a10 */
[----:B------:R-:W-:Y:S01]  /*6b60*/  @!P0 IMAD.MOV R9, RZ, RZ, -R9 ;  /* 0x000000ffff098224 */ /* 0x000fe200078e0a09 */
[C---:B------:R-:W-:Y:S01]  /*6b70*/  ISETP.GT.U32.AND P0, PT, R3.reuse, R25, PT ;  /* 0x000000190300720c */ /* 0x040fe20003f04070 */
[C---:B------:R-:W-:Y:S01]  /*6b80*/  IMAD R13, R3.reuse, R26, R13 ;  /* 0x0000001a030d7224 */ /* 0x040fe200078e020d */
[----:B------:R-:W-:Y:S01]  /*6b90*/  IABS R26, R2 ;  /* 0x00000002001a7213 */ /* 0x000fe20000000000 */
[----:B------:R-:W-:Y:S01]  /*6ba0*/  IMAD R12, R3, R16, R12 ;  /* 0x00000010030c7224 */ /* 0x000fe200078e020c */
[----:B------:R-:W-:Y:S01]  /*6bb0*/  IADD3 R16, R29, 0x1, RZ ;  /* 0x000000011d107810 */ /* 0x000fe20007ffe0ff */
[--C-:B------:R-:W-:Y:S01]  /*6bc0*/  @!P3 IMAD.IADD R15, R15, 0x1, -R3.reuse ;  /* 0x000000010f0fb824 */ /* 0x100fe200078e0a03 */
[C---:B------:R-:W-:Y:S01]  /*6bd0*/  ISETP.GT.U32.AND P3, PT, R3.reuse, R13, PT ;  /* 0x0000000d0300720c */ /* 0x040fe20003f64070 */
[--C-:B------:R-:W-:Y:S01]  /*6be0*/  @!P6 IMAD.IADD R8, R8, 0x1, -R3.reuse ;  /* 0x000000010808e824 */ /* 0x100fe200078e0a03 */
[----:B------:R-:W-:Y:S01]  /*6bf0*/  ISETP.GT.U32.AND P6, PT, R3, R12, PT ;  /* 0x0000000c0300720c */ /* 0x000fe20003fc4070 */
[--C-:B------:R-:W-:Y:S01]  /*6c00*/  @!P1 IMAD.IADD R23, R23, 0x1, -R3.reuse ;  /* 0x0000000117179824 */ /* 0x100fe200078e0a03 */
[----:B------:R-:W-:Y:S01]  /*6c10*/  ISETP.GE.AND P1, PT, R27, RZ, PT ;  /* 0x000000ff1b00720c */ /* 0x000fe20003f26270 */
[----:B------:R-:W-:Y:S01]  /*6c20*/  @!P4 IMAD.IADD R24, R24, 0x1, -R3 ;  /* 0x000000011818c824 */ /* 0x000fe200078e0a03 */
[----:B------:R-:W-:Y:S01]  /*6c30*/  ISETP.GE.AND P4, PT, R0, RZ, PT ;  /* 0x000000ff0000720c */ /* 0x000fe20003f86270 */
[----:B------:R-:W-:Y:S01]  /*6c40*/  @!P5 IMAD.MOV R5, RZ, RZ, -R5 ;  /* 0x000000ffff05d224 */ /* 0x000fe200078e0a05 */
[----:B------:R-:W-:Y:S01]  /*6c50*/  ISETP.GT.U32.AND P5, PT, R3, R23, PT ;  /* 0x000000170300720c */ /* 0x000fe20003fa4070 */
[----:B------:R-:W-:Y:S01]  /*6c60*/  IMAD.HI.U32 R29, R17, R26, RZ ;  /* 0x0000001a111d7227 */ /* 0x000fe200078e00ff */
[----:B------:R-:W-:-:S02]  /*6c70*/  IABS R0, R16 ;  /* 0x0000001000007213 */ /* 0x000fc40000000000 */
[----:B------:R1:W-:Y:S01]  /*6c80*/  STL [R1+0xdd4], R5 ;  /* 0x000dd40501007387 */ /* 0x0003e20000100800 */
[----:B------:R-:W-:Y:S01]  /*6c90*/  @!P0 IMAD.IADD R25, R25, 0x1, -R3 ;  /* 0x0000000119198824 */ /* 0x000fe200078e0a03 */
[----:B------:R-:W-:Y:S01]  /*6ca0*/  ISETP.GE.AND P0, PT, R14, RZ, PT ;  /* 0x000000ff0e00720c */ /* 0x000fe20003f06270 */
[----:B------:R-:W-:Y:S01]  /*6cb0*/  IMAD.MOV R27, RZ, RZ, -R29 ;  /* 0x000000ffff1b7224 */ /* 0x000fe200078e0a1d */
[----:B------:R-:W2:Y:S01]  /*6cc0*/  S2R R14, SR_TID.X ;  /* 0x00000000000e7919 */ /* 0x000ea20000002100 */
[--C-:B------:R-:W-:Y:S01]  /*6cd0*/  @!P3 IMAD.IADD R13, R13, 0x1, -R3.reuse ;  /* 0x000000010d0db824 */ /* 0x100fe200078e0a03 */
[----:B------:R-:W-:Y:S01]  /*6ce0*/  ISETP.GE.AND P3, PT, R4, RZ, PT ;  /* 0x000000ff0400720c */ /* 0x000fe20003f66270 */
[----:B------:R-:W-:Y:S01]  /*6cf0*/  @!P6 IMAD.IADD R12, R12, 0x1, -R3 ;  /* 0x000000010c0ce824 */ /* 0x000fe200078e0a03 */
[----:B------:R-:W-:Y:S01]  /*6d00*/  STL [R1+0xdd8], R9 ;  /* 0x000dd80901007387 */ /* 0x000fe20000100800 */
[C---:B------:R-:W-:Y:S01]  /*6d10*/  IMAD R4, R3.reuse, R27, R26 ;  /* 0x0000001b03047224 */ /* 0x040fe200078e021a */
[C---:B------:R-:W-:Y:S01]  /*6d20*/  ISETP.GT.U32.AND P6, PT, R3.reuse, R13, PT ;  /* 0x0000000d0300720c */ /* 0x040fe20003fc4070 */
[----:B------:R-:W-:Y:S01]  /*6d30*/  @!P4 IMAD.MOV R15, RZ, RZ, -R15 ;  /* 0x000000ffff0fc224 */ /* 0x000fe200078e0a0f */
[C---:B------:R-:W-:Y:S01]  /*6d40*/  ISETP.GT.U32.AND P4, PT, R3.reuse, R12, PT ;  /* 0x0000000c0300720c */ /* 0x040fe20003f84070 */
[----:B------:R-:W-:Y:S01]  /*6d50*/  @!P1 IMAD.MOV R24, RZ, RZ, -R24 ;  /* 0x000000ffff189224 */ /* 0x000fe200078e0a18 */
[----:B------:R-:W-:Y:S01]  /*6d60*/  ISETP.GT.U32.AND P1, PT, R3, R4, PT ;  /* 0x000000040300720c */ /* 0x000fe20003f24070 */
[----:B------:R-:W-:Y:S01]  /*6d70*/  @!P5 IMAD.IADD R23, R23, 0x1, -R3 ;  /* 0x000000011717d824 */ /* 0x000fe200078e0a03 */
[----:B------:R-:W-:Y:S01]  /*6d80*/  ISETP.GE.AND P5, PT, R18, RZ, PT ;  /* 0x000000ff1200720c */ /* 0x000fe20003fa6270 */
[----:B------:R-:W-:Y:S01]  /*6d90*/  IMAD.HI.U32 R17, R17, R0, RZ ;  /* 0x0000000011117227 */ /* 0x000fe200078e00ff */
[----:B------:R-:W-:Y:S03]  /*6da0*/  STL [R1+0xdec], R15 ;  /* 0x000dec0f01007387 */ /* 0x000fe60000100800 */
[----:B------:R-:W-:Y:S01]  /*6db0*/  IMAD.MOV.U32 R18, RZ, RZ, 0x7f ;  /* 0x0000007fff127424 */ /* 0x000fe200078e00ff */
[----:B------:R-:W-:Y:S01]  /*6dc0*/  STL [R1+0xdf0], R24 ;  /* 0x000df01801007387 */ /* 0x000fe20000100800 */
[----:B------:R-:W-:-:S02]  /*6dd0*/  IMAD.MOV R17, RZ, RZ, -R17 ;  /* 0x000000ffff117224 */ /* 0x000fc400078e0a11 */
[--C-:B------:R-:W-:Y:S01]  /*6de0*/  @!P4 IMAD.IADD R12, R12, 0x1, -R3.reuse ;  /* 0x000000010c0cc824 */ /* 0x100fe200078e0a03 */
[----:B------:R-:W-:Y:S01]  /*6df0*/  IADD3 R18, R18, c[0x0][0x180], RZ ;  /* 0x0000600012127a10 */ /* 0x000fe20007ffe0ff */
[----:B------:R-:W-:Y:S01]  /*6e00*/  IMAD R0, R3, R17, R0 ;  /* 0x0000001103007224 */ /* 0x000fe200078e0200 */
[----:B------:R-:W-:Y:S01]  /*6e10*/  ISETP.GE.AND P4, PT, R2, RZ, PT ;  /* 0x000000ff0200720c */ /* 0x000fe20003f86270 */
[----:B------:R-:W-:Y:S01]  /*6e20*/  @!P2 IMAD.MOV R8, RZ, RZ, -R8 ;  /* 0x000000ffff08a224 */ /* 0x000fe200078e0a08 */
[----:B------:R-:W-:Y:S01]  /*6e30*/  SHF.R.S32.HI R17, RZ, 0x1f, R18 ;  /* 0x0000001fff117819 */ /* 0x000fe20000011412 */
[----:B------:R-:W-:Y:S01]  /*6e40*/  @!P1 IMAD.IADD R4, R4, 0x1, -R3 ;  /* 0x0000000104049824 */ /* 0x000fe200078e0a03 */
[----:B------:R-:W-:Y:S01]  /*6e50*/  ISETP.GE.AND P1, PT, R16, RZ, PT ;  /* 0x000000ff1000720c */ /* 0x000fe20003f26270 */
[C---:B--2---:R-:W-:Y:S01]  /*6e60*/  IMAD.SHL.U32 R2, R14.reuse, 0x20, RZ ;  /* 0x000000200e027824 */ /* 0x044fe200078e00ff */
[----:B0-----:R-:W-:Y:S01]  /*6e70*/  LEA.HI R7, R17, R18, RZ, 0x7 ;  /* 0x0000001211077211 */ /* 0x001fe200078f38ff */
[----:B------:R0:W-:Y:S01]  /*6e80*/  STL [R1+0xdf4], R8 ;  /* 0x000df40801007387 */ /* 0x0001e20000100800 */
[----:B------:R-:W-:Y:S01]  /*6e90*/  SHF.R.S32.HI R16, RZ, 0x2, R14 ;  /* 0x00000002ff107819 */ /* 0x000fe2000001140e */
[C---:B------:R-:W-:Y:S01]  /*6ea0*/  IMAD.SHL.U32 R26, R14.reuse, 0x2, RZ ;  /* 0x000000020e1a7824 */ /* 0x040fe200078e00ff */
[C---:B------:R-:W-:Y:S01]  /*6eb0*/  LOP3.LUT R17, R14.reuse, 0x7, RZ, 0xc0, !PT ;  /* 0x000000070e117812 */ /* 0x040fe200078ec0ff */
[C---:B------:R-:W-:Y:S01]  /*6ec0*/  IMAD.SHL.U32 R7, R14.reuse, 0x10, RZ ;  /* 0x000000100e077824 */ /* 0x040fe200078e00ff */
[----:B-1----:R-:W-:Y:S01]  /*6ed0*/  LOP3.LUT R5, R14, 0x3f, RZ, 0xc0, !PT ;  /* 0x0000003f0e057812 */ /* 0x002fe200078ec0ff */
[----:B------:R-:W-:Y:S01]  /*6ee0*/  @!P3 IMAD.MOV R23, RZ, RZ, -R23 ;  /* 0x000000ffff17b224 */ /* 0x000fe200078e0a17 */
[----:B------:R-:W-:Y:S01]  /*6ef0*/  ISETP.GE.AND P2, PT, R21, RZ, PT ;  /* 0x000000ff1500720c */ /* 0x000fe20003f46270 */
[----:B------:R-:W-:Y:S01]  /*6f00*/  @!P6 IMAD.IADD R13, R13, 0x1, -R3 ;  /* 0x000000010d0de824 */ /* 0x000fe200078e0a03 */
[----:B------:R-:W-:Y:S01]  /*6f10*/  ISETP.GT.U32.AND P6, PT, R3, R0, PT ;  /* 0x000000000300720c */ /* 0x000fe20003fc4070 */
[----:B------:R-:W-:Y:S01]  /*6f20*/  IMAD R27, R5, c[0x0][0x18c], RZ ;  /* 0x00006300051b7a24 */ /* 0x000fe200078e02ff */
[----:B0-----:R-:W-:Y:S01]  /*6f30*/  LOP3.LUT R8, R2, 0x60, RZ, 0xc0, !PT ;  /* 0x0000006002087812 */ /* 0x001fe200078ec0ff */
[----:B------:R-:W-:Y:S01]  /*6f40*/  IMAD.MOV.U32 R5, RZ, RZ, c[0x0][0x18c] ;  /* 0x00006300ff057624 */ /* 0x000fe200078e00ff */
[----:B------:R-:W-:Y:S01]  /*6f50*/  SGXT R2, R16, 0x1 ;  /* 0x000000011002781a */ /* 0x000fe20000000200 */
[----:B------:R-:W-:Y:S01]  /*6f60*/  IMAD R16, R17, 0x110, RZ ;  /* 0x0000011011107824 */ /* 0x000fe200078e02ff */
[----:B------:R-:W-:Y:S01]  /*6f70*/  ISETP.GT.U32.AND P3, PT, R3, R4, PT ;  /* 0x000000040300720c */ /* 0x000fe20003f64070 */
[----:B------:R-:W-:Y:S01]  /*6f80*/  IMAD.SHL.U32 R17, R14, 0x40, RZ ;  /* 0x000000400e117824 */ /* 0x000fe200078e00ff */
[----:B------:R-:W-:Y:S01]  /*6f90*/  LOP3.LUT R2, R8, 0x90, R2, 0xf8, !PT ;  /* 0x0000009008027812 */ /* 0x000fe200078ef802 */
[----:B------:R-:W-:Y:S01]  /*6fa0*/  STL [R1+0xbac], R8 ;  /* 0x000bac0801007387 */ /* 0x000fe20000100800 */
[----:B------:R-:W-:-:S02]  /*6fb0*/  LOP3.LUT R16, R16, 0x30, R26, 0x78, !PT ;  /* 0x0000003010107812 */ /* 0x000fc400078e781a */
[----:B------:R-:W-:Y:S01]  /*6fc0*/  LOP3.LUT R26, R2, 0x10, R26, 0x78, !PT ;  /* 0x00000010021a7812 */ /* 0x000fe200078e781a */
[----:B------:R-:W-:Y:S01]  /*6fd0*/  STL [R1+0xdf8], R23 ;  /* 0x000df81701007387 */ /* 0x000fe20000100800 */
[----:B------:R-:W-:Y:S01]  /*6fe0*/  LOP3.LUT R2, R16, 0x800, R17, 0xf8, !PT ;  /* 0x0000080010027812 */ /* 0x000fe200078ef811 */
[----:B------:R-:W-:Y:S01]  /*6ff0*/  IMAD R17, R5, 0x40, R27 ;  /* 0x0000004005117824 */ /* 0x000fe200078e021b */
[----:B------:R-:W-:Y:S01]  /*7000*/  LOP3.LUT R16, R7, 0x100, RZ, 0xc0, !PT ;  /* 0x0000010007107812 */ /* 0x000fe200078ec0ff */
[----:B------:R-:W-:Y:S01]  /*7010*/  STL [R1+0xba8], R7 ;  /* 0x000ba80701007387 */ /* 0x000fe20000100800 */
[--C-:B------:R-:W-:Y:S02]  /*7020*/  @!P6 IMAD.IADD R0, R0, 0x1, -R3.reuse ;  /* 0x000000010000e824 */ /* 0x100fe400078e0a03 */
[----:B------:R-:W-:Y:S01]  /*7030*/  @!P3 IMAD.IADD R4, R4, 0x1, -R3 ;  /* 0x000000010404b824 */ /* 0x000fe200078e0a03 */
[----:B------:R0:W-:Y:S01]  /*7040*/  STL [R1+0x174], R2 ;  /* 0x0001740201007387 */ /* 0x0001e20000100800 */
[----:B------:R-:W-:Y:S01]  /*7050*/  IMAD.IADD R5, R16, 0x1, R26 ;  /* 0x0000000110057824 */ /* 0x000fe200078e021a */
[----:B------:R-:W-:-:S02]  /*7060*/  ISETP.GT.U32.AND P6, PT, R3, R0, PT ;  /* 0x000000000300720c */ /* 0x000fc40003fc4070 */
[----:B------:R-:W2:Y:S04]  /*7070*/  LDL.LU R24, [R1+0x24] ;  /* 0x0000240001187983 */ /* 0x000ea80000300800 */
[----:B------:R-:W3:Y:S01]  /*7080*/  LDL.LU R15, [R1+0x20] ;  /* 0x00002000010f7983 */ /* 0x000ee20000300800 */
[----:B0-----:R-:W-:-:S03]  /*7090*/  LEA R2, P3, R27, c[0x0][0x168], 0x1 ;  /* 0x00005a001b027a11 */ /* 0x001fc600078608ff */
[----:B------:R0:W-:Y:S04]  /*70a0*/  STL [R1+0x1f4], R5 ;  /* 0x0001f40501007387 */ /* 0x0001e80000100800 */
[----:B------:R-:W4:Y:S04]  /*70b0*/  LDL.LU R9, [R1+0x1c] ;  /* 0x00001c0001097983 */ /* 0x000f280000300800 */
[----:B------:R-:W5:Y:S04]  /*70c0*/  LDL.LU R20, [R1+0x18] ;  /* 0x0000180001147983 */ /* 0x000f680000300800 */
[----:B------:R-:W5:Y:S04]  /*70d0*/  LDL.LU R10, [R1+0x8] ;  /* 0x00000800010a7983 */ /* 0x000f680000300800 */
[----:B------:R-:W5:Y:S04]  /*70e0*/  LDL.LU R19, [R1+0x4] ;  /* 0x0000040001137983 */ /* 0x000f680000300800 */
[----:B------:R-:W5:Y:S04]  /*70f0*/  LDL.LU R7, [R1] ;  /* 0x0000000001077983 */ /* 0x000f680000300800 */
[----:B------:R-:W5:Y:S04]  /*7100*/  LDL.LU R22, [R1+0xb8] ;  /* 0x0000b80001167983 */ /* 0x000f680000300800 */
[----:B------:R-:W5:Y:S04]  /*7110*/  LDL.LU R21, [R1+0x188] ;  /* 0x0001880001157983 */ /* 0x000f680000300800 */
[----:B------:R-:W5:Y:S04]  /*7120*/  LDL.LU R18, [R1+0x194] ;  /* 0x0001940001127983 */ /* 0x000f680000300800 */
[----:B0-----:R-:W5:Y:S04]  /*7130*/  LDL.LU R5, [R1+0x1a0] ;  /* 0x0001a00001057983 */ /* 0x001f680000300800 */
[----:B------:R-:W5:Y:S04]  /*7140*/  LDL.LU R14, [R1+0x1ac] ;  /* 0x0001ac00010e7983 */ /* 0x000f680000300800 */
[----:B------:R-:W5:Y:S04]  /*7150*/  LDL.LU R28, [R1+0x1b0] ;  /* 0x0001b000011c7983 */ /* 0x000f680000300800 */
[----:B------:R-:W5:Y:S01]  /*7160*/  LDL.LU R29, [R1+0x1a4] ;  /* 0x0001a400011d7983 */ /* 0x000f620000300800 */
[----:B------:R-:W-:Y:S01]  /*7170*/  @!P6 IMAD.IADD R0, R0, 0x1, -R3 ;  /* 0x000000010000e824 */ /* 0x000fe200078e0a03 */
[----:B------:R-:W-:-:S02]  /*7180*/  LEA R16, P6, R17, c[0x0][0x168], 0x1 ;  /* 0x00005a0011107a11 */ /* 0x000fc400078c08ff */
[----:B------:R-:W-:Y:S02]  /*7190*/  LEA.HI.X.SX32 R3, R27, c[0x0][0x16c], 0x1, P3 ;  /* 0x00005b001b037a11 */ /* 0x000fe400018f0eff */
[----:B------:R-:W-:Y:S02]  /*71a0*/  ISETP.NE.AND P3, PT, RZ, c[0x0][0x17c], PT ;  /* 0x00005f00ff007a0c */ /* 0x000fe40003f65270 */
[----:B------:R-:W-:Y:S01]  /*71b0*/  LOP3.LUT R26, RZ, c[0x0][0x17c], RZ, 0x33, !PT ;  /* 0x00005f00ff1a7a12 */ /* 0x000fe200078e33ff */
[----:B------:R0:W-:Y:S01]  /*71c0*/  STL [R1+0xcfc], R2 ;  /* 0x000cfc0201007387 */ /* 0x0001e20000100800 */
[----:B------:R-:W-:-:S03]  /*71d0*/  LEA.HI.X.SX32 R17, R17, c[0x0][0x16c], 0x1, P6 ;  /* 0x00005b0011117a11 */ /* 0x000fc600030f0eff */
[----:B------:R2:W-:Y:S01]  /*71e0*/  STL [R1+0xcf8], R3 ;  /* 0x000cf80301007387 */ /* 0x0005e20000100800 */
[----:B0-----:R-:W-:-:S03]  /*71f0*/  SEL R2, R26, R11, !P3 ;  /* 0x0000000b1a027207 */ /* 0x001fc60005800000 */
[----:B------:R-:W-:Y:S04]  /*7200*/  STL [R1+0xd34], R16 ;  /* 0x000d341001007387 */ /* 0x000fe80000100800 */
[----:B------:R-:W-:Y:S04]  /*7210*/  STL [R1+0xd30], R17 ;  /* 0x000d301101007387 */ /* 0x000fe80000100800 */
[----:B------:R4:W-:Y:S01]  /*7220*/  STL [R1+0x200], R2 ;  /* 0x0002000201007387 */ /* 0x0009e20000100800 */
[C---:B--2---:R-:W-:Y:S02]  /*7230*/  SEL R3, R26.reuse, R24, !P3 ;  /* 0x000000181a037207 */ /* 0x044fe40005800000 */
[----:B---3--:R-:W-:-:S03]  /*7240*/  SEL R8, R26, R15, !P3 ;  /* 0x0000000f1a087207 */ /* 0x008fc60005800000 */
[----:B------:R5:W-:Y:S04]  /*7250*/  STL [R1+0x1f8], R3 ;  /* 0x0001f80301007387 */ /* 0x000be80000100800 */
[----:B------:R-:W-:Y:S01]  /*7260*/  STL [R1+0x1f0], R8 ;  /* 0x0001f00801007387 */ /* 0x000fe20000100800 */
[C---:B----4-:R-:W-:Y:S02]  /*7270*/  SEL R2, R26.reuse, R9, !P3 ;  /* 0x000000091a027207 */ /* 0x050fe40005800000 */
[C---:B-----5:R-:W-:Y:S02]  /*7280*/  SEL R3, R26.reuse, R20, !P3 ;  /* 0x000000141a037207 */ /* 0x060fe40005800000 */
[----:B------:R-:W2:Y:S04]  /*7290*/  LDL.LU R20, [R1+0x1a8] ;  /* 0x0001a80001147983 */ /* 0x000ea80000300800 */
[----:B------:R0:W-:Y:S04]  /*72a0*/  STL [R1+0x1ec], R2 ;  /* 0x0001ec0201007387 */ /* 0x0001e80000100800 */
[----:B------:R1:W-:Y:S01]  /*72b0*/  STL [R1+0x1e8], R3 ;  /* 0x0001e80301007387 */ /* 0x0003e20000100800 */
[----:B0-----:R-:W-:-:S03]  /*72c0*/  SEL R2, R26, R10, !P3 ;  /* 0x0000000a1a027207 */ /* 0x001fc60005800000 */
[----:B------:R-:W3:Y:S01]  /*72d0*/  LDL.LU R10, [R1+0x190] ;  /* 0x00019000010a7983 */ /* 0x000ee20000300800 */
[----:B-1----:R-:W-:-:S03]  /*72e0*/  SEL R3, R26, R19, !P3 ;  /* 0x000000131a037207 */ /* 0x002fc60005800000 */
[----:B------:R0:W-:Y:S04]  /*72f0*/  STL [R1+0x1e4], R2 ;  /* 0x0001e40201007387 */ /* 0x0001e80000100800 */
[----:B------:R1:W-:Y:S04]  /*7300*/  STL [R1+0x1e0], R3 ;  /* 0x0001e00301007387 */ /* 0x0003e80000100800 */
[----:B------:R-:W4:Y:S01]  /*7310*/  LDL.LU R19, [R1+0x18c] ;  /* 0x00018c0001137983 */ /* 0x000f220000300800 */
[C---:B0-----:R-:W-:Y:S02]  /*7320*/  SEL R2, R26.reuse, R7, !P3 ;  /* 0x000000071a027207 */ /* 0x041fe40005800000 */
[----:B-1----:R-:W-:-:S03]  /*7330*/  SEL R3, R26, R6, !P3 ;  /* 0x000000061a037207 */ /* 0x002fc60005800000 */
[----:B------:R0:W-:Y:S04]  /*7340*/  STL [R1+0x1dc], R2 ;  /* 0x0001dc0201007387 */ /* 0x0001e80000100800 */
[----:B------:R-:W5:Y:S04]  /*7350*/  LDL.LU R7, [R1+0x158] ;  /* 0x0001580001077983 */ /* 0x000f680000300800 */
[----:B------:R1:W-:Y:S01]  /*7360*/  STL [R1+0x1d4], R3 ;  /* 0x0001d40301007387 */ /* 0x0003e20000100800 */
[----:B0-----:R-:W-:-:S03]  /*7370*/  SEL R2, R26, R22, !P3 ;  /* 0x000000161a027207 */ /* 0x001fc60005800000 */
[----:B------:R-:W5:Y:S04]  /*7380*/  LDL.LU R22, [R1+0x164] ;  /* 0x0001640001167983 */ /* 0x000f680000300800 */
[----:B------:R0:W-:Y:S01]  /*7390*/  STL [R1+0x1cc], R2 ;  /* 0x0001cc0201007387 */ /* 0x0001e20000100800 */
[----:B-1----:R-:W-:-:S03]  /*73a0*/  SEL R3, R26, R21, !P3 ;  /* 0x000000151a037207 */ /* 0x002fc60005800000 */
[----:B------:R-:W5:Y:S01]  /*73b0*/  LDL.LU R21, [R1+0x168] ;  /* 0x0001680001157983 */ /* 0x000f620000300800 */
[----:B0-----:R-:W-:-:S03]  /*73c0*/  SEL R2, R26, R18, !P3 ;  /* 0x000000121a027207 */ /* 0x001fc60005800000 */
[----:B------:R-:W-:Y:S04]  /*73d0*/  STL [R1+0x1c8], R3 ;  /* 0x0001c80301007387 */ /* 0x000fe80000100800 */
[----:B------:R-:W5:Y:S04]  /*73e0*/  LDL.LU R18, [R1+0x16c] ;  /* 0x00016c0001127983 */ /* 0x000f680000300800 */
[----:B------:R0:W-:Y:S02]  /*73f0*/  STL [R1+0x1c4], R2 ;  /* 0x0001c40201007387 */ /* 0x0001e40000100800 */
[----:B0-----:R-:W-:-:S02]  /*7400*/  SEL R2, R26, R14, !P3 ;  /* 0x0000000e1a027207 */ /* 0x001fc40005800000 */
[----:B------:R-:W5:Y:S01]  /*7410*/  LDL.LU R14, [R1+0x170] ;  /* 0x00017000010e7983 */ /* 0x000f620000300800 */
[----:B------:R-:W-:-:S05]  /*7420*/  SEL R3, R26, R5, !P3 ;  /* 0x000000051a037207 */ /* 0x000fca0005800000 */
[----:B------:R0:W-:Y:S04]  /*7430*/  STL [R1+0x1c0], R3 ;  /* 0x0001c00301007387 */ /* 0x0001e80000100800 */
[----:B------:R1:W-:Y:S04]  /*7440*/  STL [R1+0x1bc], R2 ;  /* 0x0001bc0201007387 */ /* 0x0003e80000100800 */
[----:B------:R-:W5:Y:S01]  /*7450*/  LDL.LU R6, [R1+0x17c] ;  /* 0x00017c0001067983 */ /* 0x000f620000300800 */
[C---:B0-----:R-:W-:Y:S02]  /*7460*/  SEL R3, R26.reuse, R28, !P3 ;  /* 0x0000001c1a037207 */ /* 0x041fe40005800000 */
[----:B-1----:R-:W-:-:S03]  /*7470*/  SEL R2, R26, R29, !P3 ;  /* 0x0000001d1a027207 */ /* 0x002fc60005800000 */
[----:B------:R0:W-:Y:S04]  /*7480*/  STL [R1+0x1b8], R3 ;  /* 0x0001b80301007387 */ /* 0x0001e80000100800 */
[----:B------:R-:W5:Y:S04]  /*7490*/  LDL.LU R11, [R1+0x184] ;  /* 0x00018400010b7983 */ /* 0x000f680000300800 */
[----:B------:R1:W-:Y:S04]  /*74a0*/  STL [R1+0x1b4], R2 ;  /* 0x0001b40201007387 */ /* 0x0003e80000100800 */
[----:B------:R-:W5:Y:S04]  /*74b0*/  LDL.LU R17, [R1+0x180] ;  /* 0x0001800001117983 */ /* 0x000f680000300800 */
[----:B------:R-:W5:Y:S04]  /*74c0*/  LDL.LU R16, [R1+0x204] ;  /* 0x0002040001107983 */ /* 0x000f680000300800 */
[----:B0-----:R-:W5:Y:S04]  /*74d0*/  LDL.LU R3, [R1+0x160] ;  /* 0x0001600001037983 */ /* 0x001f680000300800 */
[----:B-1----:R-:W5:Y:S04]  /*74e0*/  LDL.LU R2, [R1+0x15c] ;  /* 0x00015c0001027983 */ /* 0x002f680000300800 */
[----:B------:R-:W5:Y:S04]  /*74f0*/  LDL.LU R27, [R1+0x114] ;  /* 0x00011400011b7983 */ /* 0x000f680000300800 */
[----:B------:R-:W5:Y:S04]  /*7500*/  LDL.LU R23, [R1+0x150] ;  /* 0x0001500001177983 */ /* 0x000f680000300800 */
[----:B------:R-:W5:Y:S04]  /*7510*/  LDL.LU R8, [R1+0x154] ;  /* 0x0001540001087983 */ /* 0x000f680000300800 */
[----:B------:R-:W5:Y:S04]  /*7520*/  LDL.LU R24, [R1+0x120] ;  /* 0x0001200001187983 */ /* 0x000f680000300800 */
[----:B------:R-:W5:Y:S04]  /*7530*/  LDL.LU R15, [R1+0x14c] ;  /* 0x00014c00010f7983 */ /* 0x000f680000300800 */
[----:B------:R-:W5:Y:S04]  /*7540*/  LDL.LU R9, [R1+0x130] ;  /* 0x0001300001097983 */ /* 0x000f680000300800 */
[----:B------:R-:W5:Y:S04]  /*7550*/  LDL.LU R5, [R1+0x144] ;  /* 0x0001440001057983 */ /* 0x000f680000300800 */
[----:B------:R-:W5:Y:S01]  /*7560*/  LDL.LU R28, [R1+0x134] ;  /* 0x00013400011c7983 */ /* 0x000f620000300800 */
[----:B--2---:R-:W-:-:S05]  /*7570*/  SEL R20, R26, R20, !P3 ;  /* 0x000000141a147207 */ /* 0x004fca0005800000 */
[----:B------:R3:W-:Y:S04]  /*7580*/  STL [R1+0x1b0], R20 ;  /* 0x0001b01401007387 */ /* 0x0007e80000100800 */
[----:B------:R-:W2:Y:S01]  /*7590*/  LDL.LU R29, [R1+0x13c] ;  /* 0x00013c00011d7983 */ /* 0x000ea20000300800 */
[----:B---3--:R-:W-:-:S05]  /*75a0*/  SEL R20, R26, R10, !P3 ;  /* 0x0000000a1a147207 */ /* 0x008fca0005800000 */
[----:B------:R0:W-:Y:S01]  /*75b0*/  STL [R1+0x1ac], R20 ;  /* 0x0001ac1401007387 */ /* 0x0001e20000100800 */
[----:B----4-:R-:W-:-:S03]  /*75c0*/  SEL R10, R26, R19, !P3 ;  /* 0x000000131a0a7207 */ /* 0x010fc60005800000 */
[----:B0-----:R-:W3:Y:S04]  /*75d0*/  LDL.LU R20, [R1+0x138] ;  /* 0x0001380001147983 */ /* 0x001ee80000300800 */
[----:B------:R0:W-:Y:S01]  /*75e0*/  STL [R1+0x1a8], R10 ;  /* 0x0001a80a01007387 */ /* 0x0001e20000100800 */
[----:B-----5:R-:W-:-:S03]  /*75f0*/  SEL R19, R26, R7, !P3 ;  /* 0x000000071a137207 */ /* 0x020fc60005800000 */
[----:B0-----:R-:W4:Y:S01]  /*7600*/  LDL.LU R10, [R1+0x12c] ;  /* 0x00012c00010a7983 */ /* 0x001f220000300800 */
[----:B------:R-:W-:-:S03]  /*7610*/  SEL R7, R26, R22, !P3 ;  /* 0x000000161a077207 */ /* 0x000fc60005800000 */
[----:B------:R0:W-:Y:S01]  /*7620*/  STL [R1+0x1a4], R19 ;  /* 0x0001a41301007387 */ /* 0x0001e20000100800 */
[----:B------:R-:W-:-:S03]  /*7630*/  SEL R21, R26, R21, !P3 ;  /* 0x000000151a157207 */ /* 0x000fc60005800000 */
[----:B0-----:R-:W5:Y:S04]  /*7640*/  LDL.LU R19, [R1+0x11c] ;  /* 0x00011c0001137983 */ /* 0x001f680000300800 */
[----:B------:R0:W-:Y:S01]  /*7650*/  STL [R1+0x1a0], R7 ;  /* 0x0001a00701007387 */ /* 0x0001e20000100800 */
[----:B------:R-:W-:-:S03]  /*7660*/  SEL R18, R26, R18, !P3 ;  /* 0x000000121a127207 */ /* 0x000fc60005800000 */
[----:B0-----:R-:W5:Y:S04]  /*7670*/  LDL.LU R7, [R1+0x110] ;  /* 0x0001100001077983 */ /* 0x001f680000300800 */
[----:B------:R0:W-:Y:S04]  /*7680*/  STL [R1+0x194], R21 ;  /* 0x0001941501007387 */ /* 0x0001e80000100800 */
[----:B------:R-:W5:Y:S01]  /*7690*/  LDL.LU R22, [R1+0x10c] ;  /* 0x00010c0001167983 */ /* 0x000f620000300800 */
[----:B------:R-:W-:-:S03]  /*76a0*/  SEL R14, R26, R14, !P3 ;  /* 0x0000000e1a0e7207 */ /* 0x000fc60005800000 */
[----:B0-----:R-:W5:Y:S04]  /*76b0*/  LDL.LU R21, [R1+0x108] ;  /* 0x0001080001157983 */ /* 0x001f680000300800 */
[----:B------:R0:W-:Y:S04]  /*76c0*/  STL [R1+0x190], R18 ;  /* 0x0001901201007387 */ /* 0x0001e80000100800 */
[----:B0-----:R-:W5:Y:S04]  /*76d0*/  LDL.LU R18, [R1+0x104] ;  /* 0x0001040001127983 */ /* 0x001f680000300800 */
[----:B------:R0:W-:Y:S04]  /*76e0*/  STL [R1+0x18c], R14 ;  /* 0x00018c0e01007387 */ /* 0x0001e80000100800 */
[----:B0-----:R-:W5:Y:S01]  /*76f0*/  LDL.LU R14, [R1+0x100] ;  /* 0x00010000010e7983 */ /* 0x001f620000300800 */
[----:B------:R-:W-:-:S02]  /*7700*/  SEL R6, R26, R6, !P3 ;  /* 0x000000061a067207 */ /* 0x000fc40005800000 */
[C---:B------:R-:W-:Y:S02]  /*7710*/  SEL R11, R26.reuse, R11, !P3 ;  /* 0x0000000b1a0b7207 */ /* 0x040fe40005800000 */
[C---:B------:R-:W-:Y:S01]  /*7720*/  SEL R17, R26.reuse, R17, !P3 ;  /* 0x000000111a117207 */ /* 0x040fe20005800000 */
[----:B------:R0:W-:Y:S04]  /*7730*/  STL [R1+0x188], R6 ;  /* 0x0001880601007387 */ /* 0x0001e80000100800 */
[----:B------:R1:W-:Y:S01]  /*7740*/  STL [R1+0x184], R11 ;  /* 0x0001840b01007387 */ /* 0x0003e20000100800 */
[----:B0-----:R-:W-:-:S03]  /*7750*/  SEL R6, R26, R16, !P3 ;  /* 0x000000101a067207 */ /* 0x001fc60005800000 */
[----:B------:R-:W-:Y:S01]  /*7760*/  STL [R1+0x180], R17 ;  /* 0x0001801101007387 */ /* 0x000fe20000100800 */
[----:B-1----:R-:W-:-:S03]  /*7770*/  SEL R11, R26, R3, !P3 ;  /* 0x000000031a0b7207 */ /* 0x002fc60005800000 */
[----:B------:R0:W-:Y:S01]  /*7780*/  STL [R1+0x17c], R6 ;  /* 0x00017c0601007387 */ /* 0x0001e20000100800 */
[C---:B------:R-:W-:Y:S02]  /*7790*/  SEL R3, R26.reuse, R2, !P3 ;  /* 0x000000021a037207 */ /* 0x040fe40005800000 */
[C---:B------:R-:W-:Y:S01]  /*77a0*/  SEL R2, R26.reuse, R23, !P3 ;  /* 0x000000171a027207 */ /* 0x040fe20005800000 */
[----:B------:R-:W-:Y:S01]  /*77b0*/  STL [R1+0x170], R11 ;  /* 0x0001700b01007387 */ /* 0x000fe20000100800 */
[----:B0-----:R-:W-:-:S03]  /*77c0*/  SEL R6, R26, R27, !P3 ;  /* 0x0000001b1a067207 */ /* 0x001fc60005800000 */
[----:B------:R0:W-:Y:S04]  /*77d0*/  STL [R1+0x16c], R3 ;  /* 0x00016c0301007387 */ /* 0x0001e80000100800 */
[----:B------:R1:W-:Y:S04]  /*77e0*/  STL [R1+0x168], R6 ;  /* 0x0001680601007387 */ /* 0x0003e80000100800 */
[----:B------:R1:W-:Y:S01]  /*77f0*/  STL [R1+0x164], R2 ;  /* 0x0001640201007387 */ /* 0x0003e20000100800 */
[C---:B0-----:R-:W-:Y:S02]  /*7800*/  SEL R3, R26.reuse, R8, !P3 ;  /* 0x000000081a037207 */ /* 0x041fe40005800000 */
[----:B-1----:R-:W-:-:S03]  /*7810*/  SEL R6, R26, R24, !P3 ;  /* 0x000000181a067207 */ /* 0x002fc60005800000 */
[----:B------:R0:W-:Y:S01]  /*7820*/  STL [R1+0x160], R3 ;  /* 0x0001600301007387 */ /* 0x0001e20000100800 */
[----:B------:R-:W-:-:S03]  /*7830*/  SEL R2, R26, R15, !P3 ;  /* 0x0000000f1a027207 */ /* 0x000fc60005800000 */
[----:B------:R-:W-:Y:S01]  /*7840*/  STL [R1+0x15c], R6 ;  /* 0x00015c0601007387 */ /* 0x000fe20000100800 */
[----:B0-----:R-:W-:-:S03]  /*7850*/  SEL R3, R26, R9, !P3 ;  /* 0x000000091a037207 */ /* 0x001fc60005800000 */
[----:B------:R-:W5:Y:S04]  /*7860*/  LDL.LU R9, [R1+0xfc] ;  /* 0x0000fc0001097983 */ /* 0x000f680000300800 */
[----:B------:R0:W-:Y:S04]  /*7870*/  STL [R1+0x158], R2 ;  /* 0x0001580201007387 */ /* 0x0001e80000100800 */
[----:B------:R1:W-:Y:S01]  /*7880*/  STL [R1+0x154], R3 ;  /* 0x0001540301007387 */ /* 0x0003e20000100800 */
[----:B0-----:R-:W-:-:S03]  /*7890*/  SEL R2, R26, R5, !P3 ;  /* 0x000000051a027207 */ /* 0x001fc60005800000 */
[----:B------:R-:W5:Y:S01]  /*78a0*/  LDL.LU R5, [R1+0xf0] ;  /* 0x0000f00001057983 */ /* 0x000f620000300800 */
[----:B-1----:R-:W-:-:S03]  /*78b0*/  SEL R3, R26, R28, !P3 ;  /* 0x0000001c1a037207 */ /* 0x002fc60005800000 */
[----:B------:R2:W-:Y:S04]  /*78c0*/  STL [R1+0x150], R2 ;  /* 0x0001500201007387 */ /* 0x0005e80000100800 */
[----:B------:R3:W-:Y:S04]  /*78d0*/  STL [R1+0x14c], R3 ;  /* 0x00014c0301007387 */ /* 0x0007e80000100800 */
[----:B------:R-:W5:Y:S01]  /*78e0*/  LDL.LU R28, [R1+0xec] ;  /* 0x0000ec00011c7983 */ /* 0x000f620000300800 */
[----:B--2---:R-:W-:-:S05]  /*78f0*/  SEL R2, R26, R29, !P3 ;  /* 0x0000001d1a027207 */ /* 0x004fca0005800000 */
[----:B------:R4:W-:Y:S04]  /*7900*/  STL [R1+0x144], R2 ;  /* 0x0001440201007387 */ /* 0x0009e80000100800 */
[----:B------:R-:W2:Y:S01]  /*7910*/  LDL.LU R29, [R1+0xe4] ;  /* 0x0000e400011d7983 */ /* 0x000ea20000300800 */
[----:B---3--:R-:W-:-:S05]  /*7920*/  SEL R3, R26, R20, !P3 ;  /* 0x000000141a037207 */ /* 0x008fca0005800000 */
[----:B------:R5:W-:Y:S04]  /*7930*/  STL [R1+0x13c], R3 ;  /* 0x00013c0301007387 */ /* 0x000be80000100800 */
[----:B------:R-:W3:Y:S01]  /*7940*/  LDL.LU R20, [R1+0xe0] ;  /* 0x0000e00001147983 */ /* 0x000ee20000300800 */
[----:B----4-:R-:W-:-:S05]  /*7950*/  SEL R2, R26, R10, !P3 ;  /* 0x0000000a1a027207 */ /* 0x010fca0005800000 */
[----:B------:R0:W-:Y:S04]  /*7960*/  STL [R1+0x138], R2 ;  /* 0x0001380201007387 */ /* 0x0001e80000100800 */
[----:B------:R-:W4:Y:S01]  /*7970*/  LDL.LU R10, [R1+0xc4] ;  /* 0x0000c400010a7983 */ /* 0x000f220000300800 */
[----:B-----5:R-:W-:-:S05]  /*7980*/  SEL R3, R26, R19, !P3 ;  /* 0x000000131a037207 */ /* 0x020fca0005800000 */
[----:B------:R1:W-:Y:S04]  /*7990*/  STL [R1+0x134], R3 ;  /* 0x0001340301007387 */ /* 0x0003e80000100800 */
[----:B------:R-:W5:Y:S01]  /*79a0*/  LDL.LU R19, [R1+0xc8] ;  /* 0x0000c80001137983 */ /* 0x000f620000300800 */
[----:B0-----:R-:W-:-:S05]  /*79b0*/  SEL R2, R26, R7, !P3 ;  /* 0x000000071a027207 */ /* 0x001fca0005800000 */
[----:B------:R0:W-:Y:S01]  /*79c0*/  STL [R1+0x130], R2 ;  /* 0x0001300201007387 */ /* 0x0001e20000100800 */
[----:B-1----:R-:W-:-:S03]  /*79d0*/  SEL R3, R26, R22, !P3 ;  /* 0x000000161a037207 */ /* 0x002fc60005800000 */
[----:B------:R-:W5:Y:S01]  /*79e0*/  LDL.LU R7, [R1+0xcc] ;  /* 0x0000cc0001077983 */ /* 0x000f620000300800 */
[----:B0-----:R-:W-:-:S03]  /*79f0*/  SEL R2, R26, R21, !P3 ;  /* 0x000000151a027207 */ /* 0x001fc60005800000 */
[----:B------:R0:W-:Y:S04]  /*7a00*/  STL [R1+0x12c], R3 ;  /* 0x00012c0301007387 */ /* 0x0001e80000100800 */
[----:B------:R1:W-:Y:S04]  /*7a10*/  STL [R1+0x120], R2 ;  /* 0x0001200201007387 */ /* 0x0003e80000100800 */
[----:B------:R-:W5:Y:S01]  /*7a20*/  LDL.LU R23, [R1+0xd4] ;  /* 0x0000d40001177983 */ /* 0x000f620000300800 */
[----:B0-----:R-:W-:-:S05]  /*7a30*/  SEL R3, R26, R18, !P3 ;  /* 0x000000121a037207 */ /* 0x001fca0005800000 */
[----:B------:R0:W-:Y:S04]  /*7a40*/  STL [R1+0x11c], R3 ;  /* 0x00011c0301007387 */ /* 0x0001e80000100800 */
[----:B------:R-:W5:Y:S01]  /*7a50*/  LDL.LU R8, [R1+0xd8] ;  /* 0x0000d80001087983 */ /* 0x000f620000300800 */
[----:B-1----:R-:W-:-:S05]  /*7a60*/  SEL R2, R26, R14, !P3 ;  /* 0x0000000e1a027207 */ /* 0x002fca0005800000 */
[----:B------:R1:W-:Y:S04]  /*7a70*/  STL [R1+0x114], R2 ;  /* 0x0001140201007387 */ /* 0x0003e80000100800 */
[----:B------:R-:W5:Y:S04]  /*7a80*/  LDL.LU R24, [R1+0xdc] ;  /* 0x0000dc0001187983 */ /* 0x000f680000300800 */
        /* <DEDUP_REMOVED lines=9> */
[----:B0-----:R-:W5:Y:S04]  /*7b20*/  LDL.LU R3, [R1+0x8c] ;  /* 0x00008c0001037983 */ /* 0x001f680000300800 */
[----:B-1----:R-:W5:Y:S01]  /*7b30*/  LDL.LU R2, [R1+0x90] ;  /* 0x0000900001027983 */ /* 0x002f620000300800 */
[----:B------:R-:W-:-:S05]  /*7b40*/  SEL R9, R26, R9, !P3 ;  /* 0x000000091a097207 */ /* 0x000fca0005800000 */
[----:B------:R0:W-:Y:S04]  /*7b50*/  STL [R1+0x110], R9 ;  /* 0x0001100901007387 */ /* 0x0001e80000100800 */
[----:B------:R-:W5:Y:S01]  /*7b60*/  LDL.LU R27, [R1+0x94] ;  /* 0x00009400011b7983 */ /* 0x000f620000300800 */
[----:B0-----:R-:W-:-:S05]  /*7b70*/  SEL R9, R26, R5, !P3 ;  /* 0x000000051a097207 */ /* 0x001fca0005800000 */
[----:B------:R0:W-:Y:S01]  /*7b80*/  STL [R1+0x10c], R9 ;  /* 0x00010c0901007387 */ /* 0x0001e20000100800 */
[----:B------:R-:W-:-:S03]  /*7b90*/  SEL R5, R26, R28, !P3 ;  /* 0x0000001c1a057207 */ /* 0x000fc60005800000 */
[----:B0-----:R-:W5:Y:S04]  /*7ba0*/  LDL.LU R9, [R1+0xa0] ;  /* 0x0000a00001097983 */ /* 0x001f680000300800 */
[----:B------:R-:W-:Y:S01]  /*7bb0*/  STL [R1+0x108], R5 ;  /* 0x0001080501007387 */ /* 0x000fe20000100800 */
[----:B--2---:R-:W-:-:S03]  /*7bc0*/  SEL R28, R26, R29, !P3 ;  /* 0x0000001d1a1c7207 */ /* 0x004fc60005800000 */
[----:B------:R-:W2:Y:S04]  /*7bd0*/  LDL.LU R29, [R1+0x9c] ;  /* 0x00009c00011d7983 */ /* 0x000ea80000300800 */
[----:B------:R0:W-:Y:S04]  /*7be0*/  STL [R1+0x104], R28 ;  /* 0x0001041c01007387 */ /* 0x0001e80000100800 */
[----:B0-----:R-:W2:Y:S01]  /*7bf0*/  LDL.LU R28, [R1+0x98] ;  /* 0x00009800011c7983 */ /* 0x001ea20000300800 */
[----:B---3--:R-:W-:-:S05]  /*7c00*/  SEL R5, R26, R20, !P3 ;  /* 0x000000141a057207 */ /* 0x008fca0005800000 */
[----:B------:R0:W-:Y:S01]  /*7c10*/  STL [R1+0x100], R5 ;  /* 0x0001000501007387 */ /* 0x0001e20000100800 */
[----:B----4-:R-:W-:-:S03]  /*7c20*/  SEL R10, R26, R10, !P3 ;  /* 0x0000000a1a0a7207 */ /* 0x010fc60005800000 */
[----:B0-----:R-:W3:Y:S04]  /*7c30*/  LDL.LU R5, [R1+0x68] ;  /* 0x0000680001057983 */ /* 0x001ee80000300800 */
[----:B------:R0:W-:Y:S04]  /*7c40*/  STL [R1+0xfc], R10 ;  /* 0x0000fc0a01007387 */ /* 0x0001e80000100800 */
[----:B------:R-:W4:Y:S01]  /*7c50*/  LDL.LU R20, [R1+0x6c] ;  /* 0x00006c0001147983 */ /* 0x000f220000300800 */
[----:B-----5:R-:W-:-:S03]  /*7c60*/  SEL R19, R26, R19, !P3 ;  /* 0x000000131a137207 */ /* 0x020fc60005800000 */
[----:B0-----:R-:W5:Y:S04]  /*7c70*/  LDL.LU R10, [R1+0x70] ;  /* 0x00007000010a7983 */ /* 0x001f680000300800 */
[----:B------:R0:W-:Y:S01]  /*7c80*/  STL [R1+0xf0], R19 ;  /* 0x0000f01301007387 */ /* 0x0001e20000100800 */
[----:B------:R-:W-:-:S03]  /*7c90*/  SEL R7, R26, R7, !P3 ;  /* 0x000000071a077207 */ /* 0x000fc60005800000 */
[----:B0-----:R-:W2:Y:S04]  /*7ca0*/  LDL.LU R19, [R1+0x78] ;  /* 0x0000780001137983 */ /* 0x001ea80000300800 */
        /* <DEDUP_REMOVED lines=8> */
[----:B0-----:R-:W2:Y:S01]  /*7d30*/  LDL.LU R8, [R1+0xdf4] ;  /* 0x000df40001087983 */ /* 0x001ea20000300800 */
[----:B------:R-:W-:-:S03]  /*7d40*/  SEL R15, R26, R15, !P3 ;  /* 0x0000000f1a0f7207 */ /* 0x000fc60005800000 */
[----:B------:R0:W-:Y:S01]  /*7d50*/  STL [R1+0xdc], R24 ;  /* 0x0000dc1801007387 */ /* 0x0001e20000100800 */
[C---:B------:R-:W-:Y:S02]  /*7d60*/  SEL R22, R26.reuse, R22, !P3 ;  /* 0x000000161a167207 */ /* 0x040fe40005800000 */
[C---:B------:R-:W-:Y:S01]  /*7d70*/  SEL R21, R26.reuse, R21, !P3 ;  /* 0x000000151a157207 */ /* 0x040fe20005800000 */
[----:B0-----:R-:W2:Y:S01]  /*7d80*/  LDL.LU R24, [R1+0xdf0] ;  /* 0x000df00001187983 */ /* 0x001ea20000300800 */
[----:B------:R-:W-:-:S03]  /*7d90*/  SEL R18, R26, R18, !P3 ;  /* 0x000000121a127207 */ /* 0x000fc60005800000 */
[----:B------:R0:W-:Y:S01]  /*7da0*/  STL [R1+0xd8], R15 ;  /* 0x0000d80f01007387 */ /* 0x0001e20000100800 */
[----:B------:R-:W-:-:S03]  /*7db0*/  SEL R14, R26, R14, !P3 ;  /* 0x0000000e1a0e7207 */ /* 0x000fc60005800000 */
[----:B0-----:R-:W2:Y:S04]  /*7dc0*/  LDL.LU R15, [R1+0xdec] ;  /* 0x000dec00010f7983 */ /* 0x001ea80000300800 */
[----:B------:R0:W-:Y:S04]  /*7dd0*/  STL [R1+0xd4], R22 ;  /* 0x0000d41601007387 */ /* 0x0001e80000100800 */
[----:B0-----:R-:W2:Y:S04]  /*7de0*/  LDL.LU R22, [R1+0xde8] ;  /* 0x000de80001167983 */ /* 0x001ea80000300800 */
[----:B------:R0:W-:Y:S04]  /*7df0*/  STL [R1+0xd0], R21 ;  /* 0x0000d01501007387 */ /* 0x0001e80000100800 */
[----:B0-----:R-:W2:Y:S04]  /*7e00*/  LDL.LU R21, [R1+0xde4] ;  /* 0x000de40001157983 */ /* 0x001ea80000300800 */
[----:B------:R0:W-:Y:S04]  /*7e10*/  STL [R1+0xcc], R18 ;  /* 0x0000cc1201007387 */ /* 0x0001e80000100800 */
[----:B0-----:R-:W2:Y:S04]  /*7e20*/  LDL.LU R18, [R1+0xde0] ;  /* 0x000de00001127983 */ /* 0x001ea80000300800 */
[----:B------:R0:W-:Y:S04]  /*7e30*/  STL [R1+0xc8], R14 ;  /* 0x0000c80e01007387 */ /* 0x0001e80000100800 */
[----:B0-----:R-:W2:Y:S01]  /*7e40*/  LDL.LU R14, [R1+0xddc] ;  /* 0x000ddc00010e7983 */ /* 0x001ea20000300800 */
[----:B------:R-:W-:-:S02]  /*7e50*/  SEL R6, R26, R6, !P3 ;  /* 0x000000061a067207 */ /* 0x000fc40005800000 */
[----:B------:R-:W-:-:S03]  /*7e60*/  SEL R11, R26, R11, !P3 ;  /* 0x0000000b1a0b7207 */ /* 0x000fc60005800000 */
[----:B------:R0:W-:Y:S01]  /*7e70*/  STL [R1+0xc4], R6 ;  /* 0x0000c40601007387 */ /* 0x0001e20000100800 */
[----:B------:R-:W-:-:S03]  /*7e80*/  SEL R16, R26, R16, !P3 ;  /* 0x000000101a107207 */ /* 0x000fc60005800000 */
[----:B------:R-:W-:Y:S01]  /*7e90*/  STL [R1+0xc0], R11 ;  /* 0x0000c00b01007387 */ /* 0x000fe20000100800 */
[----:B0-----:R-:W-:-:S05]  /*7ea0*/  SEL R6, R26, R17, !P3 ;  /* 0x000000111a067207 */ /* 0x001fca0005800000 */
[----:B------:R0:W-:Y:S04]  /*7eb0*/  STL [R1+0xbc], R6 ;  /* 0x0000bc0601007387 */ /* 0x0001e80000100800 */
[----:B------:R-:W-:Y:S01]  /*7ec0*/  STL [R1+0xb8], R16 ;  /* 0x0000b81001007387 */ /* 0x000fe20000100800 */
[C---:B0-----:R-:W-:Y:S02]  /*7ed0*/  SEL R6, R26.reuse, R3, !P3 ;  /* 0x000000031a067207 */ /* 0x041fe40005800000 */
[C---:B------:R-:W-:Y:S02]  /*7ee0*/  SEL R3, R26.reuse, R2, !P3 ;  /* 0x000000021a037207 */ /* 0x040fe40005800000 */
[C---:B------:R-:W-:Y:S02]  /*7ef0*/  SEL R2, R26.reuse, R27, !P3 ;  /* 0x0000001b1a027207 */ /* 0x040fe40005800000 */
[----:B---3--:R-:W-:-:S02]  /*7f00*/  SEL R5, R26, R5, !P3 ;  /* 0x000000051a057207 */ /* 0x008fc40005800000 */
[----:B--2---:R-:W-:-:S05]  /*7f10*/  SEL R11, R26, R14, !P3 ;  /* 0x0000000e1a0b7207 */ /* 0x004fca0005800000 */
[----:B------:R-:W-:Y:S04]  /*7f20*/  STL [R1+0xb4], R11 ;  /* 0x0000b40b01007387 */ /* 0x000fe80000100800 */
[----:B------:R-:W2:Y:S04]  /*7f30*/  LDL.LU R17, [R1+0x54] ;  /* 0x0000540001117983 */ /* 0x000ea80000300800 */
[----:B------:R0:W-:Y:S04]  /*7f40*/  STL [R1+0xb0], R6 ;  /* 0x0000b00601007387 */ /* 0x0001e80000100800 */
[----:B------:R1:W-:Y:S01]  /*7f50*/  STL [R1+0xac], R3 ;  /* 0x0000ac0301007387 */ /* 0x0003e20000100800 */
[----:B0-----:R-:W-:-:S02]  /*7f60*/  SEL R6, R26, R9, !P3 ;  /* 0x000000091a067207 */ /* 0x001fc40005800000 */
[C---:B------:R-:W-:Y:S01]  /*7f70*/  SEL R9, R26.reuse, R29, !P3 ;  /* 0x0000001d1a097207 */ /* 0x040fe20005800000 */
[----:B-1----:R-:W3:Y:S04]  /*7f80*/  LDL.LU R3, [R1+0x5c] ;  /* 0x00005c0001037983 */ /* 0x002ee80000300800 */
[----:B------:R0:W-:Y:S04]  /*7f90*/  STL [R1+0xa8], R2 ;  /* 0x0000a80201007387 */ /* 0x0001e80000100800 */
[----:B0-----:R-:W3:Y:S04]  /*7fa0*/  LDL.LU R2, [R1+0x64] ;  /* 0x0000640001027983 */ /* 0x001ee80000300800 */
[----:B------:R0:W-:Y:S04]  /*7fb0*/  STL [R1+0xa4], R6 ;  /* 0x0000a40601007387 */ /* 0x0001e80000100800 */
[----:B------:R-:W3:Y:S01]  /*7fc0*/  LDL.LU R29, [R1+0x60] ;  /* 0x00006000011d7983 */ /* 0x000ee20000300800 */
[----:B0-----:R-:W-:-:S03]  /*7fd0*/  SEL R6, R26, R28, !P3 ;  /* 0x0000001c1a067207 */ /* 0x001fc60005800000 */
[----:B------:R4:W-:Y:S04]  /*7fe0*/  STL [R1+0xa0], R9 ;  /* 0x0000a00901007387 */ /* 0x0009e80000100800 */
[----:B------:R-:W3:Y:S04]  /*7ff0*/  LDL.LU R28, [R1+0x2c] ;  /* 0x00002c00011c7983 */ /* 0x000ee80000300800 */
[----:B------:R0:W-:Y:S01]  /*8000*/  STL [R1+0x9c], R6 ;  /* 0x00009c0601007387 */ /* 0x0001e20000100800 */
[----:B----4-:R-:W-:-:S03]  /*8010*/  SEL R9, R26, R20, !P3 ;  /* 0x000000141a097207 */ /* 0x010fc60005800000 */
[----:B------:R-:W4:Y:S04]  /*8020*/  LDL.LU R27, [R1+0x34] ;  /* 0x00003400011b7983 */ /* 0x000f280000300800 */
[----:B------:R5:W-:Y:S04]  /*8030*/  STL [R1+0x98], R5 ;  /* 0x0000980501007387 */ /* 0x000be80000100800 */
[----:B0-----:R-:W4:Y:S01]  /*8040*/  LDL.LU R6, [R1+0x4c] ;  /* 0x00004c0001067983 */ /* 0x001f220000300800 */
[----:B-----5:R-:W-:-:S03]  /*8050*/  SEL R5, R26, R10, !P3 ;  /* 0x0000000a1a057207 */ /* 0x020fc60005800000 */
[----:B------:R0:W-:Y:S04]  /*8060*/  STL [R1+0x94], R9 ;  /* 0x0000940901007387 */ /* 0x0001e80000100800 */
[----:B------:R1:W-:Y:S04]  /*8070*/  STL [R1+0x90], R5 ;  /* 0x0000900501007387 */ /* 0x0003e80000100800 */
[----:B------:R-:W5:Y:S01]  /*8080*/  LDL.LU R14, [R1+0x1d8] ;  /* 0x0001d800010e7983 */ /* 0x000f620000300800 */
[C---:B0-----:R-:W-:Y:S02]  /*8090*/  SEL R9, R26.reuse, R19, !P3 ;  /* 0x000000131a097207 */ /* 0x041fe40005800000 */
[----:B-1----:R-:W-:-:S03]  /*80a0*/  SEL R5, R26, R7, !P3 ;  /* 0x000000071a057207 */ /* 0x002fc60005800000 */
[----:B------:R-:W-:Y:S01]  /*80b0*/  STL [R1+0x8c], R9 ;  /* 0x00008c0901007387 */ /* 0x000fe20000100800 */
[----:B------:R-:W-:-:S03]  /*80c0*/  SEL R7, R26, R18, !P3 ;  /* 0x000000121a077207 */ /* 0x000fc60005800000 */
[----:B------:R0:W-:Y:S04]  /*80d0*/  STL [R1+0x88], R5 ;  /* 0x0000880501007387 */ /* 0x0001e80000100800 */
[----:B------:R-:W5:Y:S04]  /*80e0*/  LDL.LU R18, [R1+0x38] ;  /* 0x0000380001127983 */ /* 0x000f680000300800 */
[----:B------:R-:W-:Y:S01]  /*80f0*/  STL [R1+0x7c], R7 ;  /* 0x00007c0701007387 */ /* 0x000fe20000100800 */
[----:B0-----:R-:W-:-:S03]  /*8100*/  SEL R5, R26, R21, !P3 ;  /* 0x000000151a057207 */ /* 0x001fc60005800000 */
[----:B------:R-:W5:Y:S04]  /*8110*/  LDL.LU R21, [R1+0x1d0] ;  /* 0x0001d00001157983 */ /* 0x000f680000300800 */
[----:B------:R-:W5:Y:S04]  /*8120*/  LDL.LU R11, [R1+0x28] ;  /* 0x00002800010b7983 */ /* 0x000f680000300800 */
[----:B------:R0:W-:Y:S02]  /*8130*/  STL [R1+0x78], R5 ;  /* 0x0000780501007387 */ /* 0x0001e40000100800 */
[----:B0-----:R-:W-:-:S02]  /*8140*/  SEL R5, R26, R22, !P3 ;  /* 0x000000161a057207 */ /* 0x001fc40005800000 */
[----:B------:R-:W5:Y:S04]  /*8150*/  LDL.LU R22, [R1+0x50] ;  /* 0x0000500001167983 */ /* 0x000f680000300800 */
[----:B------:R-:W5:Y:S04]  /*8160*/  LDL.LU R9, [R1+0x19c] ;  /* 0x00019c0001097983 */ /* 0x000f680000300800 */
[----:B------:R0:W-:Y:S04]  /*8170*/  STL [R1+0x70], R5 ;  /* 0x0000700501007387 */ /* 0x0001e80000100800 */
[----:B0-----:R-:W5:Y:S04]  /*8180*/  LDL.LU R5, [R1+0x198] ;  /* 0x0001980001057983 */ /* 0x001f680000300800 */
[----:B------:R-:W5:Y:S04]  /*8190*/  LDL.LU R20, [R1+0x118] ;  /* 0x0001180001147983 */ /* 0x000f680000300800 */
[----:B------:R-:W5:Y:S04]  /*81a0*/  LDL.LU R10, [R1+0x124] ;  /* 0x00012400010a7983 */ /* 0x000f680000300800 */
[----:B------:R-:W5:Y:S04]  /*81b0*/  LDL.LU R19, [R1+0x128] ;  /* 0x0001280001137983 */ /* 0x000f680000300800 */
[----:B------:R-:W5:Y:S04]  /*81c0*/  LDL.LU R7, [R1+0x140] ;  /* 0x0001400001077983 */ /* 0x000f680000300800 */
[----:B------:R-:W5:Y:S01]  /*81d0*/  LDL.LU R16, [R1+0x148] ;  /* 0x0001480001107983 */ /* 0x000f620000300800 */
[----:B--2---:R-:W-:-:S05]  /*81e0*/  SEL R17, R26, R17, !P3 ;  /* 0x000000111a117207 */ /* 0x004fca0005800000 */
[----:B------:R0:W-:Y:S04]  /*81f0*/  STL [R1+0x6c], R17 ;  /* 0x00006c1101007387 */ /* 0x0001e80000100800 */
[----:B0-----:R-:W2:Y:S01]  /*8200*/  LDL.LU R17, [R1+0xf8] ;  /* 0x0000f80001117983 */ /* 0x001ea20000300800 */
[----:B---3--:R-:W-:-:S05]  /*8210*/  SEL R3, R26, R3, !P3 ;  /* 0x000000031a037207 */ /* 0x008fca0005800000 */
[----:B------:R0:W-:Y:S01]  /*8220*/  STL [R1+0x68], R3 ;  /* 0x0000680301007387 */ /* 0x0001e20000100800 */
[----:B------:R-:W-:-:S03]  /*8230*/  SEL R2, R26, R2, !P3 ;  /* 0x000000021a027207 */ /* 0x000fc60005800000 */
[----:B0-----:R-:W3:Y:S04]  /*8240*/  LDL.LU R3, [R1+0xf4] ;  /* 0x0000f40001037983 */ /* 0x001ee80000300800 */
[----:B------:R0:W-:Y:S01]  /*8250*/  STL [R1+0x64], R2 ;  /* 0x0000640201007387 */ /* 0x0001e20000100800 */
[----:B------:R-:W-:-:S03]  /*8260*/  SEL R29, R26, R29, !P3 ;  /* 0x0000001d1a1d7207 */ /* 0x000fc60005800000 */
[----:B0-----:R-:W3:Y:S01]  /*8270*/  LDL.LU R2, [R1+0xe8] ;  /* 0x0000e80001027983 */ /* 0x001ee20000300800 */
[----:B------:R-:W-:-:S03]  /*8280*/  SEL R28, R26, R28, !P3 ;  /* 0x0000001c1a1c7207 */ /* 0x000fc60005800000 */
[----:B------:R0:W-:Y:S01]  /*8290*/  STL [R1+0x60], R29 ;  /* 0x0000601d01007387 */ /* 0x0001e20000100800 */
[----:B----4-:R-:W-:-:S03]  /*82a0*/  SEL R27, R26, R27, !P3 ;  /* 0x0000001b1a1b7207 */ /* 0x010fc60005800000 */
[----:B0-----:R-:W4:Y:S04]  /*82b0*/  LDL.LU R29, [R1+0x30] ;  /* 0x00003000011d7983 */ /* 0x001f280000300800 */
[----:B------:R0:W-:Y:S01]  /*82c0*/  STL [R1+0x5c], R28 ;  /* 0x00005c1c01007387 */ /* 0x0001e20000100800 */
[----:B------:R-:W-:-:S03]  /*82d0*/  SEL R6, R26, R6, !P3 ;  /* 0x000000061a067207 */ /* 0x000fc60005800000 */
[----:B0-----:R-:W4:Y:S04]  /*82e0*/  LDL.LU R28, [R1+0x3c] ;  /* 0x00003c00011c7983 */ /* 0x001f280000300800 */
[----:B------:R0:W-:Y:S01]  /*82f0*/  STL [R1+0x54], R27 ;  /* 0x0000541b01007387 */ /* 0x0001e20000100800 */
[----:B-----5:R-:W-:-:S03]  /*8300*/  SEL R14, R26, R14, !P3 ;  /* 0x0000000e1a0e7207 */ /* 0x020fc60005800000 */
[----:B0-----:R-:W5:Y:S01]  /*8310*/  LDL.LU R27, [R1+0x40] ;  /* 0x00004000011b7983 */ /* 0x001f620000300800 */
[C---:B------:R-:W-:Y:S02]  /*8320*/  SEL R18, R26.reuse, R18, !P3 ;  /* 0x000000121a127207 */ /* 0x040fe40005800000 */
[C---:B------:R-:W-:Y:S02]  /*8330*/  SEL R21, R26.reuse, R21, !P3 ;  /* 0x000000151a157207 */ /* 0x040fe40005800000 */
[----:B------:R-:W-:-:S05]  /*8340*/  SEL R22, R26, R22, !P3 ;  /* 0x000000161a167207 */ /* 0x000fca0005800000 */
[----:B------:R0:W-:Y:S04]  /*8350*/  STL [R1+0x50], R22 ;  /* 0x0000501601007387 */ /* 0x0001e80000100800 */
[----:B0-----:R-:W5:Y:S04]  /*8360*/  LDL.LU R22, [R1+0x48] ;  /* 0x0000480001167983 */ /* 0x001f680000300800 */
[----:B------:R0:W-:Y:S04]  /*8370*/  STL [R1+0x4c], R6 ;  /* 0x00004c0601007387 */ /* 0x0001e80000100800 */
[----:B0-----:R-:W5:Y:S04]  /*8380*/  LDL.LU R6, [R1+0x80] ;  /* 0x0000800001067983 */ /* 0x001f680000300800 */
[----:B------:R0:W-:Y:S04]  /*8390*/  STL [R1+0x38], R18 ;  /* 0x0000381201007387 */ /* 0x0001e80000100800 */
        /* <DEDUP_REMOVED lines=8> */
[----:B------:R0:W-:Y:S01]  /*8420*/  STL [R1+0x28], R11 ;  /* 0x0000280b01007387 */ /* 0x0001e20000100800 */
[C---:B------:R-:W-:Y:S02]  /*8430*/  SEL R20, R26.reuse, R20, !P3 ;  /* 0x000000141a147207 */ /* 0x040fe40005800000 */
[C---:B------:R-:W-:Y:S02]  /*8440*/  SEL R10, R26.reuse, R10, !P3 ;  /* 0x0000000a1a0a7207 */ /* 0x040fe40005800000 */
[C---:B------:R-:W-:Y:S01]  /*8450*/  SEL R19, R26.reuse, R19, !P3 ;  /* 0x000000131a137207 */ /* 0x040fe20005800000 */
[----:B0-----:R-:W5:Y:S04]  /*8460*/  LDL.LU R11, [R1+0x44] ;  /* 0x00004400010b7983 */ /* 0x001f680000300800 */
[----:B------:R0:W-:Y:S01]  /*8470*/  STL [R1+0x24], R9 ;  /* 0x0000240901007387 */ /* 0x0001e20000100800 */
[----:B------:R-:W-:-:S03]  /*8480*/  SEL R7, R26, R7, !P3 ;  /* 0x000000071a077207 */ /* 0x000fc60005800000 */
[----:B0-----:R-:W5:Y:S04]  /*8490*/  LDL.LU R9, [R1+0xdd8] ;  /* 0x000dd80001097983 */ /* 0x001f680000300800 */
[----:B------:R0:W-:Y:S01]  /*84a0*/  STL [R1+0x20], R5 ;  /* 0x0000200501007387 */ /* 0x0001e20000100800 */
[----:B------:R-:W-:-:S03]  /*84b0*/  SEL R16, R26, R16, !P3 ;  /* 0x000000101a107207 */ /* 0x000fc60005800000 */
        /* <DEDUP_REMOVED lines=9> */
[----:B------:R-:W-:Y:S01]  /*8550*/  STL [R1+0xd38], R16 ;  /* 0x000d381001007387 */ /* 0x000fe20000100800 */
[----:B--2---:R-:W-:-:S05]  /*8560*/  SEL R17, R26, R17, !P3 ;  /* 0x000000111a117207 */ /* 0x004fca0005800000 */
[----:B------:R-:W-:Y:S01]  /*8570*/  STL [R1+0xd3c], R17 ;  /* 0x000d3c1101007387 */ /* 0x000fe20000100800 */
[----:B---3--:R-:W-:-:S05]  /*8580*/  SEL R3, R26, R3, !P3 ;  /* 0x000000031a037207 */ /* 0x008fca0005800000 */
[----:B------:R-:W-:Y:S01]  /*8590*/  STL [R1+0xd40], R3 ;  /* 0x000d400301007387 */ /* 0x000fe20000100800 */
[----:B------:R-:W-:-:S05]  /*85a0*/  SEL R2, R26, R2, !P3 ;  /* 0x000000021a027207 */ /* 0x000fca0005800000 */
[----:B------:R-:W-:Y:S01]  /*85b0*/  STL [R1+0xd44], R2 ;  /* 0x000d440201007387 */ /* 0x000fe20000100800 */
[----:B----4-:R-:W-:-:S05]  /*85c0*/  SEL R29, R26, R29, !P3 ;  /* 0x0000001d1a1d7207 */ /* 0x010fca0005800000 */
[----:B------:R-:W-:Y:S01]  /*85d0*/  STL [R1+0xd48], R29 ;  /* 0x000d481d01007387 */ /* 0x000fe20000100800 */
[----:B------:R-:W-:-:S05]  /*85e0*/  SEL R28, R26, R28, !P3 ;  /* 0x0000001c1a1c7207 */ /* 0x000fca0005800000 */
[----:B------:R-:W-:Y:S01]  /*85f0*/  STL [R1+0xd4c], R28 ;  /* 0x000d4c1c01007387 */ /* 0x000fe20000100800 */
[----:B-----5:R-:W-:-:S05]  /*8600*/  SEL R27, R26, R27, !P3 ;  /* 0x0000001b1a1b7207 */ /* 0x020fca0005800000 */
[----:B------:R0:W-:Y:S01]  /*8610*/  STL [R1+0xd50], R27 ;  /* 0x000d501b01007387 */ /* 0x0001e20000100800 */
[----:B------:R-:W-:-:S05]  /*8620*/  SEL R22, R26, R22, !P3 ;  /* 0x000000161a167207 */ /* 0x000fca0005800000 */
[----:B------:R-:W-:Y:S01]  /*8630*/  STL [R1+0xd54], R22 ;  /* 0x000d541601007387 */ /* 0x000fe20000100800 */
[----:B------:R-:W-:-:S05]  /*8640*/  SEL R6, R26, R6, !P3 ;  /* 0x000000061a067207 */ /* 0x000fca0005800000 */
[----:B------:R-:W-:Y:S01]  /*8650*/  STL [R1+0xd58], R6 ;  /* 0x000d580601007387 */ /* 0x000fe20000100800 */
[----:B------:R-:W-:-:S05]  /*8660*/  SEL R18, R26, R18, !P3 ;  /* 0x000000121a127207 */ /* 0x000fca0005800000 */
[----:B------:R-:W-:Y:S01]  /*8670*/  STL [R1+0xd5c], R18 ;  /* 0x000d5c1201007387 */ /* 0x000fe20000100800 */
[----:B------:R-:W-:-:S05]  /*8680*/  SEL R14, R26, R14, !P3 ;  /* 0x0000000e1a0e7207 */ /* 0x000fca0005800000 */
[----:B------:R-:W-:Y:S01]  /*8690*/  STL [R1+0xd60], R14 ;  /* 0x000d600e01007387 */ /* 0x000fe20000100800 */
[----:B------:R-:W-:-:S05]  /*86a0*/  SEL R21, R26, R21, !P3 ;  /* 0x000000151a157207 */ /* 0x000fca0005800000 */
[----:B------:R-:W-:Y:S04]  /*86b0*/  STL [R1+0xd64], R21 ;  /* 0x000d641501007387 */ /* 0x000fe80000100800 */
[----:B0-----:R-:W2:Y:S04]  /*86c0*/  LDL.LU R27, [R1+0x200] ;  /* 0x00020000011b7983 */ /* 0x001ea80000300800 */
[----:B------:R-:W3:Y:S04]  /*86d0*/  LDL.LU R28, [R1+0x1f8] ;  /* 0x0001f800011c7983 */ /* 0x000ee80000300800 */
[----:B------:R-:W4:Y:S04]  /*86e0*/  LDL.LU R29, [R1+0x1f0] ;  /* 0x0001f000011d7983 */ /* 0x000f280000300800 */
[----:B------:R-:W5:Y:S04]  /*86f0*/  LDL.LU R2, [R1+0x1ec] ;  /* 0x0001ec0001027983 */ /* 0x000f680000300800 */
[----:B------:R-:W5:Y:S01]  /*8700*/  LDL.LU R3, [R1+0x1e8] ;  /* 0x0001e80001037983 */ /* 0x000f620000300800 */
[----:B------:R-:W-:-:S03]  /*8710*/  SEL R11, R26, R11, !P3 ;  /* 0x0000000b1a0b7207 */ /* 0x000fc60005800000 */
[----:B------:R-:W5:Y:S01]  /*8720*/  LDL.LU R17, [R1+0x1e4] ;  /* 0x0001e40001117983 */ /* 0x000f620000300800 */
[----:B------:R-:W-:Y:S01]  /*8730*/  @!P2 IMAD.MOV R25, RZ, RZ, -R25 ;  /* 0x000000ffff19a224 */ /* 0x000fe200078e0a19 */
[C---:B------:R-:W-:Y:S02]  /*8740*/  SEL R9, R26.reuse, R9, !P3 ;  /* 0x000000091a097207 */ /* 0x040fe40005800000 */
[----:B------:R-:W5:Y:S01]  /*8750*/  LDL.LU R16, [R1+0x1e0] ;  /* 0x0001e00001107983 */ /* 0x000f620000300800 */
[----:B------:R-:W-:Y:S01]  /*8760*/  @!P5 IMAD.MOV R13, RZ, RZ, -R13 ;  /* 0x000000ffff0dd224 */ /* 0x000fe200078e0a0d */
[C---:B------:R-:W-:Y:S02]  /*8770*/  SEL R15, R26.reuse, R15, !P3 ;  /* 0x0000000f1a0f7207 */ /* 0x040fe40005800000 */
[----:B------:R-:W-:Y:S01]  /*8780*/  STL [R1+0xd68], R11 ;  /* 0x000d680b01007387 */ /* 0x000fe20000100800 */
[----:B------:R-:W-:Y:S01]  /*8790*/  @!P0 IMAD.MOV R12, RZ, RZ, -R12 ;  /* 0x000000ffff0c8224 */ /* 0x000fe200078e0a0c */
[C---:B------:R-:W-:Y:S01]  /*87a0*/  SEL R24, R26.reuse, R24, !P3 ;  /* 0x000000181a187207 */ /* 0x040fe20005800000 */
[----:B------:R-:W-:Y:S01]  /*87b0*/  @!P4 IMAD.MOV R4, RZ, RZ, -R4 ;  /* 0x000000ffff04c224 */ /* 0x000fe200078e0a04 */
[C---:B------:R-:W-:Y:S01]  /*87c0*/  SEL R5, R26.reuse, R5, !P3 ;  /* 0x000000051a057207 */ /* 0x040fe20005800000 */
[----:B------:R-:W-:Y:S01]  /*87d0*/  @!P1 IMAD.MOV R0, RZ, RZ, -R0 ;  /* 0x000000ffff009224 */ /* 0x000fe200078e0a00 */
[----:B------:R-:W-:-:S02]  /*87e0*/  SEL R8, R26, R8, !P3 ;  /* 0x000000081a087207 */ /* 0x000fc40005800000 */
[C---:B------:R-:W-:Y:S02]  /*87f0*/  SEL R23, R26.reuse, R23, !P3 ;  /* 0x000000171a177207 */ /* 0x040fe40005800000 */
[C---:B------:R-:W-:Y:S02]  /*8800*/  SEL R25, R26.reuse, R25, !P3 ;  /* 0x000000191a197207 */ /* 0x040fe40005800000 */
[C---:B------:R-:W-:Y:S02]  /*8810*/  SEL R20, R26.reuse, R20, !P3 ;  /* 0x000000141a147207 */ /* 0x040fe40005800000 */
[C---:B------:R-:W-:Y:S02]  /*8820*/  SEL R13, R26.reuse, R13, !P3 ;  /* 0x0000000d1a0d7207 */ /* 0x040fe40005800000 */
[C---:B------:R-:W-:Y:S02]  /*8830*/  SEL R12, R26.reuse, R12, !P3 ;  /* 0x0000000c1a0c7207 */ /* 0x040fe40005800000 */
[----:B------:R-:W-:-:S02]  /*8840*/  SEL R10, R26, R10, !P3 ;  /* 0x0000000a1a0a7207 */ /* 0x000fc40005800000 */
[C---:B------:R-:W-:Y:S02]  /*8850*/  SEL R4, R26.reuse, R4, !P3 ;  /* 0x000000041a047207 */ /* 0x040fe40005800000 */
[C---:B------:R-:W-:Y:S02]  /*8860*/  SEL R19, R26.reuse, R19, !P3 ;  /* 0x000000131a137207 */ /* 0x040fe40005800000 */
[----:B------:R-:W-:-:S05]  /*8870*/  SEL R7, R26, R7, !P3 ;  /* 0x000000071a077207 */ /* 0x000fca0005800000 */
[----:B------:R-:W-:Y:S04]  /*8880*/  STL [R1+0xd6c], R7 ;  /* 0x000d6c0701007387 */ /* 0x000fe80000100800 */
[----:B------:R-:W-:Y:S04]  /*8890*/  STL [R1+0xd70], R19 ;  /* 0x000d701301007387 */ /* 0x000fe80000100800 */
[----:B------:R-:W-:Y:S04]  /*88a0*/  STL [R1+0xd74], R10 ;  /* 0x000d740a01007387 */ /* 0x000fe80000100800 */
[----:B------:R-:W-:Y:S04]  /*88b0*/  STL [R1+0xd78], R20 ;  /* 0x000d781401007387 */ /* 0x000fe80000100800 */
[----:B------:R-:W-:Y:S04]  /*88c0*/  STL [R1+0xd7c], R5 ;  /* 0x000d7c0501007387 */ /* 0x000fe80000100800 */
[----:B------:R-:W-:Y:S01]  /*88d0*/  STL [R1+0xd80], R9 ;  /* 0x000d800901007387 */ /* 0x000fe20000100800 */
[----:B------:R-:W-:-:S03]  /*88e0*/  SEL R0, R26, R0, !P3 ;  /* 0x000000001a007207 */ /* 0x000fc60005800000 */
[----:B------:R-:W-:Y:S04]  /*88f0*/  STL [R1+0xd84], R15 ;  /* 0x000d840f01007387 */ /* 0x000fe80000100800 */
[----:B------:R-:W-:Y:S04]  /*8900*/  STL [R1+0xd88], R24 ;  /* 0x000d881801007387 */ /* 0x000fe80000100800 */
[----:B------:R-:W-:Y:S04]  /*8910*/  STL [R1+0xd8c], R8 ;  /* 0x000d8c0801007387 */ /* 0x000fe80000100800 */
[----:B------:R-:W-:Y:S04]  /*8920*/  STL [R1+0xd90], R23 ;  /* 0x000d901701007387 */ /* 0x000fe80000100800 */
[----:B------:R-:W-:Y:S04]  /*8930*/  STL [R1+0xd94], R25 ;  /* 0x000d941901007387 */ /* 0x000fe80000100800 */
[----:B------:R-:W-:Y:S04]  /*8940*/  STL [R1+0xd98], R13 ;  /* 0x000d980d01007387 */ /* 0x000fe80000100800 */
[----:B------:R-:W-:Y:S04]  /*8950*/  STL [R1+0xd9c], R12 ;  /* 0x000d9c0c01007387 */ /* 0x000fe80000100800 */
[----:B------:R-:W-:Y:S04]  /*8960*/  STL [R1+0xda0], R4 ;  /* 0x000da00401007387 */ /* 0x000fe80000100800 */
[----:B------:R2:W-:Y:S02]  /*8970*/  STL [R1+0xda4], R0 ;  /* 0x000da40001007387 */ /* 0x0005e40000100800 */
[----:B--2---:R-:W-:-:S02]  /*8980*/  IMAD R0, R27, c[0x0][0x190], RZ ;  /* 0x000064001b007a24 */ /* 0x004fc400078e02ff */
[----:B---3--:R-:W-:Y:S02]  /*8990*/  IMAD R26, R28, c[0x0][0x190], RZ ;  /* 0x000064001c1a7a24 */ /* 0x008fe400078e02ff */
[----:B----4-:R-:W-:-:S03]  /*89a0*/  IMAD R4, R29, c[0x0][0x190], RZ ;  /* 0x000064001d047a24 */ /* 0x010fc600078e02ff */
[----:B------:R-:W-:Y:S04]  /*89b0*/  STL [R1+0xda8], R26 ;  /* 0x000da81a01007387 */ /* 0x000fe80000100800 */
[----:B------:R0:W-:Y:S01]  /*89c0*/  STL [R1+0x380], R0 ;  /* 0x0003800001007387 */ /* 0x0001e20000100800 */
[----:B-----5:R-:W-:-:S03]  /*89d0*/  IMAD R3, R3, c[0x0][0x190], RZ ;  /* 0x0000640003037a24 */ /* 0x020fc600078e02ff */
[----:B------:R-:W-:Y:S01]  /*89e0*/  STL [R1+0x48], R4 ;  /* 0x0000480401007387 */ /* 0x000fe20000100800 */
[----:B0-----:R-:W-:-:S05]  /*89f0*/  IMAD R0, R2, c[0x0][0x190], RZ ;  /* 0x0000640002007a24 */ /* 0x001fca00078e02ff */
[----:B------:R0:W-:Y:S04]  /*8a00*/  STL [R1+0x58], R0 ;  /* 0x0000580001007387 */ /* 0x0001e80000100800 */
[----:B------:R-:W-:Y:S04]  /*8a10*/  STL [R1+0x74], R3 ;  /* 0x0000740301007387 */ /* 0x000fe80000100800 */
[----:B------:R-:W2:Y:S01]  /*8a20*/  LDL.LU R26, [R1+0x1cc] ;  /* 0x0001cc00011a7983 */ /* 0x000ea20000300800 */
[----:B------:R-:W-:Y:S02]  /*8a30*/  IMAD R2, R17, c[0x0][0x190], RZ ;  /* 0x0000640011027a24 */ /* 0x000fe400078e02ff */
[----:B0-----:R-:W-:-:S03]  /*8a40*/  IMAD R0, R16, c[0x0][0x190], RZ ;  /* 0x0000640010007a24 */ /* 0x001fc600078e02ff */
[----:B------:R-:W-:Y:S04]  /*8a50*/  STL [R1+0x80], R2 ;  /* 0x0000800201007387 */ /* 0x000fe80000100800 */
[----:B--2---:R0:W-:Y:S04]  /*8a60*/  STL [R1+0xdbc], R26 ;  /* 0x000dbc1a01007387 */ /* 0x0041e80000100800 */
[----:B------:R-:W-:Y:S04]  /*8a70*/  STL [R1+0x84], R0 ;  /* 0x0000840001007387 */ /* 0x000fe80000100800 */
[----:B0-----:R-:W2:Y:S04]  /*8a80*/  LDL.LU R26, [R1+0x1d4] ;  /* 0x0001d400011a7983 */ /* 0x001ea80000300800 */
[----:B--2---:R0:W-:Y:S04]  /*8a90*/  STL [R1+0xdc0], R26 ;  /* 0x000dc01a01007387 */ /* 0x0041e80000100800 */
[----:B0-----:R-:W2:Y:S04]  /*8aa0*/  LDL.LU R26, [R1+0x1dc] ;  /* 0x0001dc00011a7983 */ /* 0x001ea80000300800 */
[----:B------:R-:W3:Y:S04]  /*8ab0*/  LDL.LU R0, [R1+0x1c8] ;  /* 0x0001c80001007983 */ /* 0x000ee80000300800 */
[----:B------:R-:W4:Y:S04]  /*8ac0*/  LDL.LU R4, [R1+0x1c4] ;  /* 0x0001c40001047983 */ /* 0x000f280000300800 */
[----:B------:R-:W5:Y:S04]  /*8ad0*/  LDL.LU R12, [R1+0x1c0] ;  /* 0x0001c000010c7983 */ /* 0x000f680000300800 */
[----:B------:R-:W3:Y:S04]  /*8ae0*/  LDL.LU R13, [R1+0x1bc] ;  /* 0x0001bc00010d7983 */ /* 0x000ee80000300800 */
        /* <DEDUP_REMOVED lines=23> */
[----:B------:R-:W3:Y:S01]  /*8c60*/  LDL.LU R16, [R1+0x14c] ;  /* 0x00014c0001107983 */ /* 0x000ee20000300800 */
[----:B--2---:R-:W-:-:S05]  /*8c70*/  IMAD R26, R26, c[0x0][0x190], RZ ;  /* 0x000064001a1a7a24 */ /* 0x004fca00078e02ff */
[----:B------:R0:W-:Y:S04]  /*8c80*/  STL [R1+0xe8], R26 ;  /* 0x0000e81a01007387 */ /* 0x0001e80000100800 */
[----:B0-----:R-:W2:Y:S02]  /*8c90*/  LDL.LU R26, [R1+0xdc0] ;  /* 0x000dc000011a7983 */ /* 0x001ea40000300800 */
[----:B--2---:R-:W-:-:S05]  /*8ca0*/  IMAD R26, R26, c[0x0][0x190], RZ ;  /* 0x000064001a1a7a24 */ /* 0x004fca00078e02ff */
[----:B------:R0:W-:Y:S04]  /*8cb0*/  STL [R1+0xf8], R26 ;  /* 0x0000f81a01007387 */ /* 0x0001e80000100800 */
[----:B0-----:R-:W2:Y:S01]  /*8cc0*/  LDL.LU R26, [R1+0xdbc] ;  /* 0x000dbc00011a7983 */ /* 0x001ea20000300800 */
[----:B---3--:R-:W-:Y:S02]  /*8cd0*/  IMAD R0, R0, c[0x0][0x190], RZ ;  /* 0x0000640000007a24 */ /* 0x008fe400078e02ff */
[----:B------:R-:W-:Y:S02]  /*8ce0*/  IMAD R5, R5, c[0x0][0x190], RZ ;  /* 0x0000640005057a24 */ /* 0x000fe400078e02ff */
[----:B------:R-:W-:Y:S02]  /*8cf0*/  IMAD R3, R3, c[0x0][0x190], RZ ;  /* 0x0000640003037a24 */ /* 0x000fe400078e02ff */
[----:B--2---:R-:W-:-:S05]  /*8d00*/  IMAD R26, R26, c[0x0][0x190], RZ ;  /* 0x000064001a1a7a24 */ /* 0x004fca00078e02ff */
[----:B------:R4:W-:Y:S04]  /*8d10*/  STL [R1+0x124], R26 ;  /* 0x0001241a01007387 */ /* 0x0009e80000100800 */
[----:B------:R0:W-:Y:S01]  /*8d20*/  STL [R1+0x148], R0 ;  /* 0x0001480001007387 */ /* 0x0001e20000100800 */
[----:B----4-:R-:W-:Y:S02]  /*8d30*/  IMAD R26, R4, c[0x0][0x190], RZ ;  /* 0x00006400041a7a24 */ /* 0x010fe400078e02ff */
[----:B-----5:R-:W-:Y:S02]  /*8d40*/  IMAD R4, R12, c[0x0][0x190], RZ ;  /* 0x000064000c047a24 */ /* 0x020fe400078e02ff */
[----:B0-----:R-:W-:Y:S01]  /*8d50*/  IMAD R0, R13, c[0x0][0x190], RZ ;  /* 0x000064000d007a24 */ /* 0x001fe200078e02ff */
[----:B------:R-:W-:Y:S01]  /*8d60*/  STL [R1+0x1c8], R26 ;  /* 0x0001c81a01007387 */ /* 0x000fe20000100800 */
[----:B------:R-:W-:-:S03]  /*8d70*/  IMAD R12, R25, c[0x0][0x190], RZ ;  /* 0x00006400190c7a24 */ /* 0x000fc600078e02ff */
[----:B------:R0:W-:Y:S04]  /*8d80*/  STL [R1+0x1cc], R4 ;  /* 0x0001cc0401007387 */ /* 0x0001e80000100800 */
[----:B------:R1:W-:Y:S01]  /*8d90*/  STL [R1+0x1bc], R0 ;  /* 0x0001bc0001007387 */ /* 0x0003e20000100800 */
[----:B0-----:R-:W-:-:S03]  /*8da0*/  IMAD R4, R23, c[0x0][0x190], RZ ;  /* 0x0000640017047a24 */ /* 0x001fc600078e02ff */
[----:B------:R-:W-:Y:S01]  /*8db0*/  STL [R1+0x1b8], R12 ;  /* 0x0001b80c01007387 */ /* 0x000fe20000100800 */
[----:B-1----:R-:W-:-:S03]  /*8dc0*/  IMAD R0, R8, c[0x0][0x190], RZ ;  /* 0x0000640008007a24 */ /* 0x002fc600078e02ff */
[----:B------:R0:W-:Y:S01]  /*8dd0*/  STL [R1+0x1e0], R4 ;  /* 0x0001e00401007387 */ /* 0x0001e20000100800 */
[----:B------:R-:W-:-:S03]  /*8de0*/  IMAD R8, R24, c[0x0][0x190], RZ ;  /* 0x0000640018087a24 */ /* 0x000fc600078e02ff */
[----:B------:R1:W-:Y:S01]  /*8df0*/  STL [R1+0x1e4], R0 ;  /* 0x0001e40001007387 */ /* 0x0003e20000100800 */
[----:B0-----:R-:W-:-:S03]  /*8e00*/  IMAD R4, R15, c[0x0][0x190], RZ ;  /* 0x000064000f047a24 */ /* 0x001fc600078e02ff */
[----:B------:R-:W-:Y:S01]  /*8e10*/  STL [R1+0x200], R8 ;  /* 0x0002000801007387 */ /* 0x000fe20000100800 */
[----:B-1----:R-:W-:-:S03]  /*8e20*/  IMAD R0, R9, c[0x0][0x190], RZ ;  /* 0x0000640009007a24 */ /* 0x002fc600078e02ff */
[----:B------:R0:W-:Y:S04]  /*8e30*/  STL [R1+0x204], R4 ;  /* 0x0002040401007387 */ /* 0x0001e80000100800 */
[----:B------:R1:W-:Y:S01]  /*8e40*/  STL [R1+0x1a4], R0 ;  /* 0x0001a40001007387 */ /* 0x0003e20000100800 */
[----:B0-----:R-:W-:-:S03]  /*8e50*/  IMAD R4, R20, c[0x0][0x190], RZ ;  /* 0x0000640014047a24 */ /* 0x001fc600078e02ff */
[----:B------:R0:W-:Y:S01]  /*8e60*/  STL [R1+0x1a0], R5 ;  /* 0x0001a00501007387 */ /* 0x0001e20000100800 */
[----:B-1----:R-:W-:-:S03]  /*8e70*/  IMAD R0, R10, c[0x0][0x190], RZ ;  /* 0x000064000a007a24 */ /* 0x002fc600078e02ff */
[----:B------:R1:W-:Y:S04]  /*8e80*/  STL [R1+0x194], R4 ;  /* 0x0001940401007387 */ /* 0x0003e80000100800 */
[----:B------:R2:W-:Y:S01]  /*8e90*/  STL [R1+0x190], R0 ;  /* 0x0001900001007387 */ /* 0x0005e20000100800 */
[----:B0-----:R-:W-:Y:S02]  /*8ea0*/  IMAD R5, R19, c[0x0][0x190], RZ ;  /* 0x0000640013057a24 */ /* 0x001fe400078e02ff */
[----:B-1----:R-:W-:-:S03]  /*8eb0*/  IMAD R4, R7, c[0x0][0x190], RZ ;  /* 0x0000640007047a24 */ /* 0x002fc600078e02ff */
[----:B------:R0:W-:Y:S01]  /*8ec0*/  STL [R1+0x210], R5 ;  /* 0x0002100501007387 */ /* 0x0001e20000100800 */
[----:B--2---:R-:W-:-:S03]  /*8ed0*/  IMAD R0, R11, c[0x0][0x190], RZ ;  /* 0x000064000b007a24 */ /* 0x004fc600078e02ff */
        /* <DEDUP_REMOVED lines=16> */
[----:B------:R-:W-:Y:S01]  /*8fe0*/  STL [R1+0x24c], R5 ;  /* 0x00024c0501007387 */ /* 0x000fe20000100800 */
[----:B--2---:R-:W-:-:S03]  /*8ff0*/  IMAD R0, R2, c[0x0][0x190], RZ ;  /* 0x0000640002007a24 */ /* 0x004fc600078e02ff */
[----:B------:R-:W-:Y:S04]  /*9000*/  STL [R1+0x258], R4 ;  /* 0x0002580401007387 */ /* 0x000fe80000100800 */
[----:B------:R0:W-:Y:S04]  /*9010*/  STL [R1+0x25c], R0 ;  /* 0x00025c0001007387 */ /* 0x0001e80000100800 */
[----:B------:R-:W-:Y:S04]  /*9020*/  STL [R1+0x268], R3 ;  /* 0x0002680301007387 */ /* 0x000fe80000100800 */
[----:B------:R-:W2:Y:S01]  /*9030*/  LDL.LU R26, [R1+0x138] ;  /* 0x00013800011a7983 */ /* 0x000ea20000300800 */
[----:B------:R-:W-:-:S02]  /*9040*/  IMAD R2, R17, c[0x0][0x190], RZ ;  /* 0x0000640011027a24 */ /* 0x000fc400078e02ff */
        /* <DEDUP_REMOVED lines=139> */
[----:B----4-:R-:W-:Y:S02]  /*9900*/  IMAD R4, R4, c[0x0][0x190], RZ ;  /* 0x0000640004047a24 */ /* 0x010fe400078e02ff */
[----:B-----5:R-:W-:Y:S02]  /*9910*/  IMAD R12, R12, c[0x0][0x190], RZ ;  /* 0x000064000c0c7a24 */ /* 0x020fe400078e02ff */
[----:B------:R-:W-:-:S02]  /*9920*/  IMAD R13, R13, c[0x0][0x190], RZ ;  /* 0x000064000d0d7a24 */ /* 0x000fc400078e02ff */
[----:B------:R-:W-:Y:S02]  /*9930*/  IMAD R25, R25, c[0x0][0x190], RZ ;  /* 0x0000640019197a24 */ /* 0x000fe400078e02ff */
[----:B------:R-:W-:Y:S02]  /*9940*/  IMAD R23, R23, c[0x0][0x190], RZ ;  /* 0x0000640017177a24 */ /* 0x000fe400078e02ff */
[----:B------:R-:W-:Y:S02]  /*9950*/  IMAD R8, R8, c[0x0][0x190], RZ ;  /* 0x0000640008087a24 */ /* 0x000fe400078e02ff */
[----:B------:R-:W-:Y:S02]  /*9960*/  IMAD R24, R24, c[0x0][0x190], RZ ;  /* 0x0000640018187a24 */ /* 0x000fe400078e02ff */
[----:B------:R-:W-:Y:S02]  /*9970*/  IMAD R15, R15, c[0x0][0x190], RZ ;  /* 0x000064000f0f7a24 */ /* 0x000fe400078e02ff */
        /* <DEDUP_REMOVED lines=19> */
[----:B--2---:R-:W-:-:S05]  /*9ab0*/  IMAD R26, R26, c[0x0][0x190], RZ ;  /* 0x000064001a1a7a24 */ /* 0x004fca00078e02ff */
[----:B------:R0:W-:Y:S04]  /*9ac0*/  STL [R1+0x314], R26 ;  /* 0x0003141a01007387 */ /* 0x0001e80000100800 */
[----:B0-----:R-:W2:Y:S04]  /*9ad0*/  LDL.LU R26, [R1+0xda8] ;  /* 0x000da800011a7983 */ /* 0x001ea80000300800 */
[----:B------:R0:W-:Y:S04]  /*9ae0*/  STL [R1+0x318], R0 ;  /* 0x0003180001007387 */ /* 0x0001e80000100800 */
[----:B0-----:R-:W3:Y:S04]  /*9af0*/  LDL.LU R0, [R1+0xda4] ;  /* 0x000da40001007983 */ /* 0x001ee80000300800 */
[----:B------:R0:W-:Y:S04]  /*9b00*/  STL [R1+0x31c], R4 ;  /* 0x00031c0401007387 */ /* 0x0001e80000100800 */
[----:B0-----:R-:W4:Y:S04]  /*9b10*/  LDL.LU R4, [R1+0xda0] ;  /* 0x000da00001047983 */ /* 0x001f280000300800 */
[----:B------:R0:W-:Y:S04]  /*9b20*/  STL [R1+0x320], R12 ;  /* 0x0003200c01007387 */ /* 0x0001e80000100800 */
[----:B0-----:R-:W5:Y:S04]  /*9b30*/  LDL.LU R12, [R1+0xd9c] ;  /* 0x000d9c00010c7983 */ /* 0x001f680000300800 */
[----:B------:R0:W-:Y:S04]  /*9b40*/  STL [R1+0x324], R13 ;  /* 0x0003240d01007387 */ /* 0x0001e80000100800 */
        /* <DEDUP_REMOVED lines=42> */
[----:B0-----:R-:W3:Y:S04]  /*9df0*/  LDL.LU R2, [R1+0xd44] ;  /* 0x000d440001027983 */ /* 0x001ee80000300800 */
[----:B------:R0:W-:Y:S04]  /*9e00*/  STL [R1+0x37c], R3 ;  /* 0x00037c0301007387 */ /* 0x0001e80000100800 */
[----:B0-----:R-:W3:Y:S04]  /*9e10*/  LDL.LU R3, [R1+0xd40] ;  /* 0x000d400001037983 */ /* 0x001ee80000300800 */
[----:B------:R0:W-:Y:S04]  /*9e20*/  STL [R1+0x228], R17 ;  /* 0x0002281101007387 */ /* 0x0001e80000100800 */
[----:B0-----:R-:W4:Y:S04]  /*9e30*/  LDL.LU R17, [R1+0xd3c] ;  /* 0x000d3c0001117983 */ /* 0x001f280000300800 */
[----:B------:R0:W-:Y:S04]  /*9e40*/  STL [R1+0x1f8], R16 ;  /* 0x0001f81001007387 */ /* 0x0001e80000100800 */
[----:B0-----:R-:W5:Y:S01]  /*9e50*/  LDL.LU R16, [R1+0xd38] ;  /* 0x000d380001107983 */ /* 0x001f620000300800 */
[----:B--2---:R-:W-:-:S02]  /*9e60*/  IMAD R29, R29, c[0x0][0x190], RZ ;  /* 0x000064001d1d7a24 */ /* 0x004fc400078e02ff */
[----:B---3--:R-:W-:Y:S02]  /*9e70*/  IMAD R3, R3, c[0x0][0x190], RZ ;  /* 0x0000640003037a24 */ /* 0x008fe400078e02ff */
[----:B----4-:R-:W-:Y:S02]  /*9e80*/  IMAD R17, R17, c[0x0][0x190], RZ ;  /* 0x0000640011117a24 */ /* 0x010fe400078e02ff */
[----:B-----5:R-:W-:-:S05]  /*9e90*/  IMAD R16, R16, c[0x0][0x190], RZ ;  /* 0x0000640010107a24 */ /* 0x020fca00078e02ff */
[----:B------:R0:W-:Y:S04]  /*9ea0*/  STL [R1+0x1f0], R16 ;  /* 0x0001f01001007387 */ /* 0x0001e80000100800 */
[----:B0-----:R-:W2:Y:S04]  /*9eb0*/  LDL.LU R16, [R1+0xd34] ;  /* 0x000d340001107983 */ /* 0x001ea80000300800 */
[----:B------:R0:W-:Y:S04]  /*9ec0*/  STL [R1+0x1d4], R17 ;  /* 0x0001d41101007387 */ /* 0x0001e80000100800 */
[----:B0-----:R-:W2:Y:S04]  /*9ed0*/  LDL.LU R17, [R1+0xd30] ;  /* 0x000d300001117983 */ /* 0x001ea80000300800 */
[----:B------:R0:W-:Y:S02]  /*9ee0*/  STL [R1+0x1d0], R3 ;  /* 0x0001d00301007387 */ /* 0x0001e40000100800 */
[----:B0-----:R-:W-:-:S02]  /*9ef0*/  IMAD R3, R2, c[0x0][0x190], RZ ;  /* 0x0000640002037a24 */ /* 0x001fc400078e02ff */
[----:B------:R-:W-:-:S03]  /*9f00*/  IMAD R2, R28, c[0x0][0x190], RZ ;  /* 0x000064001c027a24 */ /* 0x000fc600078e02ff */
[----:B------:R0:W-:Y:S04]  /*9f10*/  STL [R1+0x1ac], R3 ;  /* 0x0001ac0301007387 */ /* 0x0001e80000100800 */
[----:B------:R-:W-:Y:S01]  /*9f20*/  STL [R1+0x1a8], R29 ;  /* 0x0001a81d01007387 */ /* 0x000fe20000100800 */
[----:B0-----:R-:W-:-:S03]  /*9f30*/  IMAD R3, R27, c[0x0][0x190], RZ ;  /* 0x000064001b037a24 */ /* 0x001fc600078e02ff */
[----:B------:R-:W3:Y:S04]  /*9f40*/  LDL.LU R27, [R1+0x74] ;  /* 0x00007400011b7983 */ /* 0x000ee80000300800 */
[----:B------:R0:W-:Y:S04]  /*9f50*/  STL [R1+0x17c], R2 ;  /* 0x00017c0201007387 */ /* 0x0001e80000100800 */
[----:B------:R1:W-:Y:S01]  /*9f60*/  STL [R1+0x170], R3 ;  /* 0x0001700301007387 */ /* 0x0003e20000100800 */
[----:B0-----:R-:W-:-:S03]  /*9f70*/  IMAD R2, R22, c[0x0][0x190], RZ ;  /* 0x0000640016027a24 */ /* 0x001fc600078e02ff */
[----:B------:R-:W4:Y:S01]  /*9f80*/  LDL.LU R22, [R1+0xf8] ;  /* 0x0000f80001167983 */ /* 0x000f220000300800 */
[----:B-1----:R-:W-:-:S03]  /*9f90*/  IMAD R3, R6, c[0x0][0x190], RZ ;  /* 0x0000640006037a24 */ /* 0x002fc600078e02ff */
[----:B------:R0:W-:Y:S01]  /*9fa0*/  STL [R1+0x154], R2 ;  /* 0x0001540201007387 */ /* 0x0001e20000100800 */
[----:B------:R-:W-:Y:S02]  /*9fb0*/  IMAD R6, R11, c[0x0][0x190], RZ ;  /* 0x000064000b067a24 */ /* 0x000fe400078e02ff */
[----:B0-----:R-:W-:Y:S02]  /*9fc0*/  IMAD R2, R18, c[0x0][0x190], RZ ;  /* 0x0000640012027a24 */ /* 0x001fe400078e02ff */
[----:B------:R-:W5:Y:S04]  /*9fd0*/  LDL.LU R18, [R1+0x84] ;  /* 0x0000840001127983 */ /* 0x000f680000300800 */
[----:B------:R0:W-:Y:S04]  /*9fe0*/  STL [R1+0x150], R3 ;  /* 0x0001500301007387 */ /* 0x0001e80000100800 */
[----:B------:R1:W-:Y:S01]  /*9ff0*/  STL [R1+0x12c], R2 ;  /* 0x00012c0201007387 */ /* 0x0003e20000100800 */
[----:B0-----:R-:W-:-:S02]  /*a000*/  IMAD R3, R14, c[0x0][0x190], RZ ;  /* 0x000064000e037a24 */ /* 0x001fc400078e02ff */
[----:B-1----:R-:W-:Y:S02]  /*a010*/  IMAD R2, R21, c[0x0][0x190], RZ ;  /* 0x0000640015027a24 */ /* 0x002fe400078e02ff */
[----:B------:R-:W4:Y:S04]  /*a020*/  LDL.LU R21, [R1+0xe8] ;  /* 0x0000e80001157983 */ /* 0x000f280000300800 */
[----:B------:R0:W-:Y:S04]  /*a030*/  STL [R1+0x128], R3 ;  /* 0x0001280301007387 */ /* 0x0001e80000100800 */
[----:B------:R1:W-:Y:S01]  /*a040*/  STL [R1+0x104], R2 ;  /* 0x0001040201007387 */ /* 0x0003e20000100800 */
[----:B0-----:R-:W-:-:S03]  /*a050*/  IMAD R3, R7, c[0x0][0x190], RZ ;  /* 0x0000640007037a24 */ /* 0x001fc600078e02ff */
[----:B------:R-:W-:Y:S01]  /*a060*/  STL [R1+0x100], R6 ;  /* 0x0001000601007387 */ /* 0x000fe20000100800 */
[----:B-1----:R-:W-:-:S03]  /*a070*/  IMAD R2, R19, c[0x0][0x190], RZ ;  /* 0x0000640013027a24 */ /* 0x002fc600078e02ff */
[----:B------:R-:W4:Y:S04]  /*a080*/  LDL.LU R19, [R1+0x80] ;  /* 0x0000800001137983 */ /* 0x000f280000300800 */
[----:B------:R0:W-:Y:S04]  /*a090*/  STL [R1+0xdc], R3 ;  /* 0x0000dc0301007387 */ /* 0x0001e80000100800 */
[----:B------:R1:W-:Y:S01]  /*a0a0*/  STL [R1+0xd8], R2 ;  /* 0x0000d80201007387 */ /* 0x0003e20000100800 */
[----:B0-----:R-:W-:Y:S02]  /*a0b0*/  IMAD R3, R10, c[0x0][0x190], RZ ;  /* 0x000064000a037a24 */ /* 0x001fe400078e02ff */
[----:B-1----:R-:W-:-:S02]  /*a0c0*/  IMAD R2, R20, c[0x0][0x190], RZ ;  /* 0x0000640014027a24 */ /* 0x002fc400078e02ff */
[----:B------:R-:W4:Y:S04]  /*a0d0*/  LDL.LU R20, [R1+0x58] ;  /* 0x0000580001147983 */ /* 0x000f280000300800 */
[----:B------:R0:W-:Y:S04]  /*a0e0*/  STL [R1+0xb4], R3 ;  /* 0x0000b40301007387 */ /* 0x0001e80000100800 */
[----:B------:R1:W-:Y:S01]  /*a0f0*/  STL [R1+0xb0], R2 ;  /* 0x0000b00201007387 */ /* 0x0003e20000100800 */
[----:B0-----:R-:W-:Y:S02]  /*a100*/  IMAD R3, R5, c[0x0][0x190], RZ ;  /* 0x0000640005037a24 */ /* 0x001fe400078e02ff */
[----:B------:R-:W-:-:S02]  /*a110*/  IMAD R5, R9, c[0x0][0x190], RZ ;  /* 0x0000640009057a24 */ /* 0x000fc400078e02ff */
[----:B-1----:R-:W-:Y:S01]  /*a120*/  IMAD R2, R15, c[0x0][0x190], RZ ;  /* 0x000064000f027a24 */ /* 0x002fe200078e02ff */
[----:B------:R0:W-:Y:S04]  /*a130*/  STL [R1+0x8c], R3 ;  /* 0x00008c0301007387 */ /* 0x0001e80000100800 */
[----:B------:R-:W-:Y:S01]  /*a140*/  STL [R1+0x88], R5 ;  /* 0x0000880501007387 */ /* 0x000fe20000100800 */
[----:B0-----:R-:W-:-:S03]  /*a150*/  IMAD R3, R24, c[0x0][0x190], RZ ;  /* 0x0000640018037a24 */ /* 0x001fc600078e02ff */
[----:B------:R-:W4:Y:S04]  /*a160*/  LDL.LU R24, [R1+0x124] ;  /* 0x0001240001187983 */ /* 0x000f280000300800 */
[----:B------:R-:W-:Y:S04]  /*a170*/  STL [R1+0x64], R2 ;  /* 0x0000640201007387 */ /* 0x000fe80000100800 */
[----:B------:R0:W-:Y:S02]  /*a180*/  STL [R1+0x60], R3 ;  /* 0x0000600301007387 */ /* 0x0001e40000100800 */
[----:B0-----:R-:W-:-:S02]  /*a190*/  IMAD R3, R23, c[0x0][0x190], RZ ;  /* 0x0000640017037a24 */ /* 0x001fc400078e02ff */
[----:B------:R-:W4:Y:S01]  /*a1a0*/  LDL.LU R23, [R1+0x48] ;  /* 0x0000480001177983 */ /* 0x000f220000300800 */
[----:B------:R-:W-:Y:S02]  /*a1b0*/  IMAD R2, R8, c[0x0][0x190], RZ ;  /* 0x0000640008027a24 */ /* 0x000fe400078e02ff */
[----:B------:R-:W-:-:S03]  /*a1c0*/  IMAD R5, R13, c[0x0][0x190], RZ ;  /* 0x000064000d057a24 */ /* 0x000fc600078e02ff */
[----:B------:R-:W-:Y:S01]  /*a1d0*/  STL [R1+0x44], R2 ;  /* 0x0000440201007387 */ /* 0x000fe20000100800 */
[----:B------:R-:W-:-:S03]  /*a1e0*/  IMAD R25, R25, c[0x0][0x190], RZ ;  /* 0x0000640019197a24 */ /* 0x000fc600078e02ff */
[----:B------:R-:W-:Y:S04]  /*a1f0*/  STL [R1+0x40], R3 ;  /* 0x0000400301007387 */ /* 0x000fe80000100800 */
[----:B------:R0:W-:Y:S04]  /*a200*/  STL.64 [R1+0xd00], R2 ;  /* 0x000d000201007387 */ /* 0x0001e80000100a00 */
[----:B------:R-:W-:Y:S04]  /*a210*/  STL [R1+0x38], R5 ;  /* 0x0000380501007387 */ /* 0x000fe80000100800 */
[----:B------:R-:W-:Y:S01]  /*a220*/  STL [R1+0x3c], R25 ;  /* 0x00003c1901007387 */ /* 0x000fe20000100800 */
[----:B0-----:R-:W-:-:S02]  /*a230*/  IMAD R3, R12, c[0x0][0x190], RZ ;  /* 0x000064000c037a24 */ /* 0x001fc400078e02ff */
[----:B------:R-:W-:-:S03]  /*a240*/  IMAD R2, R4, c[0x0][0x190], RZ ;  /* 0x0000640004027a24 */ /* 0x000fc600078e02ff */
[----:B------:R-:W-:Y:S04]  /*a250*/  STL [R1+0x34], R3 ;  /* 0x0000340301007387 */ /* 0x000fe80000100800 */
[----:B------:R-:W-:Y:S01]  /*a260*/  STL [R1+0x30], R2 ;  /* 0x0000300201007387 */ /* 0x000fe20000100800 */
[----:B--2---:R-:W-:-:S05]  /*a270*/  IMAD.WIDE R6, R26, 0x2, R16 ;  /* 0x000000021a067825 */ /* 0x004fca00078e0210 */
[----:B------:R5:W-:Y:S04]  /*a280*/  STL.64 [R1+0x28], R6 ;  /* 0x0000280601007387 */ /* 0x000be80000100a00 */
[----:B------:R-:W2:Y:S01]  /*a290*/  LDL R14, [R1+0x148] ;  /* 0x00014800010e7983 */ /* 0x000ea20000100800 */
[----:B---3--:R-:W-:-:S04]  /*a2a0*/  IMAD.WIDE R28, R27, 0x2, R16 ;  /* 0x000000021b1c7825 */ /* 0x008fc800078e0210 */
[----:B-----5:R-:W-:-:S04]  /*a2b0*/  IMAD.WIDE R6, R18, 0x2, R16 ;  /* 0x0000000212067825 */ /* 0x020fc800078e0210 */
[----:B----4-:R-:W-:-:S04]  /*a2c0*/  IMAD.WIDE R10, R22, 0x2, R16 ;  /* 0x00000002160a7825 */ /* 0x010fc800078e0210 */
[----:B------:R-:W-:-:S04]  /*a2d0*/  IMAD.WIDE R8, R21, 0x2, R16 ;  /* 0x0000000215087825 */ /* 0x000fc800078e0210 */
[----:B------:R-:W-:-:S04]  /*a2e0*/  IMAD.WIDE R4, R20, 0x2, R16 ;  /* 0x0000000214047825 */ /* 0x000fc800078e0210 */
[----:B------:R-:W-:-:S05]  /*a2f0*/  IMAD.WIDE R2, R23, 0x2, R16 ;  /* 0x0000000217027825 */ /* 0x000fca00078e0210 */
[----:B------:R0:W-:Y:S04]  /*a300*/  STL.64 [R1+0x18], R2 ;  /* 0x0000180201007387 */ /* 0x0001e80000100a00 */
[----:B0-----:R-:W3:Y:S04]  /*a310*/  LDL R2, [R1+0x1b8] ;  /* 0x0001b80001027983 */ /* 0x001ee80000100800 */
[----:B------:R0:W-:Y:S04]  /*a320*/  STL.64 [R1+0x8], R4 ;  /* 0x0000080401007387 */ /* 0x0001e80000100a00 */
[----:B------:R-:W4:Y:S04]  /*a330*/  LDL R3, [R1+0x214] ;  /* 0x0002140001037983 */ /* 0x000f280000100800 */
[----:B------:R1:W-:Y:S01]  /*a340*/  STL.64 [R1+0xd08], R26 ;  /* 0x000d081a01007387 */ /* 0x0003e20000100a00 */
[----:B0-----:R-:W-:-:S03]  /*a350*/  IMAD.WIDE R4, R19, 0x2, R16 ;  /* 0x0000000213047825 */ /* 0x001fc600078e0210 */
[----:B-1----:R-:W5:Y:S04]  /*a360*/  LDL R26, [R1+0x1cc] ;  /* 0x0001cc00011a7983 */ /* 0x002f680000100800 */
[----:B------:R-:W3:Y:S04]  /*a370*/  LDL R27, [R1+0x1bc] ;  /* 0x0001bc00011b7983 */ /* 0x000ee80000100800 */
[----:B------:R-:W-:Y:S04]  /*a380*/  STL.64 [R1+0xc58], R28 ;  /* 0x000c581c01007387 */ /* 0x000fe80000100a00 */
[----:B------:R-:W-:Y:S04]  /*a390*/  STL.64 [R1+0xc60], R4 ;  /* 0x000c600401007387 */ /* 0x000fe80000100a00 */
[----:B------:R0:W-:Y:S04]  /*a3a0*/  STL.64 [R1+0xd10], R18 ;  /* 0x000d101201007387 */ /* 0x0001e80000100a00 */
[----:B0-----:R-:W3:Y:S04]  /*a3b0*/  LDL R18, [R1+0x1c8] ;  /* 0x0001c80001127983 */ /* 0x001ee80000100800 */
[----:B------:R-:W4:Y:S04]  /*a3c0*/  LDL R19, [R1+0x210] ;  /* 0x0002100001137983 */ /* 0x000f280000100800 */
[----:B------:R-:W-:Y:S01]  /*a3d0*/  STL.64 [R1+0xc50], R6 ;  /* 0x000c500601007387 */ /* 0x000fe20000100a00 */
[----:B------:R-:W-:-:S03]  /*a3e0*/  IMAD.WIDE R12, R24, 0x2, R16 ;  /* 0x00000002180c7825 */ /* 0x000fc600078e0210 */
[----:B------:R-:W-:Y:S04]  /*a3f0*/  STL.64 [R1+0xd18], R20 ;  /* 0x000d181401007387 */ /* 0x000fe80000100a00 */
[----:B------:R-:W-:Y:S04]  /*a400*/  STL.64 [R1+0xc68], R8 ;  /* 0x000c680801007387 */ /* 0x000fe80000100a00 */
[----:B------:R0:W-:Y:S04]  /*a410*/  STL.64 [R1+0xd20], R22 ;  /* 0x000d201601007387 */ /* 0x0001e80000100a00 */
[----:B0-----:R-:W4:Y:S04]  /*a420*/  LDL R22, [R1+0x194] ;  /* 0x0001940001167983 */ /* 0x001f280000100800 */
[----:B------:R-:W4:Y:S04]  /*a430*/  LDL R23, [R1+0x190] ;  /* 0x0001900001177983 */ /* 0x000f280000100800 */
[----:B------:R0:W-:Y:S04]  /*a440*/  STL.64 [R1+0xc70], R10 ;  /* 0x000c700a01007387 */ /* 0x0001e80000100a00 */
[----:B0-----:R-:W4:Y:S04]  /*a450*/  LDL R10, [R1+0x1a4] ;  /* 0x0001a400010a7983 */ /* 0x001f280000100800 */
[----:B------:R-:W4:Y:S04]  /*a460*/  LDL R11, [R1+0x1a0] ;  /* 0x0001a000010b7983 */ /* 0x000f280000100800 */
[----:B------:R0:W-:Y:S04]  /*a470*/  STL.64 [R1+0xd28], R24 ;  /* 0x000d281801007387 */ /* 0x0001e80000100a00 */
[----:B0-----:R-:W4:Y:S04]  /*a480*/  LDL R24, [R1+0x200] ;  /* 0x0002000001187983 */ /* 0x001f280000100800 */
[----:B------:R-:W4:Y:S04]  /*a490*/  LDL R25, [R1+0x204] ;  /* 0x0002040001197983 */ /* 0x000f280000100800 */
[----:B------:R0:W-:Y:S04]  /*a4a0*/  STL.64 [R1+0xc78], R12 ;  /* 0x000c780c01007387 */ /* 0x0001e80000100a00 */
[----:B------:R-:W4:Y:S04]  /*a4b0*/  LDL R8, [R1+0x184] ;  /* 0x0001840001087983 */ /* 0x000f280000100800 */
[----:B------:R-:W4:Y:S04]  /*a4c0*/  LDL R9, [R1+0x220] ;  /* 0x0002200001097983 */ /* 0x000f280000100800 */
[----:B0-----:R-:W4:Y:S04]  /*a4d0*/  LDL R12, [R1+0x1e0] ;  /* 0x0001e000010c7983 */ /* 0x001f280000100800 */
[----:B------:R-:W4:Y:S04]  /*a4e0*/  LDL R13, [R1+0x1e4] ;  /* 0x0001e400010d7983 */ /* 0x000f280000100800 */
[----:B------:R-:W4:Y:S04]  /*a4f0*/  LDL R20, [R1+0x224] ;  /* 0x0002240001147983 */ /* 0x000f280000100800 */
[----:B------:R-:W4:Y:S04]  /*a500*/  LDL R21, [R1+0x22c] ;  /* 0x00022c0001157983 */ /* 0x000f280000100800 */
[----:B------:R-:W4:Y:S04]  /*a510*/  LDL R6, [R1+0x238] ;  /* 0x0002380001067983 */ /* 0x000f280000100800 */
[----:B------:R-:W4:Y:S04]  /*a520*/  LDL R4, [R1+0x23c] ;  /* 0x00023c0001047983 */ /* 0x000f280000100800 */
[----:B------:R-:W4:Y:S04]  /*a530*/  LDL R7, [R1+0x248] ;  /* 0x0002480001077983 */ /* 0x000f280000100800 */
[----:B------:R-:W4:Y:S01]  /*a540*/  LDL R5, [R1+0x24c] ;  /* 0x00024c0001057983 */ /* 0x000f220000100800 */
[----:B--2---:R-:W-:-:S03]  /*a550*/  IMAD.WIDE R14, R14, 0x2, R16 ;  /* 0x000000020e0e7825 */ /* 0x004fc600078e0210 */
[----:B------:R-:W2:Y:S04]  /*a560*/  LDL R28, [R1+0x258] ;  /* 0x00025800011c7983 */ /* 0x000ea80000100800 */
[----:B------:R-:W2:Y:S04]  /*a570*/  LDL R29, [R1+0x25c] ;  /* 0x00025c00011d7983 */ /* 0x000ea80000100800 */
[----:B------:R3:W-:Y:S02]  /*a580*/  STL.64 [R1+0xc80], R14 ;  /* 0x000c800e01007387 */ /* 0x0007e40000100a00 */
[----:B---3--:R-:W-:-:S05]  /*a590*/  IMAD.WIDE R14, R18, 0x2, R16 ;  /* 0x00000002120e7825 */ /* 0x008fca00078e0210 */
[----:B------:R5:W-:Y:S02]  /*a5a0*/  STL.64 [R1+0x50], R14 ;  /* 0x0000500e01007387 */ /* 0x000be40000100a00 */
[----:B-----5:R-:W-:-:S05]  /*a5b0*/  IMAD.WIDE R14, R26, 0x2, R16 ;  /* 0x000000021a0e7825 */ /* 0x020fca00078e0210 */
[----:B------:R0:W-:Y:S04]  /*a5c0*/  STL.64 [R1+0x68], R14 ;  /* 0x0000680e01007387 */ /* 0x0001e80000100a00 */
[----:B------:R-:W3:Y:S04]  /*a5d0*/  LDL R18, [R1+0x268] ;  /* 0x0002680001127983 */ /* 0x000ee80000100800 */
[----:B------:R-:W5:Y:S01]  /*a5e0*/  LDL R26, [R1+0x26c] ;  /* 0x00026c00011a7983 */ /* 0x000f620000100800 */
[----:B0-----:R-:W-:-:S05]  /*a5f0*/  IMAD.WIDE R14, R27, 0x2, R16 ;  /* 0x000000021b0e7825 */ /* 0x001fca00078e0210 */
[----:B------:R0:W-:Y:S04]  /*a600*/  STL.64 [R1+0x78], R14 ;  /* 0x0000780e01007387 */ /* 0x0001e80000100a00 */
[----:B------:R-:W5:Y:S01]  /*a610*/  LDL R27, [R1+0x278] ;  /* 0x00027800011b7983 */ /* 0x000f620000100800 */
[----:B0-----:R-:W-:-:S03]  /*a620*/  IMAD.WIDE R14, R2, 0x2, R16 ;  /* 0x00000002020e7825 */ /* 0x001fc600078e0210 */
[----:B------:R-:W5:Y:S04]  /*a630*/  LDL R2, [R1+0x27c] ;  /* 0x00027c0001027983 */ /* 0x000f680000100800 */
[----:B------:R4:W-:Y:S02]  /*a640*/  STL.64 [R1+0x90], R14 ;  /* 0x0000900e01007387 */ /* 0x0009e40000100a00 */
[----:B----4-:R-:W-:-:S05]  /*a650*/  IMAD.WIDE R14, R12, 0x2, R16 ;  /* 0x000000020c0e7825 */ /* 0x010fca00078e0210 */
[----:B------:R0:W-:Y:S02]  /*a660*/  STL.64 [R1+0xa0], R14 ;  /* 0x0000a00e01007387 */ /* 0x0001e40000100a00 */
[----:B0-----:R-:W-:-:S04]  /*a670*/  IMAD.WIDE R14, R13, 0x2, R16 ;  /* 0x000000020d0e7825 */ /* 0x001fc800078e0210 */
[--C-:B------:R-:W-:Y:S01]  /*a680*/  IMAD.WIDE R12, R24, 0x2, R16.reuse ;  /* 0x00000002180c7825 */ /* 0x100fe200078e0210 */
[----:B------:R0:W-:Y:S03]  /*a690*/  STL.64 [R1+0xb8], R14 ;  /* 0x0000b80e01007387 */ /* 0x0001e60000100a00 */
[--C-:B------:R-:W-:Y:S01]  /*a6a0*/  IMAD.WIDE R24, R25, 0x2, R16.reuse ;  /* 0x0000000219187825 */ /* 0x100fe200078e0210 */
[----:B------:R1:W-:Y:S04]  /*a6b0*/  STL.64 [R1+0xc8], R12 ;  /* 0x0000c80c01007387 */ /* 0x0003e80000100a00 */
[----:B------:R-:W-:Y:S01]  /*a6c0*/  STL.64 [R1+0xe0], R24 ;  /* 0x0000e01801007387 */ /* 0x000fe20000100a00 */
[----:B0-----:R-:W-:-:S04]  /*a6d0*/  IMAD.WIDE R14, R10, 0x2, R16 ;  /* 0x000000020a0e7825 */ /* 0x001fc800078e0210 */
[--C-:B-1----:R-:W-:Y:S01]  /*a6e0*/  IMAD.WIDE R12, R11, 0x2, R16.reuse ;  /* 0x000000020b0c7825 */ /* 0x102fe200078e0210 */
[----:B------:R0:W-:Y:S03]  /*a6f0*/  STL.64 [R1+0xf0], R14 ;  /* 0x0000f00e01007387 */ /* 0x0001e60000100a00 */
[--C-:B------:R-:W-:Y:S01]  /*a700*/  IMAD.WIDE R10, R22, 0x2, R16.reuse ;  /* 0x00000002160a7825 */ /* 0x100fe200078e0210 */
[----:B------:R1:W-:Y:S04]  /*a710*/  STL.64 [R1+0x108], R12 ;  /* 0x0001080c01007387 */ /* 0x0003e80000100a00 */
[----:B------:R4:W-:Y:S01]  /*a720*/  STL.64 [R1+0x118], R10 ;  /* 0x0001180a01007387 */ /* 0x0009e20000100a00 */
[----:B0-----:R-:W-:-:S04]  /*a730*/  IMAD.WIDE R14, R23, 0x2, R16 ;  /* 0x00000002170e7825 */ /* 0x001fc800078e0210 */
[--C-:B-1----:R-:W-:Y:S01]  /*a740*/  IMAD.WIDE R12, R19, 0x2, R16.reuse ;  /* 0x00000002130c7825 */ /* 0x102fe200078e0210 */
[----:B------:R-:W-:Y:S03]  /*a750*/  STL.64 [R1+0x130], R14 ;  /* 0x0001300e01007387 */ /* 0x000fe60000100a00 */
[--C-:B----4-:R-:W-:Y:S01]  /*a760*/  IMAD.WIDE R10, R3, 0x2, R16.reuse ;  /* 0x00000002030a7825 */ /* 0x110fe200078e0210 */
[----:B------:R-:W4:Y:S04]  /*a770*/  LDL R19, [R1+0x280] ;  /* 0x0002800001137983 */ /* 0x000f280000100800 */
[----:B------:R0:W-:Y:S04]  /*a780*/  STL.64 [R1+0x140], R12 ;  /* 0x0001400c01007387 */ /* 0x0001e80000100a00 */
[----:B------:R-:W4:Y:S04]  /*a790*/  LDL R3, [R1+0x284] ;  /* 0x0002840001037983 */ /* 0x000f280000100800 */
[----:B------:R1:W-:Y:S01]  /*a7a0*/  STL.64 [R1+0x158], R10 ;  /* 0x0001580a01007387 */ /* 0x0003e20000100a00 */
[----:B0-----:R-:W-:-:S05]  /*a7b0*/  IMAD.WIDE R12, R8, 0x2, R16 ;  /* 0x00000002080c7825 */ /* 0x001fca00078e0210 */
[----:B------:R0:W-:Y:S01]  /*a7c0*/  STL.64 [R1+0x168], R12 ;  /* 0x0001680c01007387 */ /* 0x0001e20000100a00 */
[----:B-1----:R-:W-:-:S04]  /*a7d0*/  IMAD.WIDE R10, R9, 0x2, R16 ;  /* 0x00000002090a7825 */ /* 0x002fc800078e0210 */
[--C-:B------:R-:W-:Y:S01]  /*a7e0*/  IMAD.WIDE R8, R20, 0x2, R16.reuse ;  /* 0x0000000214087825 */ /* 0x100fe200078e0210 */
[----:B------:R1:W-:Y:S03]  /*a7f0*/  STL.64 [R1+0x188], R10 ;  /* 0x0001880a01007387 */ /* 0x0003e60000100a00 */
[--C-:B0-----:R-:W-:Y:S01]  /*a800*/  IMAD.WIDE R12, R21, 0x2, R16.reuse ;  /* 0x00000002150c7825 */ /* 0x101fe200078e0210 */
[----:B------:R0:W-:Y:S04]  /*a810*/  STL.64 [R1+0x198], R8 ;  /* 0x0001980801007387 */ /* 0x0001e80000100a00 */
[----:B------:R-:W-:Y:S01]  /*a820*/  STL.64 [R1+0x1b0], R12 ;  /* 0x0001b00c01007387 */ /* 0x000fe20000100a00 */
[----:B-1----:R-:W-:-:S04]  /*a830*/  IMAD.WIDE R10, R6, 0x2, R16 ;  /* 0x00000002060a7825 */ /* 0x002fc800078e0210 */
[--C-:B0-----:R-:W-:Y:S02]  /*a840*/  IMAD.WIDE R8, R4, 0x2, R16.reuse ;  /* 0x0000000204087825 */ /* 0x101fe400078e0210 */
[----:B------:R-:W4:Y:S02]  /*a850*/  LDL R4, [R1+0x288] ;  /* 0x0002880001047983 */ /* 0x000f240000100800 */
[--C-:B------:R-:W-:Y:S02]  /*a860*/  IMAD.WIDE R6, R7, 0x2, R16.reuse ;  /* 0x0000000207067825 */ /* 0x100fe400078e0210 */
[----:B------:R0:W-:Y:S04]  /*a870*/  STL.64 [R1+0x1c0], R10 ;  /* 0x0001c00a01007387 */ /* 0x0001e80000100a00 */
[----:B------:R2:W-:Y:S04]  /*a880*/  STL.64 [R1+0x1d8], R8 ;  /* 0x0001d80801007387 */ /* 0x0005e80000100a00 */
[----:B------:R1:W-:Y:S01]  /*a890*/  STL.64 [R1+0x1e8], R6 ;  /* 0x0001e80601007387 */ /* 0x0003e20000100a00 */
[----:B0-----:R-:W-:-:S04]  /*a8a0*/  IMAD.WIDE R10, R5, 0x2, R16 ;  /* 0x00000002050a7825 */ /* 0x001fc800078e0210 */
[--C-:B--2---:R-:W-:Y:S01]  /*a8b0*/  IMAD.WIDE R8, R28, 0x2, R16.reuse ;  /* 0x000000021c087825 */ /* 0x104fe200078e0210 */
[----:B------:R-:W-:Y:S04]  /*a8c0*/  STL.64 [R1+0x208], R10 ;  /* 0x0002080a01007387 */ /* 0x000fe80000100a00 */
[----:B------:R-:W2:Y:S01]  /*a8d0*/  LDL R5, [R1+0x28c] ;  /* 0x00028c0001057983 */ /* 0x000ea20000100800 */
[----:B-1----:R-:W-:-:S03]  /*a8e0*/  IMAD.WIDE R6, R29, 0x2, R16 ;  /* 0x000000021d067825 */ /* 0x002fc600078e0210 */
[----:B------:R3:W-:Y:S04]  /*a8f0*/  STL.64 [R1+0x218], R8 ;  /* 0x0002180801007387 */ /* 0x0007e80000100a00 */
[----:B------:R-:W2:Y:S04]  /*a900*/  LDL R28, [R1+0x290] ;  /* 0x00029000011c7983 */ /* 0x000ea80000100800 */
[----:B------:R5:W-:Y:S04]  /*a910*/  STL.64 [R1+0x230], R6 ;  /* 0x0002300601007387 */ /* 0x000be80000100a00 */
[----:B------:R-:W2:Y:S01]  /*a920*/  LDL R29, [R1+0x294] ;  /* 0x00029400011d7983 */ /* 0x000ea20000100800 */
[----:B---3--:R-:W-:-:S04]  /*a930*/  IMAD.WIDE R8, R18, 0x2, R16 ;  /* 0x0000000212087825 */ /* 0x008fc800078e0210 */
[--C-:B-----5:R-:W-:Y:S02]  /*a940*/  IMAD.WIDE R6, R26, 0x2, R16.reuse ;  /* 0x000000021a067825 */ /* 0x120fe400078e0210 */
[----:B------:R-:W3:Y:S04]  /*a950*/  LDL R26, [R1+0x298] ;  /* 0x00029800011a7983 */ /* 0x000ee80000100800 */
[----:B------:R0:W-:Y:S04]  /*a960*/  STL.64 [R1+0x240], R8 ;  /* 0x0002400801007387 */ /* 0x0001e80000100a00 */
[----:B------:R1:W-:Y:S04]  /*a970*/  STL.64 [R1+0x250], R6 ;  /* 0x0002500601007387 */ /* 0x0003e80000100a00 */
[----:B------:R-:W5:Y:S01]  /*a980*/  LDL R12, [R1+0x29c] ;  /* 0x00029c00010c7983 */ /* 0x000f620000100800 */
[----:B0-----:R-:W-:-:S04]  /*a990*/  IMAD.WIDE R8, R27, 0x2, R16 ;  /* 0x000000021b087825 */ /* 0x001fc800078e0210 */
[--C-:B-1----:R-:W-:Y:S01]  /*a9a0*/  IMAD.WIDE R6, R2, 0x2, R16.reuse ;  /* 0x0000000202067825 */ /* 0x102fe200078e0210 */
[----:B------:R0:W-:Y:S04]  /*a9b0*/  STL.64 [R1+0x260], R8 ;  /* 0x0002600801007387 */ /* 0x0001e80000100a00 */
[----:B------:R-:W5:Y:S04]  /*a9c0*/  LDL R13, [R1+0x2a0] ;  /* 0x0002a000010d7983 */ /* 0x000f680000100800 */
[----:B------:R1:W-:Y:S04]  /*a9d0*/  STL.64 [R1+0x270], R6 ;  /* 0x0002700601007387 */ /* 0x0003e80000100a00 */
[----:B------:R-:W5:Y:S04]  /*a9e0*/  LDL R24, [R1+0x2a4] ;  /* 0x0002a40001187983 */ /* 0x000f680000100800 */
[----:B------:R-:W5:Y:S04]  /*a9f0*/  LDL R25, [R1+0x2a8] ;  /* 0x0002a80001197983 */ /* 0x000f680000100800 */
[----:B------:R-:W5:Y:S04]  /*aa00*/  LDL R10, [R1+0x2ac] ;  /* 0x0002ac00010a7983 */ /* 0x000f680000100800 */
[----:B------:R-:W5:Y:S04]  /*aa10*/  LDL R11, [R1+0x2b0] ;  /* 0x0002b000010b7983 */ /* 0x000f680000100800 */
[----:B------:R-:W5:Y:S04]  /*aa20*/  LDL R22, [R1+0x2b4] ;  /* 0x0002b40001167983 */ /* 0x000f680000100800 */
[----:B------:R-:W5:Y:S04]  /*aa30*/  LDL R23, [R1+0x2b8] ;  /* 0x0002b80001177983 */ /* 0x000f680000100800 */
[----:B------:R-:W5:Y:S04]  /*aa40*/  LDL R27, [R1+0x2bc] ;  /* 0x0002bc00011b7983 */ /* 0x000f680000100800 */
[----:B------:R-:W5:Y:S04]  /*aa50*/  LDL R2, [R1+0x2c0] ;  /* 0x0002c00001027983 */ /* 0x000f680000100800 */
[----:B0-----:R-:W5:Y:S01]  /*aa60*/  LDL R8, [R1+0x2c4] ;  /* 0x0002c40001087983 */ /* 0x001f620000100800 */
[----:B----4-:R-:W-:-:S05]  /*aa70*/  IMAD.WIDE R14, R19, 0x2, R16 ;  /* 0x00000002130e7825 */ /* 0x010fca00078e0210 */
[----:B------:R-:W-:Y:S01]  /*aa80*/  STL.64 [R1+0x2e0], R14 ;  /* 0x0002e00e01007387 */ /* 0x000fe20000100a00 */
[----:B-1----:R-:W-:-:S03]  /*aa90*/  IMAD.WIDE R6, R3, 0x2, R16 ;  /* 0x0000000203067825 */ /* 0x002fc600078e0210 */
[----:B------:R-:W4:Y:S04]  /*aaa0*/  LDL R9, [R1+0x2c8] ;  /* 0x0002c80001097983 */ /* 0x000f280000100800 */
[----:B------:R0:W-:Y:S04]  /*aab0*/  STL.64 [R1+0x478], R6 ;  /* 0x0004780601007387 */ /* 0x0001e80000100a00 */
[----:B------:R-:W4:Y:S04]  /*aac0*/  LDL R20, [R1+0x2cc] ;  /* 0x0002cc0001147983 */ /* 0x000f280000100800 */
[----:B------:R-:W4:Y:S04]  /*aad0*/  LDL R21, [R1+0x2d0] ;  /* 0x0002d00001157983 */ /* 0x000f280000100800 */
[----:B------:R-:W4:Y:S04]  /*aae0*/  LDL R3, [R1+0x2d8] ;  /* 0x0002d80001037983 */ /* 0x000f280000100800 */
[----:B0-----:R-:W4:Y:S04]  /*aaf0*/  LDL R6, [R1+0x2d4] ;  /* 0x0002d40001067983 */ /* 0x001f280000100800 */
[----:B------:R-:W4:Y:S04]  /*ab00*/  LDL R7, [R1+0x2f0] ;  /* 0x0002f00001077983 */ /* 0x000f280000100800 */
[----:B------:R-:W4:Y:S01]  /*ab10*/  LDL R18, [R1+0x2f4] ;  /* 0x0002f40001127983 */ /* 0x000f220000100800 */
[----:B------:R-:W-:-:S05]  /*ab20*/  IMAD.WIDE R14, R4, 0x2, R16 ;  /* 0x00000002040e7825 */ /* 0x000fca00078e0210 */
[----:B------:R2:W-:Y:S04]  /*ab30*/  STL.64 [R1+0x488], R14 ;  /* 0x0004880e01007387 */ /* 0x0005e80000100a00 */
[----:B------:R-:W4:Y:S04]  /*ab40*/  LDL R19, [R1+0x2f8] ;  /* 0x0002f80001137983 */ /* 0x000f280000100800 */
[----:B------:R-:W4:Y:S01]  /*ab50*/  LDL R4, [R1+0x2fc] ;  /* 0x0002fc0001047983 */ /* 0x000f220000100800 */
[----:B--2---:R-:W-:-:S05]  /*ab60*/  IMAD.WIDE R14, R5, 0x2, R16 ;  /* 0x00000002050e7825 */ /* 0x004fca00078e0210 */
[----:B------:R0:W-:Y:S02]  /*ab70*/  STL.64 [R1+0x498], R14 ;  /* 0x0004980e01007387 */ /* 0x0001e40000100a00 */
[----:B0-----:R-:W-:-:S05]  /*ab80*/  IMAD.WIDE R14, R28, 0x2, R16 ;  /* 0x000000021c0e7825 */ /* 0x001fca00078e0210 */
[----:B------:R0:W-:Y:S04]  /*ab90*/  STL.64 [R1+0x4a8], R14 ;  /* 0x0004a80e01007387 */ /* 0x0001e80000100a00 */
[----:B------:R-:W2:Y:S04]  /*aba0*/  LDL R5, [R1+0x300] ;  /* 0x0003000001057983 */ /* 0x000ea80000100800 */
[----:B------:R-:W2:Y:S01]  /*abb0*/  LDL R28, [R1+0x304] ;  /* 0x00030400011c7983 */ /* 0x000ea20000100800 */
[----:B0-----:R-:W-:-:S05]  /*abc0*/  IMAD.WIDE R14, R29, 0x2, R16 ;  /* 0x000000021d0e7825 */ /* 0x001fca00078e0210 */
[----:B------:R3:W-:Y:S04]  /*abd0*/  STL.64 [R1+0x4b8], R14 ;  /* 0x0004b80e01007387 */ /* 0x0007e80000100a00 */
[----:B------:R-:W2:Y:S01]  /*abe0*/  LDL R29, [R1+0x308] ;  /* 0x00030800011d7983 */ /* 0x000ea20000100800 */
[----:B---3--:R-:W-:-:S03]  /*abf0*/  IMAD.WIDE R14, R26, 0x2, R16 ;  /* 0x000000021a0e7825 */ /* 0x008fc600078e0210 */
[----:B------:R-:W3:Y:S04]  /*ac00*/  LDL R26, [R1+0x30c] ;  /* 0x00030c00011a7983 */ /* 0x000ee80000100800 */
[----:B------:R5:W-:Y:S02]  /*ac10*/  STL.64 [R1+0x4c8], R14 ;  /* 0x0004c80e01007387 */ /* 0x000be40000100a00 */
[----:B-----5:R-:W-:-:S05]  /*ac20*/  IMAD.WIDE R14, R12, 0x2, R16 ;  /* 0x000000020c0e7825 */ /* 0x020fca00078e0210 */
        /* <DEDUP_REMOVED lines=16> */
[--C-:B-----5:R-:W-:Y:S01]  /*ad30*/  IMAD.WIDE R10, R2, 0x2, R16.reuse ;  /* 0x00000002020a7825 */ /* 0x120fe200078e0210 */
[----:B------:R-:W5:Y:S04]  /*ad40*/  LDL R27, [R1+0x310] ;  /* 0x00031000011b7983 */ /* 0x000f680000100800 */
[----:B------:R0:W-:Y:S04]  /*ad50*/  STL.64 [R1+0x558], R12 ;  /* 0x0005580c01007387 */ /* 0x0001e80000100a00 */
[----:B------:R-:W5:Y:S04]  /*ad60*/  LDL R2, [R1+0x314] ;  /* 0x0003140001027983 */ /* 0x000f680000100800 */
[----:B------:R4:W-:Y:S01]  /*ad70*/  STL.64 [R1+0x568], R10 ;  /* 0x0005680a01007387 */ /* 0x0009e20000100a00 */
[----:B0-----:R-:W-:-:S05]  /*ad80*/  IMAD.WIDE R12, R8, 0x2, R16 ;  /* 0x00000002080c7825 */ /* 0x001fca00078e0210 */
[----:B------:R0:W-:Y:S01]  /*ad90*/  STL.64 [R1+0x578], R12 ;  /* 0x0005780c01007387 */ /* 0x0001e20000100a00 */
[----:B----4-:R-:W-:-:S04]  /*ada0*/  IMAD.WIDE R10, R9, 0x2, R16 ;  /* 0x00000002090a7825 */ /* 0x010fc800078e0210 */
[--C-:B------:R-:W-:Y:S01]  /*adb0*/  IMAD.WIDE R8, R20, 0x2, R16.reuse ;  /* 0x0000000214087825 */ /* 0x100fe200078e0210 */
[----:B------:R-:W-:Y:S03]  /*adc0*/  STL.64 [R1+0x588], R10 ;  /* 0x0005880a01007387 */ /* 0x000fe60000100a00 */
[--C-:B0-----:R-:W-:Y:S01]  /*add0*/  IMAD.WIDE R12, R21, 0x2, R16.reuse ;  /* 0x00000002150c7825 */ /* 0x101fe200078e0210 */
[----:B------:R0:W-:Y:S04]  /*ade0*/  STL.64 [R1+0x598], R8 ;  /* 0x0005980801007387 */ /* 0x0001e80000100a00 */
[----:B------:R-:W-:Y:S01]  /*adf0*/  STL.64 [R1+0x5a8], R12 ;  /* 0x0005a80c01007387 */ /* 0x000fe20000100a00 */
[----:B0-----:R-:W-:-:S03]  /*ae00*/  IMAD.WIDE R8, R3, 0x2, R16 ;  /* 0x0000000203087825 */ /* 0x001fc600078e0210 */
[----:B------:R-:W4:Y:S01]  /*ae10*/  LDL R3, [R1+0x318] ;  /* 0x0003180001037983 */ /* 0x000f220000100800 */
[----:B------:R-:W-:-:S04]  /*ae20*/  IMAD.WIDE R10, R6, 0x2, R16 ;  /* 0x00000002060a7825 */ /* 0x000fc800078e0210 */
[--C-:B------:R-:W-:Y:S01]  /*ae30*/  IMAD.WIDE R6, R7, 0x2, R16.reuse ;  /* 0x0000000207067825 */ /* 0x100fe200078e0210 */
[----:B------:R0:W-:Y:S04]  /*ae40*/  STL.64 [R1+0x5b8], R10 ;  /* 0x0005b80a01007387 */ /* 0x0001e80000100a00 */
[----:B------:R1:W-:Y:S04]  /*ae50*/  STL.64 [R1+0x5c8], R8 ;  /* 0x0005c80801007387 */ /* 0x0003e80000100a00 */
[----:B------:R1:W-:Y:S01]  /*ae60*/  STL.64 [R1+0x5d8], R6 ;  /* 0x0005d80601007387 */ /* 0x0003e20000100a00 */
[----:B0-----:R-:W-:-:S04]  /*ae70*/  IMAD.WIDE R10, R18, 0x2, R16 ;  /* 0x00000002120a7825 */ /* 0x001fc800078e0210 */
[--C-:B-1----:R-:W-:Y:S01]  /*ae80*/  IMAD.WIDE R8, R19, 0x2, R16.reuse ;  /* 0x0000000213087825 */ /* 0x102fe200078e0210 */
[----:B------:R0:W-:Y:S03]  /*ae90*/  STL.64 [R1+0x5e8], R10 ;  /* 0x0005e80a01007387 */ /* 0x0001e60000100a00 */
[--C-:B------:R-:W-:Y:S01]  /*aea0*/  IMAD.WIDE R6, R4, 0x2, R16.reuse ;  /* 0x0000000204067825 */ /* 0x100fe200078e0210 */
[----:B0-----:R-:W4:Y:S04]  /*aeb0*/  LDL R10, [R1+0x31c] ;  /* 0x00031c00010a7983 */ /* 0x001f280000100800 */
[----:B------:R2:W-:Y:S04]  /*aec0*/  STL.64 [R1+0x5f8], R8 ;  /* 0x0005f80801007387 */ /* 0x0005e80000100a00 */
[----:B------:R-:W4:Y:S04]  /*aed0*/  LDL R11, [R1+0x320] ;  /* 0x00032000010b7983 */ /* 0x000f280000100800 */
[----:B------:R0:W-:Y:S04]  /*aee0*/  STL.64 [R1+0x608], R6 ;  /* 0x0006080601007387 */ /* 0x0001e80000100a00 */
[----:B------:R-:W4:Y:S01]  /*aef0*/  LDL R4, [R1+0x324] ;  /* 0x0003240001047983 */ /* 0x000f220000100800 */
[----:B--2---:R-:W-:-:S03]  /*af00*/  IMAD.WIDE R8, R5, 0x2, R16 ;  /* 0x0000000205087825 */ /* 0x004fc600078e0210 */
[----:B------:R-:W2:Y:S01]  /*af10*/  LDL R5, [R1+0x328] ;  /* 0x0003280001057983 */ /* 0x000ea20000100800 */
[----:B0-----:R-:W-:-:S03]  /*af20*/  IMAD.WIDE R6, R28, 0x2, R16 ;  /* 0x000000021c067825 */ /* 0x001fc600078e0210 */
[----:B------:R0:W-:Y:S04]  /*af30*/  STL.64 [R1+0x618], R8 ;  /* 0x0006180801007387 */ /* 0x0001e80000100a00 */
[----:B------:R3:W-:Y:S04]  /*af40*/  STL.64 [R1+0x628], R6 ;  /* 0x0006280601007387 */ /* 0x0007e80000100a00 */
[----:B------:R-:W2:Y:S01]  /*af50*/  LDL R12, [R1+0x32c] ;  /* 0x00032c00010c7983 */ /* 0x000ea20000100800 */
[----:B0-----:R-:W-:-:S05]  /*af60*/  IMAD.WIDE R8, R29, 0x2, R16 ;  /* 0x000000021d087825 */ /* 0x001fca00078e0210 */
[----:B------:R0:W-:Y:S04]  /*af70*/  STL.64 [R1+0x638], R8 ;  /* 0x0006380801007387 */ /* 0x0001e80000100a00 */
[----:B------:R-:W2:Y:S01]  /*af80*/  LDL R13, [R1+0x330] ;  /* 0x00033000010d7983 */ /* 0x000ea20000100800 */
[----:B---3--:R-:W-:-:S05]  /*af90*/  IMAD.WIDE R6, R26, 0x2, R16 ;  /* 0x000000021a067825 */ /* 0x008fca00078e0210 */
[----:B------:R1:W-:Y:S04]  /*afa0*/  STL.64 [R1+0x648], R6 ;  /* 0x0006480601007387 */ /* 0x0003e80000100a00 */
[----:B------:R-:W3:Y:S04]  /*afb0*/  LDL R24, [R1+0x334] ;  /* 0x0003340001187983 */ /* 0x000ee80000100800 */
[----:B------:R-:W3:Y:S04]  /*afc0*/  LDL R25, [R1+0x338] ;  /* 0x0003380001197983 */ /* 0x000ee80000100800 */
[----:B------:R-:W3:Y:S04]  /*afd0*/  LDL R22, [R1+0x33c] ;  /* 0x00033c0001167983 */ /* 0x000ee80000100800 */
[----:B------:R-:W3:Y:S04]  /*afe0*/  LDL R23, [R1+0x340] ;  /* 0x0003400001177983 */ /* 0x000ee80000100800 */
[----:B0-----:R-:W3:Y:S04]  /*aff0*/  LDL R8, [R1+0x344] ;  /* 0x0003440001087983 */ /* 0x001ee80000100800 */
[----:B------:R-:W3:Y:S04]  /*b000*/  LDL R9, [R1+0x348] ;  /* 0x0003480001097983 */ /* 0x000ee80000100800 */
[----:B------:R-:W3:Y:S04]  /*b010*/  LDL R20, [R1+0x34c] ;  /* 0x00034c0001147983 */ /* 0x000ee80000100800 */
[----:B------:R-:W3:Y:S04]  /*b020*/  LDL R21, [R1+0x350] ;  /* 0x0003500001157983 */ /* 0x000ee80000100800 */
[----:B-1----:R-:W3:Y:S01]  /*b030*/  LDL R6, [R1+0x354] ;  /* 0x0003540001067983 */ /* 0x002ee20000100800 */
[----:B-----5:R-:W-:-:S05]  /*b040*/  IMAD.WIDE R18, R27, 0x2, R16 ;  /* 0x000000021b127825 */ /* 0x020fca00078e0210 */
[----:B------:R0:W-:Y:S01]  /*b050*/  STL.64 [R1+0x658], R18 ;  /* 0x0006581201007387 */ /* 0x0001e20000100a00 */
[----:B------:R-:W-:-:S03]  /*b060*/  IMAD.WIDE R14, R2, 0x2, R16 ;  /* 0x00000002020e7825 */ /* 0x000fc600078e0210 */
[----:B------:R-:W5:Y:S04]  /*b070*/  LDL R7, [R1+0x358] ;  /* 0x0003580001077983 */ /* 0x000f680000100800 */
[----:B------:R-:W-:Y:S04]  /*b080*/  STL.64 [R1+0x668], R14 ;  /* 0x0006680e01007387 */ /* 0x000fe80000100a00 */
[----:B0-----:R-:W5:Y:S04]  /*b090*/  LDL R18, [R1+0x35c] ;  /* 0x00035c0001127983 */ /* 0x001f680000100800 */
[----:B------:R-:W5:Y:S04]  /*b0a0*/  LDL R19, [R1+0x360] ;  /* 0x0003600001137983 */ /* 0x000f680000100800 */
[----:B------:R-:W5:Y:S04]  /*b0b0*/  LDL R28, [R1+0x364] ;  /* 0x00036400011c7983 */ /* 0x000f680000100800 */
[----:B------:R-:W5:Y:S04]  /*b0c0*/  LDL R29, [R1+0x368] ;  /* 0x00036800011d7983 */ /* 0x000f680000100800 */
[----:B------:R-:W5:Y:S04]  /*b0d0*/  LDL R26, [R1+0x36c] ;  /* 0x00036c00011a7983 */ /* 0x000f680000100800 */
[----:B------:R-:W5:Y:S01]  /*b0e0*/  LDL R27, [R1+0x370] ;  /* 0x00037000011b7983 */ /* 0x000f620000100800 */
[----:B----4-:R-:W-:-:S05]  /*b0f0*/  IMAD.WIDE R2, R3, 0x2, R16 ;  /* 0x0000000203027825 */ /* 0x010fca00078e0210 */
[----:B------:R0:W-:Y:S04]  /*b100*/  STL.64 [R1+0x678], R2 ;  /* 0x0006780201007387 */ /* 0x0001e80000100a00 */
[----:B0-----:R-:W4:Y:S04]  /*b110*/  LDL R2, [R1+0x374] ;  /* 0x0003740001027983 */ /* 0x001f280000100800 */
[----:B------:R-:W4:Y:S01]  /*b120*/  LDL R3, [R1+0x378] ;  /* 0x0003780001037983 */ /* 0x000f220000100800 */
[----:B------:R-:W-:-:S05]  /*b130*/  IMAD.WIDE R14, R10, 0x2, R16 ;  /* 0x000000020a0e7825 */ /* 0x000fca00078e0210 */
[----:B------:R0:W-:Y:S01]  /*b140*/  STL.64 [R1+0x688], R14 ;  /* 0x0006880e01007387 */ /* 0x0001e20000100a00 */
[----:B------:R-:W-:-:S05]  /*b150*/  IMAD.WIDE R10, R11, 0x2, R16 ;  /* 0x000000020b0a7825 */ /* 0x000fca00078e0210 */
[----:B------:R1:W-:Y:S01]  /*b160*/  STL.64 [R1+0x698], R10 ;  /* 0x0006980a01007387 */ /* 0x0003e20000100a00 */
[----:B0-----:R-:W-:-:S03]  /*b170*/  IMAD.WIDE R14, R4, 0x2, R16 ;  /* 0x00000002040e7825 */ /* 0x001fc600078e0210 */
[----:B-1----:R-:W4:Y:S04]  /*b180*/  LDL.LU R10, [R1+0x1f8] ;  /* 0x0001f800010a7983 */ /* 0x002f280000300800 */
[----:B------:R-:W4:Y:S04]  /*b190*/  LDL.LU R11, [R1+0x1f0] ;  /* 0x0001f000010b7983 */ /* 0x000f280000300800 */
[----:B------:R2:W-:Y:S04]  /*b1a0*/  STL.64 [R1+0x6a8], R14 ;  /* 0x0006a80e01007387 */ /* 0x0005e80000100a00 */
[----:B------:R-:W4:Y:S01]  /*b1b0*/  LDL.LU R4, [R1+0x1d0] ;  /* 0x0001d00001047983 */ /* 0x000f220000300800 */
[----:B--2---:R-:W-:-:S03]  /*b1c0*/  IMAD.WIDE R14, R5, 0x2, R16 ;  /* 0x00000002050e7825 */ /* 0x004fc600078e0210 */
[----:B------:R-:W2:Y:S04]  /*b1d0*/  LDL.LU R5, [R1+0x1ac] ;  /* 0x0001ac0001057983 */ /* 0x000ea80000300800 */
[----:B------:R0:W-:Y:S02]  /*b1e0*/  STL.64 [R1+0x6b8], R14 ;  /* 0x0006b80e01007387 */ /* 0x0001e40000100a00 */
[----:B0-----:R-:W-:-:S05]  /*b1f0*/  IMAD.WIDE R14, R12, 0x2, R16 ;  /* 0x000000020c0e7825 */ /* 0x001fca00078e0210 */
[----:B------:R0:W-:Y:S02]  /*b200*/  STL.64 [R1+0x6c8], R14 ;  /* 0x0006c80e01007387 */ /* 0x0001e40000100a00 */
[----:B0-----:R-:W-:-:S05]  /*b210*/  IMAD.WIDE R14, R13, 0x2, R16 ;  /* 0x000000020d0e7825 */ /* 0x001fca00078e0210 */
[----:B------:R0:W-:Y:S01]  /*b220*/  STL.64 [R1+0x6d8], R14 ;  /* 0x0006d80e01007387 */ /* 0x0001e20000100a00 */
[----:B---3--:R-:W-:-:S04]  /*b230*/  IMAD.WIDE R12, R24, 0x2, R16 ;  /* 0x00000002180c7825 */ /* 0x008fc800078e0210 */
[--C-:B------:R-:W-:Y:S01]  /*b240*/  IMAD.WIDE R24, R25, 0x2, R16.reuse ;  /* 0x0000000219187825 */ /* 0x100fe200078e0210 */
[----:B------:R1:W-:Y:S03]  /*b250*/  STL.64 [R1+0x6e8], R12 ;  /* 0x0006e80c01007387 */ /* 0x0003e60000100a00 */
[--C-:B0-----:R-:W-:Y:S01]  /*b260*/  IMAD.WIDE R14, R22, 0x2, R16.reuse ;  /* 0x00000002160e7825 */ /* 0x101fe200078e0210 */
[----:B------:R-:W-:Y:S04]  /*b270*/  STL.64 [R1+0x6f8], R24 ;  /* 0x0006f81801007387 */ /* 0x000fe80000100a00 */
[----:B------:R0:W-:Y:S01]  /*b280*/  STL.64 [R1+0x708], R14 ;  /* 0x0007080e01007387 */ /* 0x0001e20000100a00 */
[----:B-1----:R-:W-:-:S04]  /*b290*/  IMAD.WIDE R12, R23, 0x2, R16 ;  /* 0x00000002170c7825 */ /* 0x002fc800078e0210 */
[--C-:B------:R-:W-:Y:S01]  /*b2a0*/  IMAD.WIDE R22, R8, 0x2, R16.reuse ;  /* 0x0000000208167825 */ /* 0x100fe200078e0210 */
[----:B------:R1:W-:Y:S03]  /*b2b0*/  STL.64 [R1+0x718], R12 ;  /* 0x0007180c01007387 */ /* 0x0003e60000100a00 */
[--C-:B0-----:R-:W-:Y:S01]  /*b2c0*/  IMAD.WIDE R14, R9, 0x2, R16.reuse ;  /* 0x00000002090e7825 */ /* 0x101fe200078e0210 */
[----:B------:R0:W-:Y:S04]  /*b2d0*/  STL.64 [R1+0x728], R22 ;  /* 0x0007281601007387 */ /* 0x0001e80000100a00 */
[----:B------:R-:W-:Y:S01]  /*b2e0*/  STL.64 [R1+0x738], R14 ;  /* 0x0007380e01007387 */ /* 0x000fe20000100a00 */
[----:B-1----:R-:W-:-:S03]  /*b2f0*/  IMAD.WIDE R12, R20, 0x2, R16 ;  /* 0x00000002140c7825 */ /* 0x002fc600078e0210 */
[----:B------:R-:W3:Y:S04]  /*b300*/  LDL R25, [R1+0x37c] ;  /* 0x00037c0001197983 */ /* 0x000ee80000100800 */
[----:B------:R1:W-:Y:S04]  /*b310*/  STL.64 [R1+0x748], R12 ;  /* 0x0007480c01007387 */ /* 0x0003e80000100a00 */
[----:B0-----:R-:W2:Y:S01]  /*b320*/  LDL R22, [R1+0x228] ;  /* 0x0002280001167983 */ /* 0x001ea20000100800 */
[----:B------:R-:W-:-:S04]  /*b330*/  IMAD.WIDE R8, R21, 0x2, R16 ;  /* 0x0000000215087825 */ /* 0x000fc800078e0210 */
[--C-:B-1----:R-:W-:Y:S01]  /*b340*/  IMAD.WIDE R12, R6, 0x2, R16.reuse ;  /* 0x00000002060c7825 */ /* 0x102fe200078e0210 */
[----:B------:R5:W-:Y:S04]  /*b350*/  STL.64 [R1+0x758], R8 ;  /* 0x0007580801007387 */ /* 0x000be80000100a00 */
[----:B------:R0:W-:Y:S01]  /*b360*/  STL.64 [R1+0x768], R12 ;  /* 0x0007680c01007387 */ /* 0x0001e20000100a00 */
[----:B-----5:R-:W-:-:S04]  /*b370*/  IMAD.WIDE R8, R7, 0x2, R16 ;  /* 0x0000000207087825 */ /* 0x020fc800078e0210 */
[--C-:B------:R-:W-:Y:S01]  /*b380*/  IMAD.WIDE R6, R18, 0x2, R16.reuse ;  /* 0x0000000212067825 */ /* 0x100fe200078e0210 */
[----:B------:R1:W-:Y:S03]  /*b390*/  STL.64 [R1+0x778], R8 ;  /* 0x0007780801007387 */ /* 0x0003e60000100a00 */
[--C-:B0-----:R-:W-:Y:S01]  /*b3a0*/  IMAD.WIDE R12, R19, 0x2, R16.reuse ;  /* 0x00000002130c7825 */ /* 0x101fe200078e0210 */
[----:B------:R0:W-:Y:S04]  /*b3b0*/  STL.64 [R1+0x788], R6 ;  /* 0x0007880601007387 */ /* 0x0001e80000100a00 */
[----:B------:R5:W-:Y:S04]  /*b3c0*/  STL.64 [R1+0x798], R12 ;  /* 0x0007980c01007387 */ /* 0x000be80000100a00 */
[----:B------:R-:W2:Y:S01]  /*b3d0*/  LDL R23, [R1+0x1d4] ;  /* 0x0001d40001177983 */ /* 0x000ea20000100800 */
[----:B-1----:R-:W-:-:S04]  /*b3e0*/  IMAD.WIDE R8, R28, 0x2, R16 ;  /* 0x000000021c087825 */ /* 0x002fc800078e0210 */
[--C-:B0-----:R-:W-:Y:S01]  /*b3f0*/  IMAD.WIDE R6, R29, 0x2, R16.reuse ;  /* 0x000000021d067825 */ /* 0x101fe200078e0210 */
[----:B------:R0:W-:Y:S03]  /*b400*/  STL.64 [R1+0x7a8], R8 ;  /* 0x0007a80801007387 */ /* 0x0001e60000100a00 */
[--C-:B-----5:R-:W-:Y:S01]  /*b410*/  IMAD.WIDE R12, R26, 0x2, R16.reuse ;  /* 0x000000021a0c7825 */ /* 0x120fe200078e0210 */
[----:B------:R4:W-:Y:S04]  /*b420*/  STL.64 [R1+0x7b8], R6 ;  /* 0x0007b80601007387 */ /* 0x0009e80000100a00 */
[----:B------:R-:W-:Y:S01]  /*b430*/  STL.64 [R1+0x7c8], R12 ;  /* 0x0007c80c01007387 */ /* 0x000fe20000100a00 */
[----:B0-----:R-:W-:-:S05]  /*b440*/  IMAD.WIDE R8, R27, 0x2, R16 ;  /* 0x000000021b087825 */ /* 0x001fca00078e0210 */
[----:B------:R-:W-:Y:S04]  /*b450*/  STL.64 [R1+0x7d8], R8 ;  /* 0x0007d80801007387 */ /* 0x000fe80000100a00 */
[----:B------:R-:W5:Y:S01]  /*b460*/  LDL R20, [R1+0x1a8] ;  /* 0x0001a80001147983 */ /* 0x000f620000100800 */
[----:B----4-:R-:W-:-:S04]  /*b470*/  IMAD.WIDE R6, R2, 0x2, R16 ;  /* 0x0000000202067825 */ /* 0x010fc800078e0210 */
[--C-:B------:R-:W-:Y:S01]  /*b480*/  IMAD.WIDE R2, R3, 0x2, R16.reuse ;  /* 0x0000000203027825 */ /* 0x100fe200078e0210 */
[----:B------:R-:W-:Y:S04]  /*b490*/  STL.64 [R1+0x7e8], R6 ;  /* 0x0007e80601007387 */ /* 0x000fe80000100a00 */
[----:B------:R-:W4:Y:S04]  /*b4a0*/  LDL R21, [R1+0x17c] ;  /* 0x00017c0001157983 */ /* 0x000f280000100800 */
[----:B------:R0:W-:Y:S04]  /*b4b0*/  STL.64 [R1+0x7f8], R2 ;  /* 0x0007f80201007387 */ /* 0x0001e80000100a00 */
[----:B------:R-:W4:Y:S04]  /*b4c0*/  LDL R18, [R1+0x170] ;  /* 0x0001700001127983 */ /* 0x000f280000100800 */
[----:B------:R-:W4:Y:S04]  /*b4d0*/  LDL R19, [R1+0x154] ;  /* 0x0001540001137983 */ /* 0x000f280000100800 */
        /* <DEDUP_REMOVED lines=9> */
[----:B------:R-:W4:Y:S04]  /*b570*/  LDL R29, [R1+0x60] ;  /* 0x00006000011d7983 */ /* 0x000f280000100800 */
[----:B------:R-:W4:Y:S04]  /*b580*/  LDL.LU R14, [R1+0x38] ;  /* 0x00003800010e7983 */ /* 0x000f280000300800 */
[----:B------:R-:W4:Y:S04]  /*b590*/  LDL.LU R15, [R1+0x34] ;  /* 0x00003400010f7983 */ /* 0x000f280000300800 */
[----:B------:R-:W4:Y:S04]  /*b5a0*/  LDL.LU R12, [R1+0x30] ;  /* 0x00003000010c7983 */ /* 0x000f280000300800 */
[----:B------:R-:W4:Y:S01]  /*b5b0*/  LDL.LU R13, [R1+0x380] ;  /* 0x00038000010d7983 */ /* 0x000f220000300800 */
[----:B---3--:R-:W-:-:S05]  /*b5c0*/  IMAD.WIDE R24, R25, 0x2, R16 ;  /* 0x0000000219187825 */ /* 0x008fca00078e0210 */
[----:B------:R2:W-:Y:S02]  /*b5d0*/  STL.64 [R1+0x808], R24 ;  /* 0x0008081801007387 */ /* 0x0005e40000100a00 */
[----:B--2---:R-:W-:-:S05]  /*b5e0*/  IMAD.WIDE R24, R22, 0x2, R16 ;  /* 0x0000000216187825 */ /* 0x004fca00078e0210 */
[----:B------:R0:W-:Y:S02]  /*b5f0*/  STL.64 [R1+0x818], R24 ;  /* 0x0008181801007387 */ /* 0x0001e40000100a00 */
[----:B0-----:R-:W-:-:S05]  /*b600*/  IMAD.WIDE R24, R10, 0x2, R16 ;  /* 0x000000020a187825 */ /* 0x001fca00078e0210 */
[----:B------:R0:W-:Y:S02]  /*b610*/  STL.64 [R1+0x828], R24 ;  /* 0x0008281801007387 */ /* 0x0001e40000100a00 */
[----:B0-----:R-:W-:-:S05]  /*b620*/  IMAD.WIDE R24, R11, 0x2, R16 ;  /* 0x000000020b187825 */ /* 0x001fca00078e0210 */
[----:B------:R0:W-:Y:S01]  /*b630*/  STL.64 [R1+0x838], R24 ;  /* 0x0008381801007387 */ /* 0x0001e20000100a00 */
[----:B------:R-:W-:-:S03]  /*b640*/  IMAD.WIDE R22, R23, 0x2, R16 ;  /* 0x0000000217167825 */ /* 0x000fc600078e0210 */
[----:B0-----:R-:W2:Y:S04]  /*b650*/  LDL.LU.64 R24, [R1+0xd28] ;  /* 0x000d280001187983 */ /* 0x001ea80000300a00 */
[----:B------:R0:W-:Y:S04]  /*b660*/  STL [R1+0xce0], R11 ;  /* 0x000ce00b01007387 */ /* 0x0001e80000100800 */
[----:B0-----:R-:W3:Y:S04]  /*b670*/  LDL R11, [R1+0xd8] ;  /* 0x0000d800010b7983 */ /* 0x001ee80000100800 */
[----:B------:R0:W-:Y:S04]  /*b680*/  STL [R1+0xce4], R10 ;  /* 0x000ce40a01007387 */ /* 0x0001e80000100800 */
[----:B0-----:R-:W2:Y:S04]  /*b690*/  LDL R10, [R1+0xdc] ;  /* 0x0000dc00010a7983 */ /* 0x001ea80000100800 */
[----:B------:R0:W-:Y:S02]  /*b6a0*/  STL.64 [R1+0x848], R22 ;  /* 0x0008481601007387 */ /* 0x0001e40000100a00 */
[----:B0-----:R-:W-:-:S05]  /*b6b0*/  IMAD.WIDE R22, R4, 0x2, R16 ;  /* 0x0000000204167825 */ /* 0x001fca00078e0210 */
[----:B------:R0:W-:Y:S04]  /*b6c0*/  STL.64 [R1+0x858], R22 ;  /* 0x0008581601007387 */ /* 0x0001e80000100a00 */
[----:B------:R1:W-:Y:S01]  /*b6d0*/  STL.64 [R1+0xce8], R4 ;  /* 0x000ce80401007387 */ /* 0x0003e20000100a00 */
[----:B0-----:R-:W-:-:S03]  /*b6e0*/  IMAD.WIDE R22, R5, 0x2, R16 ;  /* 0x0000000205167825 */ /* 0x001fc600078e0210 */
[----:B-1----:R-:W2:Y:S04]  /*b6f0*/  LDL R5, [R1+0x100] ;  /* 0x0001000001057983 */ /* 0x002ea80000100800 */
[----:B------:R5:W-:Y:S02]  /*b700*/  STL.64 [R1+0x868], R22 ;  /* 0x0008681601007387 */ /* 0x000be40000100a00 */
[----:B-----5:R-:W-:-:S04]  /*b710*/  IMAD.WIDE R22, R20, 0x2, R16 ;  /* 0x0000000214167825 */ /* 0x020fc800078e0210 */
[--C-:B----4-:R-:W-:Y:S01]  /*b720*/  IMAD.WIDE R20, R21, 0x2, R16.reuse ;  /* 0x0000000215147825 */ /* 0x110fe200078e0210 */
[----:B------:R0:W-:Y:S04]  /*b730*/  STL.64 [R1+0x878], R22 ;  /* 0x0008781601007387 */ /* 0x0001e80000100a00 */
[----:B0-----:R-:W4:Y:S04]  /*b740*/  LDL.LU.64 R22, [R1+0xd20] ;  /* 0x000d200001167983 */ /* 0x001f280000300a00 */
[----:B------:R0:W-:Y:S02]  /*b750*/  STL.64 [R1+0x888], R20 ;  /* 0x0008881401007387 */ /* 0x0001e40000100a00 */
[----:B0-----:R-:W-:-:S04]  /*b760*/  IMAD.WIDE R20, R18, 0x2, R16 ;  /* 0x0000000212147825 */ /* 0x001fc800078e0210 */
[--C-:B------:R-:W-:Y:S01]  /*b770*/  IMAD.WIDE R18, R19, 0x2, R16.reuse ;  /* 0x0000000213127825 */ /* 0x100fe200078e0210 */
[----:B------:R0:W-:Y:S04]  /*b780*/  STL.64 [R1+0x898], R20 ;  /* 0x0008981401007387 */ /* 0x0001e80000100a00 */
[----:B0-----:R-:W5:Y:S04]  /*b790*/  LDL.LU.64 R20, [R1+0xd18] ;  /* 0x000d180001147983 */ /* 0x001f680000300a00 */
[----:B------:R0:W-:Y:S02]  /*b7a0*/  STL.64 [R1+0x8a8], R18 ;  /* 0x0008a81201007387 */ /* 0x0001e40000100a00 */
[----:B0-----:R-:W-:-:S04]  /*b7b0*/  IMAD.WIDE R18, R26, 0x2, R16 ;  /* 0x000000021a127825 */ /* 0x001fc800078e0210 */
[--C-:B------:R-:W-:Y:S01]  /*b7c0*/  IMAD.WIDE R26, R27, 0x2, R16.reuse ;  /* 0x000000021b1a7825 */ /* 0x100fe200078e0210 */
[----:B------:R0:W-:Y:S04]  /*b7d0*/  STL.64 [R1+0x8b8], R18 ;  /* 0x0008b81201007387 */ /* 0x0001e80000100a00 */
[----:B0-----:R-:W4:Y:S04]  /*b7e0*/  LDL.LU.64 R18, [R1+0xd10] ;  /* 0x000d100001127983 */ /* 0x001f280000300a00 */
[----:B------:R0:W-:Y:S02]  /*b7f0*/  STL.64 [R1+0x8c8], R26 ;  /* 0x0008c81a01007387 */ /* 0x0001e40000100a00 */
[----:B0-----:R-:W-:-:S04]  /*b800*/  IMAD.WIDE R26, R2, 0x2, R16 ;  /* 0x00000002021a7825 */ /* 0x001fc800078e0210 */
[--C-:B------:R-:W-:Y:S01]  /*b810*/  IMAD.WIDE R2, R3, 0x2, R16.reuse ;  /* 0x0000000203027825 */ /* 0x100fe200078e0210 */
[----:B------:R0:W-:Y:S04]  /*b820*/  STL.64 [R1+0x8d8], R26 ;  /* 0x0008d81a01007387 */ /* 0x0001e80000100a00 */
[----:B0-----:R-:W4:Y:S04]  /*b830*/  LDL.LU.64 R26, [R1+0xd08] ;  /* 0x000d0800011a7983 */ /* 0x001f280000300a00 */
[----:B------:R0:W-:Y:S04]  /*b840*/  STL.64 [R1+0x8e8], R2 ;  /* 0x0008e80201007387 */ /* 0x0001e80000100a00 */
[----:B0-----:R-:W4:Y:S01]  /*b850*/  LDL.LU.64 R2, [R1+0xd00] ;  /* 0x000d000001027983 */ /* 0x001f220000300a00 */
[----:B--2---:R-:W-:-:S05]  /*b860*/  IMAD.WIDE R4, R5, 0x2, R16 ;  /* 0x0000000205047825 */ /* 0x004fca00078e0210 */
[----:B------:R0:W-:Y:S02]  /*b870*/  STL.64 [R1+0x8f8], R4 ;  /* 0x0008f80401007387 */ /* 0x0001e40000100a00 */
[----:B0-----:R-:W-:-:S05]  /*b880*/  IMAD.WIDE R4, R10, 0x2, R16 ;  /* 0x000000020a047825 */ /* 0x001fca00078e0210 */
[----:B------:R3:W-:Y:S02]  /*b890*/  STL.64 [R1+0x908], R4 ;  /* 0x0009080401007387 */ /* 0x0007e40000100a00 */
[----:B---3--:R-:W-:-:S04]  /*b8a0*/  IMAD.WIDE R4, R11, 0x2, R16 ;  /* 0x000000020b047825 */ /* 0x008fc800078e0210 */
[--C-:B------:R-:W-:Y:S01]  /*b8b0*/  IMAD.WIDE R10, R8, 0x2, R16.reuse ;  /* 0x00000002080a7825 */ /* 0x100fe200078e0210 */
[----:B------:R0:W-:Y:S03]  /*b8c0*/  STL.64 [R1+0x918], R4 ;  /* 0x0009180401007387 */ /* 0x0001e60000100a00 */
[--C-:B------:R-:W-:Y:S01]  /*b8d0*/  IMAD.WIDE R8, R9, 0x2, R16.reuse ;  /* 0x0000000209087825 */ /* 0x100fe200078e0210 */
[----:B------:R-:W-:Y:S04]  /*b8e0*/  STL.64 [R1+0x928], R10 ;  /* 0x0009280a01007387 */ /* 0x000fe80000100a00 */
[----:B------:R1:W-:Y:S01]  /*b8f0*/  STL.64 [R1+0x938], R8 ;  /* 0x0009380801007387 */ /* 0x0003e20000100a00 */
[----:B0-----:R-:W-:-:S04]  /*b900*/  IMAD.WIDE R4, R6, 0x2, R16 ;  /* 0x0000000206047825 */ /* 0x001fc800078e0210 */
[--C-:B------:R-:W-:Y:S01]  /*b910*/  IMAD.WIDE R6, R7, 0x2, R16.reuse ;  /* 0x0000000207067825 */ /* 0x100fe200078e0210 */
[----:B------:R0:W-:Y:S03]  /*b920*/  STL.64 [R1+0x948], R4 ;  /* 0x0009480401007387 */ /* 0x0001e60000100a00 */
[--C-:B-1----:R-:W-:Y:S01]  /*b930*/  IMAD.WIDE R8, R28, 0x2, R16.reuse ;  /* 0x000000021c087825 */ /* 0x102fe200078e0210 */
[----:B------:R4:W-:Y:S04]  /*b940*/  STL.64 [R1+0x958], R6 ;  /* 0x0009580601007387 */ /* 0x0009e80000100a00 */
[----:B------:R-:W-:Y:S01]  /*b950*/  STL.64 [R1+0x968], R8 ;  /* 0x0009680801007387 */ /* 0x000fe20000100a00 */
[----:B0-----:R-:W-:-:S04]  /*b960*/  IMAD.WIDE R4, R29, 0x2, R16 ;  /* 0x000000021d047825 */ /* 0x001fc800078e0210 */
[--C-:B----4-:R-:W-:Y:S02]  /*b970*/  IMAD.WIDE R6, R2, 0x2, R16.reuse ;  /* 0x0000000202067825 */ /* 0x110fe400078e0210 */
[----:B------:R-:W2:Y:S04]  /*b980*/  LDL.LU R2, [R1+0xcfc] ;  /* 0x000cfc0001027983 */ /* 0x000ea80000300800 */
[----:B------:R0:W-:Y:S02]  /*b990*/  STL.64 [R1+0x978], R4 ;  /* 0x0009780401007387 */ /* 0x0001e40000100a00 */
[--C-:B0-----:R-:W-:Y:S02]  /*b9a0*/  IMAD.WIDE R4, R3, 0x2, R16.reuse ;  /* 0x0000000203047825 */ /* 0x101fe400078e0210 */
[----:B------:R-:W2:Y:S02]  /*b9b0*/  LDL.LU R3, [R1+0xcf8] ;  /* 0x000cf80001037983 */ /* 0x000ea40000300800 */
[----:B------:R-:W-:-:S02]  /*b9c0*/  IMAD.WIDE R8, R25, 0x2, R16 ;  /* 0x0000000219087825 */ /* 0x000fc400078e0210 */
[----:B------:R0:W-:Y:S04]  /*b9d0*/  STL.64 [R1+0x988], R6 ;  /* 0x0009880601007387 */ /* 0x0001e80000100a00 */
[----:B------:R1:W-:Y:S04]  /*b9e0*/  STL.64 [R1+0x998], R4 ;  /* 0x0009980401007387 */ /* 0x0003e80000100a00 */
[----:B------:R-:W-:Y:S01]  /*b9f0*/  STL.64 [R1+0x9a8], R8 ;  /* 0x0009a80801007387 */ /* 0x000fe20000100a00 */
[----:B0-----:R-:W-:-:S03]  /*ba00*/  IMAD.WIDE R6, R14, 0x2, R16 ;  /* 0x000000020e067825 */ /* 0x001fc600078e0210 */
[----:B------:R-:W-:Y:S01]  /*ba10*/  STL [R1+0xc88], R15 ;  /* 0x000c880f01007387 */ /* 0x000fe20000100800 */
[----:B-1----:R-:W-:-:S03]  /*ba20*/  IMAD.WIDE R4, R15, 0x2, R16 ;  /* 0x000000020f047825 */ /* 0x002fc600078e0210 */
[----:B------:R0:W-:Y:S04]  /*ba30*/  STL.64 [R1+0x9b8], R6 ;  /* 0x0009b80601007387 */ /* 0x0001e80000100a00 */
[----:B------:R-:W-:Y:S01]  /*ba40*/  STL [R1+0xc8c], R14 ;  /* 0x000c8c0e01007387 */ /* 0x000fe20000100800 */
[----:B------:R-:W-:-:S03]  /*ba50*/  IMAD R0, R0, c[0x0][0x190], RZ ;  /* 0x0000640000007a24 */ /* 0x000fc600078e02ff */
[----:B------:R1:W-:Y:S01]  /*ba60*/  STL.64 [R1+0x9c8], R4 ;  /* 0x0009c80401007387 */ /* 0x0003e20000100a00 */
[----:B0-----:R-:W-:-:S03]  /*ba70*/  IMAD.WIDE R6, R13, 0x2, R16 ;  /* 0x000000020d067825 */ /* 0x001fc600078e0210 */
[----:B------:R-:W-:Y:S01]  /*ba80*/  STL.64 [R1+0xc90], R12 ;  /* 0x000c900c01007387 */ /* 0x000fe20000100a00 */
[----:B-1----:R-:W-:-:S05]  /*ba90*/  IMAD.WIDE R4, R12, 0x2, R16 ;  /* 0x000000020c047825 */ /* 0x002fca00078e0210 */
[----:B------:R0:W-:Y:S04]  /*baa0*/  STL.64 [R1+0x9d8], R4 ;  /* 0x0009d80401007387 */ /* 0x0001e80000100a00 */
[----:B------:R5:W-:Y:S01]  /*bab0*/  STL.64 [R1+0x9f8], R6 ;  /* 0x0009f80601007387 */ /* 0x000be20000100a00 */
[----:B0-----:R-:W-:-:S04]  /*bac0*/  IMAD.WIDE R4, R0, 0x2, R16 ;  /* 0x0000000200047825 */ /* 0x001fc800078e0210 */
[----:B--2---:R-:W-:-:S04]  /*bad0*/  IMAD.WIDE R8, R26, 0x2, R2 ;  /* 0x000000021a087825 */ /* 0x004fc800078e0202 */
[--C-:B------:R-:W-:Y:S01]  /*bae0*/  IMAD.WIDE R28, R23, 0x2, R2.reuse ;  /* 0x00000002171c7825 */ /* 0x100fe200078e0202 */
[----:B------:R-:W-:Y:S03]  /*baf0*/  STL.64 [R1+0xc98], R8 ;  /* 0x000c980801007387 */ /* 0x000fe60000100a00 */
[--C-:B-----5:R-:W-:Y:S01]  /*bb00*/  IMAD.WIDE R6, R20, 0x2, R2.reuse ;  /* 0x0000000214067825 */ /* 0x120fe200078e0202 */
[----:B------:R-:W-:Y:S03]  /*bb10*/  STL.64 [R1+0x9e8], R4 ;  /* 0x0009e80401007387 */ /* 0x000fe60000100a00 */
[--C-:B------:R-:W-:Y:S01]  /*bb20*/  IMAD.WIDE R26, R27, 0x2, R2.reuse ;  /* 0x000000021b1a7825 */ /* 0x100fe200078e0202 */
[----:B------:R-:W-:Y:S04]  /*bb30*/  STL.64 [R1+0xca0], R28 ;  /* 0x000ca01c01007387 */ /* 0x000fe80000100a00 */
[----:B------:R-:W-:Y:S04]  /*bb40*/  STL.64 [R1+0xca8], R6 ;  /* 0x000ca80601007387 */ /* 0x000fe80000100a00 */
[----:B------:R0:W-:Y:S01]  /*bb50*/  STL.64 [R1+0xcb0], R26 ;  /* 0x000cb01a01007387 */ /* 0x0001e20000100a00 */
[----:B------:R-:W-:-:S03]  /*bb60*/  IMAD.WIDE R16, R19, 0x2, R2 ;  /* 0x0000000213107825 */ /* 0x000fc600078e0202 */
[----:B0-----:R-:W2:Y:S04]  /*bb70*/  LDL.LU R26, [R1+0x200] ;  /* 0x00020000011a7983 */ /* 0x001ea80000300800 */
[----:B------:R-:W3:Y:S04]  /*bb80*/  LDL.LU R27, [R1+0x204] ;  /* 0x00020400011b7983 */ /* 0x000ee80000300800 */
[----:B------:R-:W4:Y:S04]  /*bb90*/  LDL.LU R6, [R1+0x1a4] ;  /* 0x0001a40001067983 */ /* 0x000f280000300800 */
[----:B------:R-:W5:Y:S04]  /*bba0*/  LDL.LU R7, [R1+0x1a0] ;  /* 0x0001a00001077983 */ /* 0x000f680000300800 */
[----:B------:R-:W2:Y:S01]  /*bbb0*/  LDL.LU R28, [R1+0x194] ;  /* 0x00019400011c7983 */ /* 0x000ea20000300800 */
[----:B------:R-:W-:-:S03]  /*bbc0*/  IMAD.WIDE R18, R18, 0x2, R2 ;  /* 0x0000000212127825 */ /* 0x000fc600078e0202 */
[----:B------:R-:W2:Y:S04]  /*bbd0*/  LDL.LU R29, [R1+0x190] ;  /* 0x00019000011d7983 */ /* 0x000ea80000300800 */
[----:B------:R-:W2:Y:S04]  /*bbe0*/  LDL.LU R15, [R1+0x210] ;  /* 0x00021000010f7983 */ /* 0x000ea80000300800 */
[----:B------:R-:W2:Y:S01]  /*bbf0*/  LDL.LU R4, [R1+0x214] ;  /* 0x0002140001047983 */ /* 0x000ea20000300800 */
[----:B------:R-:W-:-:S03]  /*bc00*/  IMAD.WIDE R20, R21, 0x2, R2 ;  /* 0x0000000215147825 */ /* 0x000fc600078e0202 */
[----:B------:R-:W2:Y:S04]  /*bc10*/  LDL.LU R5, [R1+0x184] ;  /* 0x0001840001057983 */ /* 0x000ea80000300800 */
[----:B------:R-:W2:Y:S04]  /*bc20*/  LDL.LU R10, [R1+0x220] ;  /* 0x00022000010a7983 */ /* 0x000ea80000300800 */
[----:B------:R0:W-:Y:S01]  /*bc30*/  STL.64 [R1+0xcb8], R16 ;  /* 0x000cb81001007387 */ /* 0x0001e20000100a00 */
[----:B------:R-:W-:-:S03]  /*bc40*/  IMAD.WIDE R22, R22, 0x2, R2 ;  /* 0x0000000216167825 */ /* 0x000fc600078e0202 */
[----:B0-----:R-:W2:Y:S04]  /*bc50*/  LDL.LU R16, [R1+0x1e0] ;  /* 0x0001e00001107983 */ /* 0x001ea80000300800 */
[----:B------:R-:W2:Y:S04]  /*bc60*/  LDL.LU R17, [R1+0x1e4] ;  /* 0x0001e40001117983 */ /* 0x000ea80000300800 */
[----:B------:R0:W-:Y:S04]  /*bc70*/  STL.64 [R1+0xcc0], R18 ;  /* 0x000cc01201007387 */ /* 0x0001e80000100a00 */
[----:B0-----:R-:W2:Y:S04]  /*bc80*/  LDL.LU R18, [R1+0x1bc] ;  /* 0x0001bc0001127983 */ /* 0x001ea80000300800 */
[----:B------:R-:W2:Y:S04]  /*bc90*/  LDL.LU R19, [R1+0x1b8] ;  /* 0x0001b80001137983 */ /* 0x000ea80000300800 */
[----:B------:R0:W-:Y:S04]  /*bca0*/  STL.64 [R1+0xcc8], R20 ;  /* 0x000cc81401007387 */ /* 0x0001e80000100a00 */
[----:B0-----:R-:W2:Y:S04]  /*bcb0*/  LDL.LU R20, [R1+0x1c8] ;  /* 0x0001c80001147983 */ /* 0x001ea80000300800 */
[----:B------:R-:W3:Y:S04]  /*bcc0*/  LDL.LU R21, [R1+0x1cc] ;  /* 0x0001cc0001157983 */ /* 0x000ee80000300800 */
[----:B------:R-:W3:Y:S04]  /*bcd0*/  LDL.LU R8, [R1+0x224] ;  /* 0x0002240001087983 */ /* 0x000ee80000300800 */
[----:B------:R-:W3:Y:S04]  /*bce0*/  LDL.LU R9, [R1+0x22c] ;  /* 0x00022c0001097983 */ /* 0x000ee80000300800 */
[----:B------:R-:W3:Y:S04]  /*bcf0*/  LDL.LU R11, [R1+0x238] ;  /* 0x00023800010b7983 */ /* 0x000ee80000300800 */
[----:B------:R0:W-:Y:S04]  /*bd00*/  STL.64 [R1+0xcd0], R22 ;  /* 0x000cd01601007387 */ /* 0x0001e80000100a00 */
[----:B0-----:R-:W3:Y:S04]  /*bd10*/  LDL.LU R23, [R1+0x148] ;  /* 0x0001480001177983 */ /* 0x001ee80000300800 */
[----:B------:R-:W4:Y:S04]  /*bd20*/  LDL.LU R12, [R1+0x23c] ;  /* 0x00023c00010c7983 */ /* 0x000f280000300800 */
[----:B------:R-:W4:Y:S04]  /*bd30*/  LDL.LU R13, [R1+0x248] ;  /* 0x00024800010d7983 */ /* 0x000f280000300800 */
[----:B------:R-:W4:Y:S01]  /*bd40*/  LDL.LU R14, [R1+0x24c] ;  /* 0x00024c00010e7983 */ /* 0x000f220000300800 */
[----:B------:R-:W-:-:S05]  /*bd50*/  IMAD.WIDE R24, R24, 0x2, R2 ;  /* 0x0000000218187825 */ /* 0x000fca00078e0202 */
[----:B------:R2:W-:Y:S02]  /*bd60*/  STL.64 [R1+0xcd8], R24 ;  /* 0x000cd81801007387 */ /* 0x0005e40000100a00 */
[----:B--2---:R-:W-:-:S04]  /*bd70*/  IMAD.WIDE R24, R20, 0x2, R2 ;  /* 0x0000000214187825 */ /* 0x004fc800078e0202 */
[----:B---3--:R-:W-:-:S05]  /*bd80*/  IMAD.WIDE R22, R23, 0x2, R2 ;  /* 0x0000000217167825 */ /* 0x008fca00078e0202 */
[----:B------:R0:W-:Y:S04]  /*bd90*/  STL.64 [R1+0x48], R22 ;  /* 0x0000481601007387 */ /* 0x0001e80000100a00 */
[----:B------:R-:W-:Y:S01]  /*bda0*/  STL.64 [R1+0x58], R24 ;  /* 0x0000581801007387 */ /* 0x000fe20000100a00 */
[----:B0-----:R-:W-:-:S04]  /*bdb0*/  IMAD.WIDE R22, R21, 0x2, R2 ;  /* 0x0000000215167825 */ /* 0x001fc800078e0202 */
[--C-:B------:R-:W-:Y:S01]  /*bdc0*/  IMAD.WIDE R20, R18, 0x2, R2.reuse ;  /* 0x0000000212147825 */ /* 0x100fe200078e0202 */
[----:B------:R0:W-:Y:S03]  /*bdd0*/  STL.64 [R1+0x70], R22 ;  /* 0x0000701601007387 */ /* 0x0001e60000100a00 */
[--C-:B------:R-:W-:Y:S01]  /*bde0*/  IMAD.WIDE R18, R19, 0x2, R2.reuse ;  /* 0x0000000213127825 */ /* 0x100fe200078e0202 */
[----:B------:R1:W-:Y:S04]  /*bdf0*/  STL.64 [R1+0x80], R20 ;  /* 0x0000801401007387 */ /* 0x0003e80000100a00 */
[----:B------:R2:W-:Y:S01]  /*be00*/  STL.64 [R1+0x98], R18 ;  /* 0x0000981201007387 */ /* 0x0005e20000100a00 */
[----:B0-----:R-:W-:-:S04]  /*be10*/  IMAD.WIDE R22, R16, 0x2, R2 ;  /* 0x0000000210167825 */ /* 0x001fc800078e0202 */
[--C-:B-1----:R-:W-:Y:S01]  /*be20*/  IMAD.WIDE R20, R17, 0x2, R2.reuse ;  /* 0x0000000211147825 */ /* 0x102fe200078e0202 */
[----:B------:R-:W-:Y:S03]  /*be30*/  STL.64 [R1+0xa8], R22 ;  /* 0x0000a81601007387 */ /* 0x000fe60000100a00 */
[--C-:B--2---:R-:W-:Y:S01]  /*be40*/  IMAD.WIDE R18, R26, 0x2, R2.reuse ;  /* 0x000000021a127825 */ /* 0x104fe200078e0202 */
[----:B------:R4:W-:Y:S03]  /*be50*/  STL.64 [R1+0xc0], R20 ;  /* 0x0000c01401007387 */ /* 0x0009e60000100a00 */
[--C-:B------:R-:W-:Y:S01]  /*be60*/  IMAD.WIDE R16, R27, 0x2, R2.reuse ;  /* 0x000000021b107825 */ /* 0x100fe200078e0202 */
[----:B------:R5:W-:Y:S04]  /*be70*/  STL.64 [R1+0xd0], R18 ;  /* 0x0000d01201007387 */ /* 0x000be80000100a00 */
[----:B------:R0:W-:Y:S01]  /*be80*/  STL.64 [R1+0xe8], R16 ;  /* 0x0000e81001007387 */ /* 0x0001e20000100a00 */
[----:B----4-:R-:W-:-:S04]  /*be90*/  IMAD.WIDE R20, R6, 0x2, R2 ;  /* 0x0000000206147825 */ /* 0x010fc800078e0202 */
[--C-:B-----5:R-:W-:Y:S01]  /*bea0*/  IMAD.WIDE R18, R7, 0x2, R2.reuse ;  /* 0x0000000207127825 */ /* 0x120fe200078e0202 */
[----:B------:R-:W-:Y:S03]  /*beb0*/  STL.64 [R1+0xf8], R20 ;  /* 0x0000f81401007387 */ /* 0x000fe60000100a00 */
[--C-:B0-----:R-:W-:Y:S01]  /*bec0*/  IMAD.WIDE R16, R28, 0x2, R2.reuse ;  /* 0x000000021c107825 */ /* 0x101fe200078e0202 */
        /* <DEDUP_REMOVED lines=8> */
[----:B------:R0:W-:Y:S04]  /*bf50*/  STL.64 [R1+0x160], R16 ;  /* 0x0001601001007387 */ /* 0x0001e80000100a00 */
[----:B------:R-:W2:Y:S01]  /*bf60*/  LDL.LU R25, [R1+0x258] ;  /* 0x0002580001197983 */ /* 0x000ea20000300800 */
[----:B------:R-:W-:-:S03]  /*bf70*/  IMAD.WIDE R4, R10, 0x2, R2 ;  /* 0x000000020a047825 */ /* 0x000fc600078e0202 */
[----:B------:R-:W-:Y:S04]  /*bf80*/  STL.64 [R1+0x180], R6 ;  /* 0x0001800601007387 */ /* 0x000fe80000100a00 */
[----:B------:R-:W3:Y:S04]  /*bf90*/  LDL.LU R29, [R1+0x25c] ;  /* 0x00025c00011d7983 */ /* 0x000ee80000300800 */
[----:B------:R1:W-:Y:S04]  /*bfa0*/  STL.64 [R1+0x190], R4 ;  /* 0x0001900401007387 */ /* 0x0003e80000100a00 */
[----:B------:R-:W4:Y:S01]  /*bfb0*/  LDL.LU R15, [R1+0x268] ;  /* 0x00026800010f7983 */ /* 0x000f220000300800 */
[----:B0-----:R-:W-:-:S03]  /*bfc0*/  IMAD.WIDE R16, R8, 0x2, R2 ;  /* 0x0000000208107825 */ /* 0x001fc600078e0202 */
[----:B-1----:R-:W5:Y:S04]  /*bfd0*/  LDL.LU R4, [R1+0x26c] ;  /* 0x00026c0001047983 */ /* 0x002f680000300800 */
[----:B------:R-:W4:Y:S01]  /*bfe0*/  LDL.LU R5, [R1+0x278] ;  /* 0x0002780001057983 */ /* 0x000f220000300800 */
[----:B------:R-:W-:-:S03]  /*bff0*/  IMAD.WIDE R8, R9, 0x2, R2 ;  /* 0x0000000209087825 */ /* 0x000fc600078e0202 */
[----:B------:R-:W4:Y:S01]  /*c000*/  LDL.LU R10, [R1+0x27c] ;  /* 0x00027c00010a7983 */ /* 0x000f220000300800 */
[----:B------:R-:W-:-:S03]  /*c010*/  IMAD.WIDE R6, R11, 0x2, R2 ;  /* 0x000000020b067825 */ /* 0x000fc600078e0202 */
[----:B------:R0:W-:Y:S04]  /*c020*/  STL.64 [R1+0x1a0], R16 ;  /* 0x0001a01001007387 */ /* 0x0001e80000100a00 */
[----:B------:R-:W5:Y:S04]  /*c030*/  LDL.LU R11, [R1+0x280] ;  /* 0x00028000010b7983 */ /* 0x000f680000300800 */
[----:B------:R1:W-:Y:S01]  /*c040*/  STL.64 [R1+0x1b8], R8 ;  /* 0x0001b80801007387 */ /* 0x0003e20000100a00 */
[----:B0-----:R-:W-:-:S03]  /*c050*/  IMAD.WIDE R16, R12, 0x2, R2 ;  /* 0x000000020c107825 */ /* 0x001fc600078e0202 */
[----:B------:R0:W-:Y:S04]  /*c060*/  STL.64 [R1+0x1c8], R6 ;  /* 0x0001c80601007387 */ /* 0x0001e80000100a00 */
[----:B------:R0:W-:Y:S01]  /*c070*/  STL.64 [R1+0x1e0], R16 ;  /* 0x0001e01001007387 */ /* 0x0001e20000100a00 */
[----:B-1----:R-:W-:-:S03]  /*c080*/  IMAD.WIDE R8, R13, 0x2, R2 ;  /* 0x000000020d087825 */ /* 0x002fc600078e0202 */
[----:B------:R-:W5:Y:S01]  /*c090*/  LDL.LU R22, [R1+0x284] ;  /* 0x0002840001167983 */ /* 0x000f620000300800 */
[----:B0-----:R-:W-:-:S03]  /*c0a0*/  IMAD.WIDE R6, R14, 0x2, R2 ;  /* 0x000000020e067825 */ /* 0x001fc600078e0202 */
[----:B------:R-:W-:Y:S04]  /*c0b0*/  STL.64 [R1+0x200], R8 ;  /* 0x0002000801007387 */ /* 0x000fe80000100a00 */
[----:B------:R-:W5:Y:S04]  /*c0c0*/  LDL.LU R23, [R1+0x288] ;  /* 0x0002880001177983 */ /* 0x000f680000300800 */
[----:B------:R0:W-:Y:S04]  /*c0d0*/  STL.64 [R1+0x210], R6 ;  /* 0x0002100601007387 */ /* 0x0001e80000100a00 */
        /* <DEDUP_REMOVED lines=9> */
[----:B------:R-:W5:Y:S04]  /*c170*/  LDL.LU R7, [R1+0x2b0] ;  /* 0x0002b00001077983 */ /* 0x000f680000300800 */
[----:B------:R-:W5:Y:S04]  /*c180*/  LDL.LU R28, [R1+0x2b4] ;  /* 0x0002b400011c7983 */ /* 0x000f680000300800 */
[----:B------:R-:W5:Y:S04]  /*c190*/  LDL.LU R8, [R1+0x2b8] ;  /* 0x0002b80001087983 */ /* 0x000f680000300800 */
[----:B------:R-:W5:Y:S04]  /*c1a0*/  LDL.LU R9, [R1+0x2bc] ;  /* 0x0002bc0001097983 */ /* 0x000f680000300800 */
[----:B------:R-:W5:Y:S04]  /*c1b0*/  LDL.LU R12, [R1+0x2c0] ;  /* 0x0002c000010c7983 */ /* 0x000f680000300800 */
[----:B------:R-:W5:Y:S04]  /*c1c0*/  LDL.LU R13, [R1+0x2c4] ;  /* 0x0002c400010d7983 */ /* 0x000f680000300800 */
[----:B------:R-:W5:Y:S01]  /*c1d0*/  LDL.LU R14, [R1+0x2c8] ;  /* 0x0002c800010e7983 */ /* 0x000f620000300800 */
[----:B--2---:R-:W-:-:S05]  /*c1e0*/  IMAD.WIDE R24, R25, 0x2, R2 ;  /* 0x0000000219187825 */ /* 0x004fca00078e0202 */
[----:B------:R3:W-:Y:S02]  /*c1f0*/  STL.64 [R1+0x220], R24 ;  /* 0x0002201801007387 */ /* 0x0007e40000100a00 */
[----:B---3--:R-:W-:-:S05]  /*c200*/  IMAD.WIDE R24, R29, 0x2, R2 ;  /* 0x000000021d187825 */ /* 0x008fca00078e0202 */
[----:B------:R4:W-:Y:S02]  /*c210*/  STL.64 [R1+0x238], R24 ;  /* 0x0002381801007387 */ /* 0x0009e40000100a00 */
[----:B----4-:R-:W-:-:S05]  /*c220*/  IMAD.WIDE R24, R15, 0x2, R2 ;  /* 0x000000020f187825 */ /* 0x010fca00078e0202 */
[----:B------:R5:W-:Y:S02]  /*c230*/  STL.64 [R1+0x248], R24 ;  /* 0x0002481801007387 */ /* 0x000be40000100a00 */
[----:B-----5:R-:W-:-:S05]  /*c240*/  IMAD.WIDE R24, R4, 0x2, R2 ;  /* 0x0000000204187825 */ /* 0x020fca00078e0202 */
[----:B------:R0:W-:Y:S04]  /*c250*/  STL.64 [R1+0x258], R24 ;  /* 0x0002581801007387 */ /* 0x0001e80000100a00 */
[----:B------:R-:W2:Y:S01]  /*c260*/  LDL.LU R29, [R1+0x2cc] ;  /* 0x0002cc00011d7983 */ /* 0x000ea20000300800 */
[----:B0-----:R-:W-:-:S04]  /*c270*/  IMAD.WIDE R24, R5, 0x2, R2 ;  /* 0x0000000205187825 */ /* 0x001fc800078e0202 */
[--C-:B------:R-:W-:Y:S01]  /*c280*/  IMAD.WIDE R4, R10, 0x2, R2.reuse ;  /* 0x000000020a047825 */ /* 0x100fe200078e0202 */
[----:B------:R0:W-:Y:S04]  /*c290*/  STL.64 [R1+0x268], R24 ;  /* 0x0002681801007387 */ /* 0x0001e80000100a00 */
[----:B------:R-:W3:Y:S04]  /*c2a0*/  LDL.LU R15, [R1+0x2d0] ;  /* 0x0002d000010f7983 */ /* 0x000ee80000300800 */
[----:B------:R1:W-:Y:S01]  /*c2b0*/  STL.64 [R1+0x278], R4 ;  /* 0x0002780401007387 */ /* 0x0003e20000100a00 */
[----:B0-----:R-:W-:-:S03]  /*c2c0*/  IMAD.WIDE R24, R11, 0x2, R2 ;  /* 0x000000020b187825 */ /* 0x001fc600078e0202 */
[----:B-1----:R-:W4:Y:S04]  /*c2d0*/  LDL.LU R4, [R1+0x2d4] ;  /* 0x0002d40001047983 */ /* 0x002f280000300800 */
[----:B------:R-:W5:Y:S04]  /*c2e0*/  LDL.LU R5, [R1+0x2d8] ;  /* 0x0002d80001057983 */ /* 0x000f680000300800 */
[----:B------:R-:W5:Y:S04]  /*c2f0*/  LDL.LU R10, [R1+0x2f0] ;  /* 0x0002f000010a7983 */ /* 0x000f680000300800 */
[----:B------:R0:W-:Y:S04]  /*c300*/  STL.64 [R1+0x2e8], R24 ;  /* 0x0002e81801007387 */ /* 0x0001e80000100a00 */
[----:B------:R-:W5:Y:S01]  /*c310*/  LDL.LU R11, [R1+0x2f4] ;  /* 0x0002f400010b7983 */ /* 0x000f620000300800 */
[----:B0-----:R-:W-:-:S05]  /*c320*/  IMAD.WIDE R24, R22, 0x2, R2 ;  /* 0x0000000216187825 */ /* 0x001fca00078e0202 */
[----:B------:R0:W-:Y:S02]  /*c330*/  STL.64 [R1+0x480], R24 ;  /* 0x0004801801007387 */ /* 0x0001e40000100a00 */
[----:B0-----:R-:W-:-:S04]  /*c340*/  IMAD.WIDE R24, R23, 0x2, R2 ;  /* 0x0000000217187825 */ /* 0x001fc800078e0202 */
[--C-:B------:R-:W-:Y:S01]  /*c350*/  IMAD.WIDE R22, R20, 0x2, R2.reuse ;  /* 0x0000000214167825 */ /* 0x100fe200078e0202 */
[----:B------:R0:W-:Y:S04]  /*c360*/  STL.64 [R1+0x490], R24 ;  /* 0x0004901801007387 */ /* 0x0001e80000100a00 */
[----:B------:R1:W-:Y:S01]  /*c370*/  STL.64 [R1+0x4a0], R22 ;  /* 0x0004a01601007387 */ /* 0x0003e20000100a00 */
[----:B0-----:R-:W-:-:S04]  /*c380*/  IMAD.WIDE R24, R21, 0x2, R2 ;  /* 0x0000000215187825 */ /* 0x001fc800078e0202 */
[--C-:B-1----:R-:W-:Y:S01]  /*c390*/  IMAD.WIDE R22, R18, 0x2, R2.reuse ;  /* 0x0000000212167825 */ /* 0x102fe200078e0202 */
[----:B------:R-:W-:Y:S03]  /*c3a0*/  STL.64 [R1+0x4b0], R24 ;  /* 0x0004b01801007387 */ /* 0x000fe60000100a00 */
[--C-:B------:R-:W-:Y:S01]  /*c3b0*/  IMAD.WIDE R20, R19, 0x2, R2.reuse ;  /* 0x0000000213147825 */ /* 0x100fe200078e0202 */
[----:B------:R-:W-:Y:S03]  /*c3c0*/  STL.64 [R1+0x4c0], R22 ;  /* 0x0004c01601007387 */ /* 0x000fe60000100a00 */
        /* <DEDUP_REMOVED lines=19> */
[----:B------:R-:W-:Y:S03]  /*c500*/  STL.64 [R1+0x560], R6 ;  /* 0x0005600601007387 */ /* 0x000fe60000100a00 */
[--C-:B------:R-:W-:Y:S01]  /*c510*/  IMAD.WIDE R12, R13, 0x2, R2.reuse ;  /* 0x000000020d0c7825 */ /* 0x100fe200078e0202 */
[----:B------:R0:W-:Y:S04]  /*c520*/  STL.64 [R1+0x570], R8 ;  /* 0x0005700801007387 */ /* 0x0001e80000100a00 */
[----:B0-----:R-:W5:Y:S04]  /*c530*/  LDL.LU R8, [R1+0x2f8] ;  /* 0x0002f80001087983 */ /* 0x001f680000300800 */
[----:B------:R-:W-:Y:S04]  /*c540*/  STL.64 [R1+0x580], R12 ;  /* 0x0005800c01007387 */ /* 0x000fe80000100a00 */
[----:B------:R-:W5:Y:S01]  /*c550*/  LDL.LU R9, [R1+0x2fc] ;  /* 0x0002fc0001097983 */ /* 0x000f620000300800 */
[----:B------:R-:W-:-:S05]  /*c560*/  IMAD.WIDE R6, R14, 0x2, R2 ;  /* 0x000000020e067825 */ /* 0x000fca00078e0202 */
[----:B------:R4:W-:Y:S01]  /*c570*/  STL.64 [R1+0x590], R6 ;  /* 0x0005900601007387 */ /* 0x0009e20000100a00 */
[----:B--2---:R-:W-:-:S04]  /*c580*/  IMAD.WIDE R18, R29, 0x2, R2 ;  /* 0x000000021d127825 */ /* 0x004fc800078e0202 */
[----:B---3--:R-:W-:-:S04]  /*c590*/  IMAD.WIDE R16, R15, 0x2, R2 ;  /* 0x000000020f107825 */ /* 0x008fc800078e0202 */
[--C-:B----4-:R-:W-:Y:S01]  /*c5a0*/  IMAD.WIDE R6, R4, 0x2, R2.reuse ;  /* 0x0000000204067825 */ /* 0x110fe200078e0202 */
[----:B-----5:R-:W-:Y:S04]  /*c5b0*/  STL [R1+0xcf4], R9 ;  /* 0x000cf40901007387 */ /* 0x020fe80000100800 */
[----:B------:R-:W2:Y:S04]  /*c5c0*/  LDL.LU R12, [R1+0x300] ;  /* 0x00030000010c7983 */ /* 0x000ea80000300800 */
[----:B------:R-:W3:Y:S04]  /*c5d0*/  LDL.LU R13, [R1+0x304] ;  /* 0x00030400010d7983 */ /* 0x000ee80000300800 */
[----:B------:R-:W4:Y:S04]  /*c5e0*/  LDL.LU R14, [R1+0x308] ;  /* 0x00030800010e7983 */ /* 0x000f280000300800 */
[----:B------:R-:W-:Y:S04]  /*c5f0*/  STL.64 [R1+0x5a0], R18 ;  /* 0x0005a01201007387 */ /* 0x000fe80000100a00 */
[----:B------:R-:W5:Y:S04]  /*c600*/  LDL.LU R15, [R1+0x30c] ;  /* 0x00030c00010f7983 */ /* 0x000f680000300800 */
[----:B------:R0:W-:Y:S04]  /*c610*/  STL.64 [R1+0x5b0], R16 ;  /* 0x0005b01001007387 */ /* 0x0001e80000100a00 */
[----:B------:R1:W-:Y:S01]  /*c620*/  STL.64 [R1+0x5c0], R6 ;  /* 0x0005c00601007387 */ /* 0x0003e20000100a00 */
[----:B0-----:R-:W-:-:S04]  /*c630*/  IMAD.WIDE R16, R5, 0x2, R2 ;  /* 0x0000000205107825 */ /* 0x001fc800078e0202 */
[--C-:B-1----:R-:W-:Y:S01]  /*c640*/  IMAD.WIDE R6, R10, 0x2, R2.reuse ;  /* 0x000000020a067825 */ /* 0x102fe200078e0202 */
[----:B------:R0:W-:Y:S03]  /*c650*/  STL.64 [R1+0x5d0], R16 ;  /* 0x0005d01001007387 */ /* 0x0001e60000100a00 */
[--C-:B------:R-:W-:Y:S01]  /*c660*/  IMAD.WIDE R4, R11, 0x2, R2.reuse ;  /* 0x000000020b047825 */ /* 0x100fe200078e0202 */
[----:B------:R-:W2:Y:S04]  /*c670*/  LDL.LU R25, [R1+0x310] ;  /* 0x0003100001197983 */ /* 0x000ea80000300800 */
[----:B------:R1:W-:Y:S04]  /*c680*/  STL.64 [R1+0x5e0], R6 ;  /* 0x0005e00601007387 */ /* 0x0003e80000100a00 */
[----:B------:R-:W3:Y:S04]  /*c690*/  LDL.LU R22, [R1+0x314] ;  /* 0x0003140001167983 */ /* 0x000ee80000300800 */
[----:B------:R0:W-:Y:S04]  /*c6a0*/  STL.64 [R1+0x5f0], R4 ;  /* 0x0005f00401007387 */ /* 0x0001e80000100a00 */
[----:B------:R-:W3:Y:S04]  /*c6b0*/  LDL.LU R23, [R1+0x318] ;  /* 0x0003180001177983 */ /* 0x000ee80000300800 */
[----:B------:R-:W3:Y:S04]  /*c6c0*/  LDL.LU R20, [R1+0x31c] ;  /* 0x00031c0001147983 */ /* 0x000ee80000300800 */
[----:B------:R-:W3:Y:S04]  /*c6d0*/  LDL.LU R21, [R1+0x320] ;  /* 0x0003200001157983 */ /* 0x000ee80000300800 */
[----:B------:R-:W3:Y:S04]  /*c6e0*/  LDL.LU R18, [R1+0x324] ;  /* 0x0003240001127983 */ /* 0x000ee80000300800 */
[----:B------:R-:W3:Y:S04]  /*c6f0*/  LDL.LU R19, [R1+0x328] ;  /* 0x0003280001137983 */ /* 0x000ee80000300800 */
[----:B0-----:R-:W3:Y:S04]  /*c700*/  LDL.LU R16, [R1+0x32c] ;  /* 0x00032c0001107983 */ /* 0x001ee80000300800 */
[----:B------:R-:W3:Y:S04]  /*c710*/  LDL.LU R17, [R1+0x330] ;  /* 0x0003300001117983 */ /* 0x000ee80000300800 */
[----:B------:R-:W3:Y:S04]  /*c720*/  LDL.LU R26, [R1+0x334] ;  /* 0x00033400011a7983 */ /* 0x000ee80000300800 */
[----:B------:R-:W3:Y:S01]  /*c730*/  LDL.LU R27, [R1+0x338] ;  /* 0x00033800011b7983 */ /* 0x000ee20000300800 */
[----:B------:R-:W-:-:S03]  /*c740*/  IMAD.WIDE R8, R8, 0x2, R2 ;  /* 0x0000000208087825 */ /* 0x000fc600078e0202 */
[----:B-1----:R-:W3:Y:S04]  /*c750*/  LDL.LU R6, [R1+0x33c] ;  /* 0x00033c0001067983 */ /* 0x002ee80000300800 */
[----:B------:R-:W3:Y:S04]  /*c760*/  LDL.LU R7, [R1+0x340] ;  /* 0x0003400001077983 */ /* 0x000ee80000300800 */
[----:B------:R-:W3:Y:S04]  /*c770*/  LDL.LU R28, [R1+0x344] ;  /* 0x00034400011c7983 */ /* 0x000ee80000300800 */
[----:B------:R-:W3:Y:S04]  /*c780*/  LDL.LU R29, [R1+0x348] ;  /* 0x00034800011d7983 */ /* 0x000ee80000300800 */
[----:B------:R-:W3:Y:S04]  /*c790*/  LDL.LU R4, [R1+0x34c] ;  /* 0x00034c0001047983 */ /* 0x000ee80000300800 */
[----:B------:R-:W3:Y:S04]  /*c7a0*/  LDL.LU R5, [R1+0x350] ;  /* 0x0003500001057983 */ /* 0x000ee80000300800 */
[----:B------:R-:W3:Y:S04]  /*c7b0*/  LDL.LU R10, [R1+0x354] ;  /* 0x00035400010a7983 */ /* 0x000ee80000300800 */
[----:B------:R-:W3:Y:S04]  /*c7c0*/  LDL.LU R11, [R1+0x358] ;  /* 0x00035800010b7983 */ /* 0x000ee80000300800 */
[----:B------:R0:W-:Y:S04]  /*c7d0*/  STL.64 [R1+0x600], R8 ;  /* 0x0006000801007387 */ /* 0x0001e80000100a00 */
[----:B0-----:R-:W3:Y:S01]  /*c7e0*/  LDL.LU R9, [R1+0xcf4] ;  /* 0x000cf40001097983 */ /* 0x001ee20000300800 */
[----:B--2---:R-:W-:-:S04]  /*c7f0*/  IMAD.WIDE R24, R25, 0x2, R2 ;  /* 0x0000000219187825 */ /* 0x004fc800078e0202 */
[----:B---3--:R-:W-:-:S05]  /*c800*/  IMAD.WIDE R8, R9, 0x2, R2 ;  /* 0x0000000209087825 */ /* 0x008fca00078e0202 */
[----:B------:R0:W-:Y:S02]  /*c810*/  STL.64 [R1+0x610], R8 ;  /* 0x0006100801007387 */ /* 0x0001e40000100a00 */
[----:B0-----:R-:W-:-:S05]  /*c820*/  IMAD.WIDE R8, R12, 0x2, R2 ;  /* 0x000000020c087825 */ /* 0x001fca00078e0202 */
[----:B------:R0:W-:Y:S02]  /*c830*/  STL.64 [R1+0x620], R8 ;  /* 0x0006200801007387 */ /* 0x0001e40000100a00 */
[----:B0-----:R-:W-:-:S04]  /*c840*/  IMAD.WIDE R8, R13, 0x2, R2 ;  /* 0x000000020d087825 */ /* 0x001fc800078e0202 */
[--C-:B----4-:R-:W-:Y:S01]  /*c850*/  IMAD.WIDE R12, R14, 0x2, R2.reuse ;  /* 0x000000020e0c7825 */ /* 0x110fe200078e0202 */
[----:B------:R0:W-:Y:S03]  /*c860*/  STL.64 [R1+0x630], R8 ;  /* 0x0006300801007387 */ /* 0x0001e60000100a00 */
[--C-:B-----5:R-:W-:Y:S01]  /*c870*/  IMAD.WIDE R14, R15, 0x2, R2.reuse ;  /* 0x000000020f0e7825 */ /* 0x120fe200078e0202 */
[----:B0-----:R-:W2:Y:S04]  /*c880*/  LDL.LU R8, [R1+0x35c] ;  /* 0x00035c0001087983 */ /* 0x001ea80000300800 */
[----:B------:R-:W3:Y:S04]  /*c890*/  LDL.LU R9, [R1+0x360] ;  /* 0x0003600001097983 */ /* 0x000ee80000300800 */
[----:B------:R0:W-:Y:S04]  /*c8a0*/  STL.64 [R1+0x640], R12 ;  /* 0x0006400c01007387 */ /* 0x0001e80000100a00 */
[----:B0-----:R-:W4:Y:S04]  /*c8b0*/  LDL.LU R12, [R1+0x364] ;  /* 0x00036400010c7983 */ /* 0x001f280000300800 */
[----:B------:R-:W4:Y:S04]  /*c8c0*/  LDL.LU R13, [R1+0x368] ;  /* 0x00036800010d7983 */ /* 0x000f280000300800 */
[----:B------:R0:W-:Y:S04]  /*c8d0*/  STL.64 [R1+0x650], R14 ;  /* 0x0006500e01007387 */ /* 0x0001e80000100a00 */
[----:B0-----:R-:W4:Y:S04]  /*c8e0*/  LDL.LU R14, [R1+0x36c] ;  /* 0x00036c00010e7983 */ /* 0x001f280000300800 */
[----:B------:R-:W4:Y:S04]  /*c8f0*/  LDL.LU R15, [R1+0x370] ;  /* 0x00037000010f7983 */ /* 0x000f280000300800 */
[----:B------:R0:W-:Y:S02]  /*c900*/  STL.64 [R1+0x660], R24 ;  /* 0x0006601801007387 */ /* 0x0001e40000100a00 */
        /* <DEDUP_REMOVED lines=30> */
[----:B------:R-:W-:Y:S04]  /*caf0*/  STL.64 [R1+0x750], R6 ;  /* 0x0007500601007387 */ /* 0x000fe80000100a00 */
[----:B------:R1:W-:Y:S01]  /*cb00*/  STL.64 [R1+0x760], R4 ;  /* 0x0007600401007387 */ /* 0x0003e20000100a00 */
[----:B0-----:R-:W-:-:S03]  /*cb10*/  IMAD.WIDE R16, R10, 0x2, R2 ;  /* 0x000000020a107825 */ /* 0x001fc600078e0202 */
[----:B-1----:R-:W5:Y:S04]  /*cb20*/  LDL.LU R4, [R1+0x374] ;  /* 0x0003740001047983 */ /* 0x002f680000300800 */
[----:B------:R2:W-:Y:S04]  /*cb30*/  STL.64 [R1+0x770], R16 ;  /* 0x0007701001007387 */ /* 0x0005e80000100a00 */
[----:B------:R-:W5:Y:S01]  /*cb40*/  LDL.LU R5, [R1+0x378] ;  /* 0x0003780001057983 */ /* 0x000f620000300800 */
[----:B------:R-:W-:-:S05]  /*cb50*/  IMAD.WIDE R6, R11, 0x2, R2 ;  /* 0x000000020b067825 */ /* 0x000fca00078e0202 */
[----:B------:R4:W-:Y:S01]  /*cb60*/  STL.64 [R1+0x780], R6 ;  /* 0x0007800601007387 */ /* 0x0009e20000100a00 */
[----:B--2---:R-:W-:-:S04]  /*cb70*/  IMAD.WIDE R16, R8, 0x2, R2 ;  /* 0x0000000208107825 */ /* 0x004fc800078e0202 */
[----:B---3--:R-:W-:-:S04]  /*cb80*/  IMAD.WIDE R8, R9, 0x2, R2 ;  /* 0x0000000209087825 */ /* 0x008fc800078e0202 */
[----:B----4-:R-:W-:-:S04]  /*cb90*/  IMAD.WIDE R6, R12, 0x2, R2 ;  /* 0x000000020c067825 */ /* 0x010fc800078e0202 */
[--C-:B------:R-:W-:Y:S01]  /*cba0*/  IMAD.WIDE R12, R13, 0x2, R2.reuse ;  /* 0x000000020d0c7825 */ /* 0x100fe200078e0202 */
[----:B-----5:R-:W-:Y:S04]  /*cbb0*/  STL [R1+0xcf0], R5 ;  /* 0x000cf00501007387 */ /* 0x020fe80000100800 */
[----:B------:R-:W2:Y:S04]  /*cbc0*/  LDL.LU R10, [R1+0x37c] ;  /* 0x00037c00010a7983 */ /* 0x000ea80000300800 */
[----:B------:R-:W3:Y:S04]  /*cbd0*/  LDL.LU R11, [R1+0x228] ;  /* 0x00022800010b7983 */ /* 0x000ee80000300800 */
[----:B------:R-:W-:Y:S04]  /*cbe0*/  STL.64 [R1+0x790], R16 ;  /* 0x0007901001007387 */ /* 0x000fe80000100a00 */
[----:B------:R-:W4:Y:S04]  /*cbf0*/  LDL.LU R25, [R1+0x1d4] ;  /* 0x0001d40001197983 */ /* 0x000f280000300800 */
[----:B------:R0:W-:Y:S04]  /*cc00*/  STL.64 [R1+0x7a0], R8 ;  /* 0x0007a00801007387 */ /* 0x0001e80000100a00 */
[----:B------:R1:W-:Y:S04]  /*cc10*/  STL.64 [R1+0x7b0], R6 ;  /* 0x0007b00601007387 */ /* 0x0003e80000100a00 */
[----:B------:R-:W-:Y:S01]  /*cc20*/  STL.64 [R1+0x7c0], R12 ;  /* 0x0007c00c01007387 */ /* 0x000fe20000100a00 */
[----:B0-----:R-:W-:-:S03]  /*cc30*/  IMAD.WIDE R8, R14, 0x2, R2 ;  /* 0x000000020e087825 */ /* 0x001fc600078e0202 */
[----:B------:R-:W5:Y:S01]  /*cc40*/  LDL.LU R22, [R1+0x1a8] ;  /* 0x0001a80001167983 */ /* 0x000f620000300800 */
[----:B-1----:R-:W-:-:S03]  /*cc50*/  IMAD.WIDE R6, R15, 0x2, R2 ;  /* 0x000000020f067825 */ /* 0x002fc600078e0202 */
[----:B------:R-:W-:Y:S04]  /*cc60*/  STL.64 [R1+0x7d0], R8 ;  /* 0x0007d00801007387 */ /* 0x000fe80000100a00 */
[----:B------:R-:W2:Y:S04]  /*cc70*/  LDL.LU R23, [R1+0x17c] ;  /* 0x00017c0001177983 */ /* 0x000ea80000300800 */
[----:B------:R0:W-:Y:S04]  /*cc80*/  STL.64 [R1+0x7e0], R6 ;  /* 0x0007e00601007387 */ /* 0x0001e80000100a00 */
[----:B------:R-:W2:Y:S04]  /*cc90*/  LDL.LU R20, [R1+0x170] ;  /* 0x0001700001147983 */ /* 0x000ea80000300800 */
[----:B------:R-:W2:Y:S04]  /*cca0*/  LDL.LU R21, [R1+0x154] ;  /* 0x0001540001157983 */ /* 0x000ea80000300800 */
[----:B------:R-:W2:Y:S04]  /*ccb0*/  LDL.LU R18, [R1+0x150] ;  /* 0x0001500001127983 */ /* 0x000ea80000300800 */
[----:B------:R-:W2:Y:S04]  /*ccc0*/  LDL.LU R19, [R1+0x12c] ;  /* 0x00012c0001137983 */ /* 0x000ea80000300800 */
[----:B------:R-:W2:Y:S04]  /*ccd0*/  LDL.LU R16, [R1+0x128] ;  /* 0x0001280001107983 */ /* 0x000ea80000300800 */
[----:B------:R-:W2:Y:S04]  /*cce0*/  LDL.LU R17, [R1+0x104] ;  /* 0x0001040001117983 */ /* 0x000ea80000300800 */
[----:B------:R-:W2:Y:S04]  /*ccf0*/  LDL.LU R26, [R1+0x100] ;  /* 0x00010000011a7983 */ /* 0x000ea80000300800 */
[----:B------:R-:W2:Y:S04]  /*cd00*/  LDL.LU R27, [R1+0xdc] ;  /* 0x0000dc00011b7983 */ /* 0x000ea80000300800 */
[----:B0-----:R-:W2:Y:S04]  /*cd10*/  LDL.LU R6, [R1+0xd8] ;  /* 0x0000d80001067983 */ /* 0x001ea80000300800 */
[----:B------:R-:W2:Y:S01]  /*cd20*/  LDL.LU R7, [R1+0xb4] ;  /* 0x0000b40001077983 */ /* 0x000ea20000300800 */
[----:B------:R-:W-:-:S03]  /*cd30*/  IMAD.WIDE R4, R4, 0x2, R2 ;  /* 0x0000000204047825 */ /* 0x000fc600078e0202 */
        /* <DEDUP_REMOVED lines=8> */
[----:B------:R0:W-:Y:S04]  /*cdc0*/  STL.64 [R1+0x7f0], R4 ;  /* 0x0007f00401007387 */ /* 0x0001e80000100a00 */
[----:B0-----:R-:W2:Y:S02]  /*cdd0*/  LDL.LU R5, [R1+0xcf0] ;  /* 0x000cf00001057983 */ /* 0x001ea40000300800 */
[----:B--2---:R-:W-:-:S05]  /*cde0*/  IMAD.WIDE R4, R5, 0x2, R2 ;  /* 0x0000000205047825 */ /* 0x004fca00078e0202 */
[----:B------:R0:W-:Y:S02]  /*cdf0*/  STL.64 [R1+0x800], R4 ;  /* 0x0008000401007387 */ /* 0x0001e40000100a00 */
[----:B0-----:R-:W-:-:S04]  /*ce00*/  IMAD.WIDE R4, R10, 0x2, R2 ;  /* 0x000000020a047825 */ /* 0x001fc800078e0202 */
[--C-:B---3--:R-:W-:Y:S01]  /*ce10*/  IMAD.WIDE R10, R11, 0x2, R2.reuse ;  /* 0x000000020b0a7825 */ /* 0x108fe200078e0202 */
[----:B------:R0:W-:Y:S04]  /*ce20*/  STL.64 [R1+0x810], R4 ;  /* 0x0008100401007387 */ /* 0x0001e80000100a00 */
[----:B0-----:R-:W2:Y:S04]  /*ce30*/  LDL.LU.64 R4, [R1+0xce8] ;  /* 0x000ce80001047983 */ /* 0x001ea80000300a00 */
[----:B------:R0:W-:Y:S04]  /*ce40*/  STL.64 [R1+0x228], R10 ;  /* 0x0002280a01007387 */ /* 0x0001e80000100a00 */
[----:B0-----:R-:W3:Y:S02]  /*ce50*/  LDL.LU R10, [R1+0xce4] ;  /* 0x000ce400010a7983 */ /* 0x001ee40000300800 */
[----:B---3--:R-:W-:-:S05]  /*ce60*/  IMAD.WIDE R10, R10, 0x2, R2 ;  /* 0x000000020a0a7825 */ /* 0x008fca00078e0202 */
[----:B------:R0:W-:Y:S04]  /*ce70*/  STL.64 [R1+0x830], R10 ;  /* 0x0008300a01007387 */ /* 0x0001e80000100a00 */
[----:B0-----:R-:W3:Y:S01]  /*ce80*/  LDL.LU R11, [R1+0xce0] ;  /* 0x000ce000010b7983 */ /* 0x001ee20000300800 */
[----:B----4-:R-:W-:-:S04]  /*ce90*/  IMAD.WIDE R24, R25, 0x2, R2 ;  /* 0x0000000219187825 */ /* 0x010fc800078e0202 */
[----:B---3--:R-:W-:-:S05]  /*cea0*/  IMAD.WIDE R10, R11, 0x2, R2 ;  /* 0x000000020b0a7825 */ /* 0x008fca00078e0202 */
[----:B------:R0:W-:Y:S04]  /*ceb0*/  STL.64 [R1+0x840], R10 ;  /* 0x0008400a01007387 */ /* 0x0001e80000100a00 */
[----:B0-----:R-:W3:Y:S04]  /*cec0*/  LDL.LU.64 R10, [R1+0x28] ;  /* 0x00002800010a7983 */ /* 0x001ee80000300a00 */
[----:B------:R2:W-:Y:S02]  /*ced0*/  STL.64 [R1+0x850], R24 ;  /* 0x0008501801007387 */ /* 0x0005e40000100a00 */
[----:B--2---:R-:W-:-:S05]  /*cee0*/  IMAD.WIDE R24, R4, 0x2, R2 ;  /* 0x0000000204187825 */ /* 0x004fca00078e0202 */
[----:B------:R0:W-:Y:S02]  /*cef0*/  STL.64 [R1+0x1d0], R24 ;  /* 0x0001d01801007387 */ /* 0x0001e40000100a00 */
[--C-:B0-----:R-:W-:Y:S02]  /*cf00*/  IMAD.WIDE R24, R5, 0x2, R2.reuse ;  /* 0x0000000205187825 */ /* 0x101fe400078e0202 */
[----:B------:R-:W2:Y:S04]  /*cf10*/  LDL.LU.64 R4, [R1+0x18] ;  /* 0x0000180001047983 */ /* 0x000ea80000300a00 */
[----:B------:R5:W-:Y:S02]  /*cf20*/  STL.64 [R1+0x870], R24 ;  /* 0x0008701801007387 */ /* 0x000be40000100a00 */
[----:B-----5:R-:W-:-:S04]  /*cf30*/  IMAD.WIDE R24, R22, 0x2, R2 ;  /* 0x0000000216187825 */ /* 0x020fc800078e0202 */
[--C-:B------:R-:W-:Y:S01]  /*cf40*/  IMAD.WIDE R22, R23, 0x2, R2.reuse ;  /* 0x0000000217167825 */ /* 0x100fe200078e0202 */
        /* <DEDUP_REMOVED lines=11> */
[----:B0-----:R-:W2:Y:S04]  /*d000*/  LDL.LU.64 R20, [R1+0xcc8] ;  /* 0x000cc80001147983 */ /* 0x001ea80000300a00 */
        /* <DEDUP_REMOVED lines=35> */
[----:B------:R0:W-:Y:S04]  /*d240*/  STL.64 [R1+0x9b0], R14 ;  /* 0x0009b00e01007387 */ /* 0x0001e80000100a00 */
[----:B0-----:R-:W2:Y:S02]  /*d250*/  LDL.LU R14, [R1+0xc8c] ;  /* 0x000c8c00010e7983 */ /* 0x001ea40000300800 */
[----:B--2---:R-:W-:-:S05]  /*d260*/  IMAD.WIDE R14, R14, 0x2, R2 ;  /* 0x000000020e0e7825 */ /* 0x004fca00078e0202 */
[----:B------:R0:W-:Y:S04]  /*d270*/  STL.64 [R1+0x38], R14 ;  /* 0x0000380e01007387 */ /* 0x0001e80000100a00 */
[----:B0-----:R-:W2:Y:S02]  /*d280*/  LDL.LU R15, [R1+0xc88] ;  /* 0x000c8800010f7983 */ /* 0x001ea40000300800 */
[----:B--2---:R-:W-:-:S05]  /*d290*/  IMAD.WIDE R14, R15, 0x2, R2 ;  /* 0x000000020f0e7825 */ /* 0x004fca00078e0202 */
[----:B------:R0:W-:Y:S02]  /*d2a0*/  STL.64 [R1+0x9d0], R14 ;  /* 0x0009d00e01007387 */ /* 0x0001e40000100a00 */
[----:B0-----:R-:W-:-:S04]  /*d2b0*/  IMAD.WIDE R14, R12, 0x2, R2 ;  /* 0x000000020c0e7825 */ /* 0x001fc800078e0202 */
[--C-:B------:R-:W-:Y:S01]  /*d2c0*/  IMAD.WIDE R12, R13, 0x2, R2.reuse ;  /* 0x000000020d0c7825 */ /* 0x100fe200078e0202 */
[----:B------:R0:W-:Y:S03]  /*d2d0*/  STL.64 [R1+0x30], R14 ;  /* 0x0000300e01007387 */ /* 0x0001e60000100a00 */
[----:B------:R-:W-:Y:S01]  /*d2e0*/  IMAD.WIDE R2, R0, 0x2, R2 ;  /* 0x0000000200027825 */ /* 0x000fe200078e0202 */
[----:B0-----:R-:W2:Y:S04]  /*d2f0*/  LDL.LU.64 R14, [R1+0xc80] ;  /* 0x000c8000010e7983 */ /* 0x001ea80000300a00 */
[----:B------:R0:W-:Y:S04]  /*d300*/  STL.64 [R1+0xa00], R12 ;  /* 0x000a000c01007387 */ /* 0x0001e80000100a00 */
[----:B0-----:R-:W2:Y:S04]  /*d310*/  LDL.LU.64 R12, [R1+0xc78] ;  /* 0x000c7800010c7983 */ /* 0x001ea80000300a00 */
[----:B------:R0:W-:Y:S04]  /*d320*/  STL.64 [R1+0x9f0], R2 ;  /* 0x0009f00201007387 */ /* 0x0001e80000100a00 */
[----:B0-----:R-:W2:Y:S01]  /*d330*/  LDL.LU.64 R2, [R1+0x8] ;  /* 0x0000080001027983 */ /* 0x001ea20000300a00 */
[----:B---3--:R-:W-:-:S03]  /*d340*/  IMAD.MOV.U32 R0, RZ, RZ, R11 ;  /* 0x000000ffff007224 */ /* 0x008fc600078e000b */
[----:B------:R0:W-:Y:S04]  /*d350*/  STL [R1+0xb7c], R10 ;  /* 0x000b7c0a01007387 */ /* 0x0001e80000100800 */
[----:B0-----:R-:W3:Y:S04]  /*d360*/  LDL.LU.64 R10, [R1+0xc70] ;  /* 0x000c7000010a7983 */ /* 0x001ee80000300a00 */
[----:B------:R-:W-:Y:S04]  /*d370*/  STL [R1+0xb78], R8 ;  /* 0x000b780801007387 */ /* 0x000fe80000100800 */
[----:B------:R0:W-:Y:S02]  /*d380*/  STL [R1+0xb74], R0 ;  /* 0x000b740001007387 */ /* 0x0001e40000100800 */
[----:B0-----:R-:W-:-:S02]  /*d390*/  IMAD.MOV.U32 R0, RZ, RZ, R9 ;  /* 0x000000ffff007224 */ /* 0x001fc400078e0009 */
[----:B------:R-:W3:Y:S04]  /*d3a0*/  LDL.LU.64 R8, [R1+0xc68] ;  /* 0x000c680001087983 */ /* 0x000ee80000300a00 */
        /* <DEDUP_REMOVED lines=8> */
[----:B--2---:R-:W-:Y:S04]  /*d430*/  STL [R1+0xb60], R2 ;  /* 0x000b600201007387 */ /* 0x004fe80000100800 */
[----:B------:R0:W-:Y:S04]  /*d440*/  STL [R1+0xb5c], R0 ;  /* 0x000b5c0001007387 */ /* 0x0001e80000100800 */
[----:B------:R-:W-:Y:S01]  /*d450*/  STL [R1+0xb58], R6 ;  /* 0x000b580601007387 */ /* 0x000fe20000100800 */
[----:B0-----:R-:W-:-:S05]  /*d460*/  IMAD.MOV.U32 R0, RZ, RZ, R3 ;  /* 0x000000ffff007224 */ /* 0x001fca00078e0003 */
[----:B------:R0:W-:Y:S02]  /*d470*/  STL [R1+0xb54], R0 ;  /* 0x000b540001007387 */ /* 0x0001e40000100800 */
[----:B0-----:R-:W-:Y:S02]  /*d480*/  IMAD.MOV.U32 R0, RZ, RZ, R7 ;  /* 0x000000ffff007224 */ /* 0x001fe400078e0007 */
[----:B------:R-:W2:Y:S04]  /*d490*/  LDL.LU.64 R6, [R1+0xc50] ;  /* 0x000c500001067983 */ /* 0x000ea80000300a00 */
[----:B---3--:R-:W-:Y:S04]  /*d4a0*/  STL [R1+0xb50], R28 ;  /* 0x000b501c01007387 */ /* 0x008fe80000100800 */
[----:B------:R-:W-:Y:S04]  /*d4b0*/  STL [R1+0xb4c], R0 ;  /* 0x000b4c0001007387 */ /* 0x000fe80000100800 */
[----:B------:R-:W-:Y:S04]  /*d4c0*/  STL [R1+0xb44], R29 ;  /* 0x000b441d01007387 */ /* 0x000fe80000100800 */
[----:B------:R-:W-:Y:S04]  /*d4d0*/  STL [R1+0xb48], R26 ;  /* 0x000b481a01007387 */ /* 0x000fe80000100800 */
[----:B------:R0:W-:Y:S04]  /*d4e0*/  STL [R1+0xb3c], R27 ;  /* 0x000b3c1b01007387 */ /* 0x0001e80000100800 */
[----:B------:R-:W-:Y:S04]  /*d4f0*/  STL [R1+0xb40], R4 ;  /* 0x000b400401007387 */ /* 0x000fe80000100800 */
[----:B------:R-:W-:Y:S04]  /*d500*/  STL [R1+0xb34], R5 ;  /* 0x000b340501007387 */ /* 0x000fe80000100800 */
[----:B0-----:R-:W3:Y:S04]  /*d510*/  LDL.LU.64 R26, [R1+0x48] ;  /* 0x00004800011a7983 */ /* 0x001ee80000300a00 */
[----:B------:R-:W-:Y:S04]  /*d520*/  STL [R1+0xb38], R16 ;  /* 0x000b381001007387 */ /* 0x000fe80000100800 */
[----:B------:R-:W-:Y:S04]  /*d530*/  STL [R1+0xb2c], R17 ;  /* 0x000b2c1101007387 */ /* 0x000fe80000100800 */
[----:B--2---:R-:W-:Y:S04]  /*d540*/  STL [R1+0xb30], R6 ;  /* 0x000b300601007387 */ /* 0x004fe80000100800 */
[----:B------:R-:W-:Y:S04]  /*d550*/  STL [R1+0xb24], R7 ;  /* 0x000b240701007387 */ /* 0x000fe80000100800 */
[----:B------:R-:W-:Y:S04]  /*d560*/  STL [R1+0xb28], R18 ;  /* 0x000b281201007387 */ /* 0x000fe80000100800 */
[----:B------:R0:W-:Y:S04]  /*d570*/  STL [R1+0xb1c], R19 ;  /* 0x000b1c1301007387 */ /* 0x0001e80000100800 */
[----:B0-----:R-:W2:Y:S04]  /*d580*/  LDL.LU.64 R18, [R1+0x68] ;  /* 0x0000680001127983 */ /* 0x001ea80000300a00 */
[----:B------:R-:W-:Y:S04]  /*d590*/  STL [R1+0xb20], R8 ;  /* 0x000b200801007387 */ /* 0x000fe80000100800 */
[----:B------:R0:W-:Y:S04]  /*d5a0*/  STL [R1+0xb14], R9 ;  /* 0x000b140901007387 */ /* 0x0001e80000100800 */
[----:B0-----:R-:W2:Y:S04]  /*d5b0*/  LDL.LU.64 R8, [R1+0x58] ;  /* 0x0000580001087983 */ /* 0x001ea80000300a00 */
[----:B------:R-:W2:Y:S04]  /*d5c0*/  LDL.LU.64 R4, [R1+0x70] ;  /* 0x0000700001047983 */ /* 0x000ea80000300a00 */
[----:B------:R-:W-:Y:S04]  /*d5d0*/  STL [R1+0xb18], R20 ;  /* 0x000b181401007387 */ /* 0x000fe80000100800 */
[----:B------:R0:W-:Y:S04]  /*d5e0*/  STL [R1+0xb0c], R21 ;  /* 0x000b0c1501007387 */ /* 0x0001e80000100800 */
[----:B0-----:R-:W2:Y:S04]  /*d5f0*/  LDL.LU.64 R20, [R1+0x50] ;  /* 0x0000500001147983 */ /* 0x001ea80000300a00 */
[----:B------:R-:W-:Y:S04]  /*d600*/  STL [R1+0xb10], R10 ;  /* 0x000b100a01007387 */ /* 0x000fe80000100800 */
[----:B------:R-:W-:Y:S04]  /*d610*/  STL [R1+0xb04], R11 ;  /* 0x000b040b01007387 */ /* 0x000fe80000100800 */
[----:B------:R-:W2:Y:S04]  /*d620*/  LDL.LU.64 R16, [R1+0x80] ;  /* 0x0000800001107983 */ /* 0x000ea80000300a00 */
[----:B-----5:R-:W-:Y:S04]  /*d630*/  STL [R1+0xb08], R22 ;  /* 0x000b081601007387 */ /* 0x020fe80000100800 */
[----:B------:R0:W-:Y:S04]  /*d640*/  STL [R1+0xafc], R23 ;  /* 0x000afc1701007387 */ /* 0x0001e80000100800 */
[----:B0-----:R-:W5:Y:S04]  /*d650*/  LDL.LU.64 R22, [R1+0x78] ;  /* 0x0000780001167983 */ /* 0x001f680000300a00 */
[----:B------:R-:W5:Y:S04]  /*d660*/  LDL.LU.64 R6, [R1+0x90] ;  /* 0x0000900001067983 */ /* 0x000f680000300a00 */
[----:B------:R-:W-:Y:S04]  /*d670*/  STL [R1+0xb00], R12 ;  /* 0x000b000c01007387 */ /* 0x000fe80000100800 */
[----:B------:R-:W-:Y:S04]  /*d680*/  STL [R1+0xaf4], R13 ;  /* 0x000af40d01007387 */ /* 0x000fe80000100800 */
[----:B------:R-:W5:Y:S04]  /*d690*/  LDL.LU.64 R28, [R1+0x98] ;  /* 0x00009800011c7983 */ /* 0x000f680000300a00 */
[----:B----4-:R-:W-:Y:S04]  /*d6a0*/  STL [R1+0xaf8], R24 ;  /* 0x000af81801007387 */ /* 0x010fe80000100800 */
[----:B------:R-:W-:Y:S04]  /*d6b0*/  STL [R1+0xaec], R25 ;  /* 0x000aec1901007387 */ /* 0x000fe80000100800 */
[----:B------:R-:W4:Y:S04]  /*d6c0*/  LDL.LU.64 R10, [R1+0xa0] ;  /* 0x0000a000010a7983 */ /* 0x000f280000300a00 */
[----:B------:R-:W-:Y:S04]  /*d6d0*/  STL [R1+0xaf0], R14 ;  /* 0x000af00e01007387 */ /* 0x000fe80000100800 */
[----:B------:R-:W-:Y:S04]  /*d6e0*/  STL [R1+0x280], R15 ;  /* 0x0002800f01007387 */ /* 0x000fe80000100800 */
[----:B------:R-:W4:Y:S01]  /*d6f0*/  LDL.LU.64 R2, [R1+0xa8] ;  /* 0x0000a80001027983 */ /* 0x000f220000300a00 */
[----:B---3--:R-:W-:-:S03]  /*d700*/  IMAD.MOV.U32 R0, RZ, RZ, R27 ;  /* 0x000000ffff007224 */ /* 0x008fc600078e001b */
[----:B------:R0:W-:Y:S04]  /*d710*/  STL [R1+0x288], R26 ;  /* 0x0002881a01007387 */ /* 0x0001e80000100800 */
[----:B0-----:R-:W3:Y:S04]  /*d720*/  LDL.LU.64 R26, [R1+0xb8] ;  /* 0x0000b800011a7983 */ /* 0x001ee80000300a00 */
[----:B------:R0:W-:Y:S04]  /*d730*/  STL [R1+0x284], R0 ;  /* 0x0002840001007387 */ /* 0x0001e80000100800 */
[----:B--2---:R1:W-:Y:S01]  /*d740*/  STL [R1+0x290], R20 ;  /* 0x0002901401007387 */ /* 0x0043e20000100800 */
[----:B0-----:R-:W-:-:S03]  /*d750*/  IMAD.MOV.U32 R0, RZ, RZ, R21 ;  /* 0x000000ffff007224 */ /* 0x001fc600078e0015 */
[----:B-1----:R-:W2:Y:S04]  /*d760*/  LDL.LU.64 R20, [R1+0xc0] ;  /* 0x0000c00001147983 */ /* 0x002ea80000300a00 */
[----:B------:R0:W-:Y:S04]  /*d770*/  STL [R1+0x28c], R0 ;  /* 0x00028c0001007387 */ /* 0x0001e80000100800 */
[----:B------:R1:W-:Y:S01]  /*d780*/  STL [R1+0x298], R8 ;  /* 0x0002980801007387 */ /* 0x0003e20000100800 */
        /* <DEDUP_REMOVED lines=11> */
[----:B-----5:R1:W-:Y:S01]  /*d840*/  STL [R1+0x2b0], R22 ;  /* 0x0002b01601007387 */ /* 0x0203e20000100800 */
[----:B0-----:R-:W-:-:S03]  /*d850*/  IMAD.MOV.U32 R0, RZ, RZ, R23 ;  /* 0x000000ffff007224 */ /* 0x001fc600078e0017 */
[----:B-1----:R-:W5:Y:S04]  /*d860*/  LDL.LU.64 R22, [R1+0xe8] ;  /* 0x0000e80001167983 */ /* 0x002f680000300a00 */
[----:B------:R0:W-:Y:S04]  /*d870*/  STL [R1+0x2ac], R0 ;  /* 0x0002ac0001007387 */ /* 0x0001e80000100800 */
[----:B------:R1:W-:Y:S01]  /*d880*/  STL [R1+0x2b8], R16 ;  /* 0x0002b81001007387 */ /* 0x0003e20000100800 */
        /* <DEDUP_REMOVED lines=11> */
[----:B----4-:R1:W-:Y:S01]  /*d940*/  STL [R1+0x2d0], R10 ;  /* 0x0002d00a01007387 */ /* 0x0103e20000100800 */
[----:B0-----:R-:W-:-:S03]  /*d950*/  IMAD.MOV.U32 R0, RZ, RZ, R11 ;  /* 0x000000ffff007224 */ /* 0x001fc600078e000b */
[----:B-1----:R-:W4:Y:S04]  /*d960*/  LDL.LU.64 R10, [R1+0x110] ;  /* 0x00011000010a7983 */ /* 0x002f280000300a00 */
[----:B------:R0:W-:Y:S04]  /*d970*/  STL [R1+0x2cc], R0 ;  /* 0x0002cc0001007387 */ /* 0x0001e80000100800 */
[----:B------:R1:W-:Y:S01]  /*d980*/  STL [R1+0x2d8], R2 ;  /* 0x0002d80201007387 */ /* 0x0003e20000100800 */
[----:B0-----:R-:W-:-:S03]  /*d990*/  IMAD.MOV.U32 R0, RZ, RZ, R3 ;  /* 0x000000ffff007224 */ /* 0x001fc600078e0003 */
[----:B-1----:R-:W4:Y:S04]  /*d9a0*/  LDL.LU.64 R2, [R1+0x118] ;  /* 0x0001180001027983 */ /* 0x002f280000300a00 */
[----:B------:R0:W-:Y:S04]  /*d9b0*/  STL [R1+0x2d4], R0 ;  /* 0x0002d40001007387 */ /* 0x0001e80000100800 */
[----:B---3--:R1:W-:Y:S01]  /*d9c0*/  STL [R1+0x2f4], R26 ;  /* 0x0002f41a01007387 */ /* 0x0083e20000100800 */
[----:B0-----:R-:W-:-:S03]  /*d9d0*/  IMAD.MOV.U32 R0, RZ, RZ, R27 ;  /* 0x000000ffff007224 */ /* 0x001fc600078e001b */
[----:B-1----:R-:W3:Y:S04]  /*d9e0*/  LDL.LU.64 R26, [R1+0x120] ;  /* 0x00012000011a7983 */ /* 0x002ee80000300a00 */
        /* <DEDUP_REMOVED lines=616> */
[----:B------:R2:W-:Y:S02]  /*10070*/  STL [R1+0x7c0], R0 ;  /* 0x0007c00001007387 */ /* 0x0005e40000100800 */
[----:B--2---:R-:W-:Y:S02]  /*10080*/  IMAD.MOV.U32 R0, RZ, RZ, R21 ;  /* 0x000000ffff007224 */ /* 0x004fe400078e0015 */
[----:B------:R0:W-:Y:S04]  /*10090*/  STL [R1+0x7cc], R20 ;  /* 0x0007cc1401007387 */ /* 0x0001e80000100800 */
[----:B0-----:R-:W2:Y:S04]  /*100a0*/  LDL.LU.64 R20, [R1+0x828] ;  /* 0x0008280001147983 */ /* 0x001ea80000300a00 */
        /* <DEDUP_REMOVED lines=49> */
[----:B------:R-:W-:Y:S04]  /*103c0*/  STL [R1+0x834], R18 ;  /* 0x0008341201007387 */ /* 0x000fe80000100800 */
[----:B------:R-:W2:Y:S01]  /*103d0*/  LDL.LU.64 R12, [R1+0x890] ;  /* 0x00089000010c7983 */ /* 0x000ea20000300a00 */
[----:B0-----:R-:W-:-:S05]  /*103e0*/  IMAD.MOV.U32 R0, RZ, RZ, R19 ;  /* 0x000000ffff007224 */ /* 0x001fca00078e0013 */
[----:B------:R0:W-:Y:S04]  /*103f0*/  STL [R1+0x830], R0 ;  /* 0x0008300001007387 */ /* 0x0001e80000100800 */
[----:B------:R-:W-:Y:S01]  /*10400*/  STL [R1+0x83c], R4 ;  /* 0x00083c0401007387 */ /* 0x000fe20000100800 */
[----:B0-----:R-:W-:-:S03]  /*10410*/  IMAD.MOV.U32 R0, RZ, RZ, R5 ;  /* 0x000000ffff007224 */ /* 0x001fc600078e0005 */
[----:B------:R-:W2:Y:S04]  /*10420*/  LDL.LU.64 R18, [R1+0x898] ;  /* 0x0008980001127983 */ /* 0x000ea80000300a00 */
[----:B------:R0:W-:Y:S04]  /*10430*/  STL [R1+0x838], R0 ;  /* 0x0008380001007387 */ /* 0x0001e80000100800 */
[----:B-----5:R1:W-:Y:S01]  /*10440*/  STL [R1+0x844], R22 ;  /* 0x0008441601007387 */ /* 0x0203e20000100800 */
[----:B0-----:R-:W-:-:S03]  /*10450*/  IMAD.MOV.U32 R0, RZ, RZ, R23 ;  /* 0x000000ffff007224 */ /* 0x001fc600078e0017 */
[----:B------:R-:W5:Y:S04]  /*10460*/  LDL.LU.64 R4, [R1+0x8a0] ;  /* 0x0008a00001047983 */ /* 0x000f680000300a00 */
[----:B------:R-:W-:Y:S04]  /*10470*/  STL [R1+0x84c], R16 ;  /* 0x00084c1001007387 */ /* 0x000fe80000100800 */
[----:B------:R0:W-:Y:S04]  /*10480*/  STL [R1+0x840], R0 ;  /* 0x0008400001007387 */ /* 0x0001e80000100800 */
[----:B-1----:R-:W5:Y:S01]  /*10490*/  LDL.LU.64 R22, [R1+0x8a8] ;  /* 0x0008a80001167983 */ /* 0x002f620000300a00 */
[----:B0-----:R-:W-:-:S05]  /*104a0*/  IMAD.MOV.U32 R0, RZ, RZ, R17 ;  /* 0x000000ffff007224 */ /* 0x001fca00078e0011 */
[----:B------:R0:W-:Y:S04]  /*104b0*/  STL [R1+0x848], R0 ;  /* 0x0008480001007387 */ /* 0x0001e80000100800 */
[----:B------:R1:W-:Y:S04]  /*104c0*/  STL [R1+0x854], R6 ;  /* 0x0008540601007387 */ /* 0x0003e80000100800 */
[----:B------:R-:W5:Y:S01]  /*104d0*/  LDL.LU.64 R16, [R1+0x8b0] ;  /* 0x0008b00001107983 */ /* 0x000f620000300a00 */
[----:B0-----:R-:W-:-:S03]  /*104e0*/  IMAD.MOV.U32 R0, RZ, RZ, R7 ;  /* 0x000000ffff007224 */ /* 0x001fc600078e0007 */
[----:B------:R-:W-:Y:S04]  /*104f0*/  STL [R1+0x85c], R28 ;  /* 0x00085c1c01007387 */ /* 0x000fe80000100800 */
[----:B------:R0:W-:Y:S04]  /*10500*/  STL [R1+0x850], R0 ;  /* 0x0008500001007387 */ /* 0x0001e80000100800 */
[----:B-1----:R-:W5:Y:S01]  /*10510*/  LDL.LU.64 R6, [R1+0x8b8] ;  /* 0x0008b80001067983 */ /* 0x002f620000300a00 */
[----:B0-----:R-:W-:-:S03]  /*10520*/  IMAD.MOV.U32 R0, RZ, RZ, R29 ;  /* 0x000000ffff007224 */ /* 0x001fc600078e001d */
[----:B----4-:R-:W-:Y:S04]  /*10530*/  STL [R1+0x864], R10 ;  /* 0x0008640a01007387 */ /* 0x010fe80000100800 */
[----:B------:R0:W-:Y:S04]  /*10540*/  STL [R1+0x858], R0 ;  /* 0x0008580001007387 */ /* 0x0001e80000100800 */
[----:B------:R-:W4:Y:S01]  /*10550*/  LDL.LU.64 R28, [R1+0x150] ;  /* 0x00015000011c7983 */ /* 0x000f220000300a00 */
[----:B0-----:R-:W-:-:S03]  /*10560*/  IMAD.MOV.U32 R0, RZ, RZ, R11 ;  /* 0x000000ffff007224 */ /* 0x001fc600078e000b */
[----:B------:R-:W-:Y:S04]  /*10570*/  STL [R1+0x86c], R2 ;  /* 0x00086c0201007387 */ /* 0x000fe80000100800 */
[----:B------:R0:W-:Y:S04]  /*10580*/  STL [R1+0x860], R0 ;  /* 0x0008600001007387 */ /* 0x0001e80000100800 */
[----:B------:R-:W4:Y:S01]  /*10590*/  LDL.LU.64 R10, [R1+0x8c8] ;  /* 0x0008c800010a7983 */ /* 0x000f220000300a00 */
[----:B0-----:R-:W-:-:S03]  /*105a0*/  IMAD.MOV.U32 R0, RZ, RZ, R3 ;  /* 0x000000ffff007224 */ /* 0x001fc600078e0003 */
[----:B---3--:R-:W-:Y:S04]  /*105b0*/  STL [R1+0x874], R26 ;  /* 0x0008741a01007387 */ /* 0x008fe80000100800 */
[----:B------:R0:W-:Y:S04]  /*105c0*/  STL [R1+0x868], R0 ;  /* 0x0008680001007387 */ /* 0x0001e80000100800 */
[----:B------:R-:W3:Y:S01]  /*105d0*/  LDL.LU.64 R2, [R1+0x8d0] ;  /* 0x0008d00001027983 */ /* 0x000ee20000300a00 */
[----:B0-----:R-:W-:-:S03]  /*105e0*/  IMAD.MOV.U32 R0, RZ, RZ, R27 ;  /* 0x000000ffff007224 */ /* 0x001fc600078e001b */
[----:B--2---:R-:W-:Y:S04]  /*105f0*/  STL [R1+0x87c], R20 ;  /* 0x00087c1401007387 */ /* 0x004fe80000100800 */
[----:B------:R0:W-:Y:S04]  /*10600*/  STL [R1+0x870], R0 ;  /* 0x0008700001007387 */ /* 0x0001e80000100800 */
[----:B------:R-:W2:Y:S01]  /*10610*/  LDL.LU.64 R26, [R1+0x8d8] ;  /* 0x0008d800011a7983 */ /* 0x000ea20000300a00 */
[----:B0-----:R-:W-:-:S03]  /*10620*/  IMAD.MOV.U32 R0, RZ, RZ, R21 ;  /* 0x000000ffff007224 */ /* 0x001fc600078e0015 */
[----:B------:R-:W-:Y:S04]  /*10630*/  STL [R1+0x884], R8 ;  /* 0x0008840801007387 */ /* 0x000fe80000100800 */
[----:B------:R0:W-:Y:S04]  /*10640*/  STL [R1+0x878], R0 ;  /* 0x0008780001007387 */ /* 0x0001e80000100800 */
[----:B------:R-:W2:Y:S01]  /*10650*/  LDL.LU.64 R20, [R1+0x128] ;  /* 0x0001280001147983 */ /* 0x000ea20000300a00 */
[----:B0-----:R-:W-:-:S05]  /*10660*/  IMAD.MOV.U32 R0, RZ, RZ, R9 ;  /* 0x000000ffff007224 */ /* 0x001fca00078e0009 */
[----:B------:R0:W-:Y:S04]  /*10670*/  STL [R1+0x880], R0 ;  /* 0x0008800001007387 */ /* 0x0001e80000100800 */
[----:B------:R-:W-:Y:S04]  /*10680*/  STL [R1+0x88c], R12 ;  /* 0x00088c0c01007387 */ /* 0x000fe80000100800 */
[----:B------:R-:W2:Y:S01]  /*10690*/  LDL.LU.64 R8, [R1+0x8e8] ;  /* 0x0008e80001087983 */ /* 0x000ea20000300a00 */
[----:B0-----:R-:W-:-:S03]  /*106a0*/  IMAD.MOV.U32 R0, RZ, RZ, R13 ;  /* 0x000000ffff007224 */ /* 0x001fc600078e000d */
[----:B------:R-:W-:Y:S04]  /*106b0*/  STL [R1+0x894], R18 ;  /* 0x0008941201007387 */ /* 0x000fe80000100800 */
[----:B------:R0:W-:Y:S02]  /*106c0*/  STL [R1+0x888], R0 ;  /* 0x0008880001007387 */ /* 0x0001e40000100800 */
[----:B0-----:R-:W-:Y:S02]  /*106d0*/  IMAD.MOV.U32 R0, RZ, RZ, R19 ;  /* 0x000000ffff007224 */ /* 0x001fe400078e0013 */
[----:B-----5:R-:W-:Y:S04]  /*106e0*/  STL [R1+0x89c], R4 ;  /* 0x00089c0401007387 */ /* 0x020fe80000100800 */
[----:B------:R0:W-:Y:S04]  /*106f0*/  STL [R1+0x890], R0 ;  /* 0x0008900001007387 */ /* 0x0001e80000100800 */
[----:B------:R-:W5:Y:S01]  /*10700*/  LDL.LU.64 R18, [R1+0x8f0] ;  /* 0x0008f00001127983 */ /* 0x000f620000300a00 */
[----:B0-----:R-:W-:-:S03]  /*10710*/  IMAD.MOV.U32 R0, RZ, RZ, R5 ;  /* 0x000000ffff007224 */ /* 0x001fc600078e0005 */
[----:B------:R-:W5:Y:S04]  /*10720*/  LDL.LU.64 R4, [R1+0x8f8] ;  /* 0x0008f80001047983 */ /* 0x000f680000300a00 */
[----:B------:R0:W-:Y:S04]  /*10730*/  STL [R1+0x898], R0 ;  /* 0x0008980001007387 */ /* 0x0001e80000100800 */
[----:B------:R-:W-:Y:S01]  /*10740*/  STL [R1+0x8a4], R22 ;  /* 0x0008a41601007387 */ /* 0x000fe20000100800 */
[----:B0-----:R-:W-:-:S03]  /*10750*/  IMAD.MOV.U32 R0, RZ, RZ, R23 ;  /* 0x000000ffff007224 */ /* 0x001fc600078e0017 */
[----:B------:R-:W-:Y:S04]  /*10760*/  STL [R1+0x8ac], R16 ;  /* 0x0008ac1001007387 */ /* 0x000fe80000100800 */
[----:B------:R0:W-:Y:S04]  /*10770*/  STL [R1+0x8a0], R0 ;  /* 0x0008a00001007387 */ /* 0x0001e80000100800 */
[----:B------:R-:W5:Y:S01]  /*10780*/  LDL.LU.64 R12, [R1+0x100] ;  /* 0x00010000010c7983 */ /* 0x000f620000300a00 */
[----:B0-----:R-:W-:-:S03]  /*10790*/  IMAD.MOV.U32 R0, RZ, RZ, R17 ;  /* 0x000000ffff007224 */ /* 0x001fc600078e0011 */
[----:B------:R-:W-:Y:S04]  /*107a0*/  STL [R1+0x8b4], R6 ;  /* 0x0008b40601007387 */ /* 0x000fe80000100800 */
[----:B------:R0:W-:Y:S04]  /*107b0*/  STL [R1+0x8a8], R0 ;  /* 0x0008a80001007387 */ /* 0x0001e80000100800 */
[----:B------:R-:W5:Y:S01]  /*107c0*/  LDL.LU.64 R16, [R1+0x908] ;  /* 0x0009080001107983 */ /* 0x000f620000300a00 */
[----:B0-----:R-:W-:-:S03]  /*107d0*/  IMAD.MOV.U32 R0, RZ, RZ, R7 ;  /* 0x000000ffff007224 */ /* 0x001fc600078e0007 */
[----:B----4-:R-:W-:Y:S04]  /*107e0*/  STL [R1+0x8bc], R28 ;  /* 0x0008bc1c01007387 */ /* 0x010fe80000100800 */
[----:B------:R0:W-:Y:S04]  /*107f0*/  STL [R1+0x8b0], R0 ;  /* 0x0008b00001007387 */ /* 0x0001e80000100800 */
[----:B------:R-:W4:Y:S01]  /*10800*/  LDL.LU.64 R6, [R1+0x910] ;  /* 0x0009100001067983 */ /* 0x000f220000300a00 */
[----:B0-----:R-:W-:-:S05]  /*10810*/  IMAD.MOV.U32 R0, RZ, RZ, R29 ;  /* 0x000000ffff007224 */ /* 0x001fca00078e001d */
[----:B------:R0:W-:Y:S04]  /*10820*/  STL [R1+0x8b8], R0 ;  /* 0x0008b80001007387 */ /* 0x0001e80000100800 */
[----:B------:R-:W-:Y:S04]  /*10830*/  STL [R1+0x8c4], R10 ;  /* 0x0008c40a01007387 */ /* 0x000fe80000100800 */
[----:B------:R-:W4:Y:S01]  /*10840*/  LDL.LU.64 R28, [R1+0x918] ;  /* 0x00091800011c7983 */ /* 0x000f220000300a00 */
[----:B0-----:R-:W-:-:S03]  /*10850*/  IMAD.MOV.U32 R0, RZ, RZ, R11 ;  /* 0x000000ffff007224 */ /* 0x001fc600078e000b */
[----:B---3--:R-:W-:Y:S04]  /*10860*/  STL [R1+0x8cc], R2 ;  /* 0x0008cc0201007387 */ /* 0x008fe80000100800 */
[----:B------:R0:W-:Y:S02]  /*10870*/  STL [R1+0x8c0], R0 ;  /* 0x0008c00001007387 */ /* 0x0001e40000100800 */
[----:B0-----:R-:W-:Y:S02]  /*10880*/  IMAD.MOV.U32 R0, RZ, RZ, R3 ;  /* 0x000000ffff007224 */ /* 0x001fe400078e0003 */
[----:B------:R-:W0:Y:S04]  /*10890*/  S2R R3, SR_TID.X ;  /* 0x0000000000037919 */ /* 0x000e280000002100 */
[----:B------:R2:W-:Y:S01]  /*108a0*/  STL [R1+0x8c8], R0 ;  /* 0x0008c80001007387 */ /* 0x0005e20000100800 */
[----:B0-----:R-:W-:-:S04]  /*108b0*/  SHF.R.U32.HI R3, RZ, 0x4, R3 ;  /* 0x00000004ff037819 */ /* 0x001fc80000011603 */
[----:B------:R-:W-:-:S04]  /*108c0*/  SGXT.U32 R3, R3, 0x2 ;  /* 0x000000020303781a */ /* 0x000fc80000000000 */
[----:B------:R-:W-:-:S05]  /*108d0*/  LOP3.LUT R3, R3, 0x78, RZ, 0xfc, !PT ;  /* 0x0000007803037812 */ /* 0x000fca00078efcff */
[----:B------:R-:W-:Y:S02]  /*108e0*/  IMAD R25, R3, c[0x0][0x188], RZ ;  /* 0x0000620003197a24 */ /* 0x000fe400078e02ff */
[----:B--2---:R-:W-:Y:S01]  /*108f0*/  IMAD.MOV.U32 R0, RZ, RZ, R27 ;  /* 0x000000ffff007224 */ /* 0x004fe200078e001b */
[----:B------:R0:W-:Y:S04]  /*10900*/  STL [R1+0x8d4], R26 ;  /* 0x0008d41a01007387 */ /* 0x0001e80000100800 */
[----:B0-----:R-:W2:Y:S04]  /*10910*/  LDL.LU.64 R26, [R1+0xd8] ;  /* 0x0000d800011a7983 */ /* 0x001ea80000300a00 */
[----:B------:R0:W-:Y:S04]  /*10920*/  STL [R1+0x8d0], R0 ;  /* 0x0008d00001007387 */ /* 0x0001e80000100800 */
[----:B------:R-:W-:Y:S04]  /*10930*/  STL [R1+0x8dc], R20 ;  /* 0x0008dc1401007387 */ /* 0x000fe80000100800 */
[----:B------:R-:W3:Y:S01]  /*10940*/  LDL.LU.64 R10, [R1+0x928] ;  /* 0x00092800010a7983 */ /* 0x000ee20000300a00 */
[----:B0-----:R-:W-:-:S05]  /*10950*/  IMAD.MOV.U32 R0, RZ, RZ, R21 ;  /* 0x000000ffff007224 */ /* 0x001fca00078e0015 */
[----:B------:R0:W-:Y:S04]  /*10960*/  STL [R1+0x8d8], R0 ;  /* 0x0008d80001007387 */ /* 0x0001e80000100800 */
[----:B------:R1:W-:Y:S01]  /*10970*/  STL [R1+0x8e4], R8 ;  /* 0x0008e40801007387 */ /* 0x0003e20000100800 */
[----:B0-----:R-:W-:-:S03]  /*10980*/  IMAD.MOV.U32 R0, RZ, RZ, R9 ;  /* 0x000000ffff007224 */ /* 0x001fc600078e0009 */
[----:B-1----:R-:W3:Y:S04]  /*10990*/  LDL.LU.64 R8, [R1+0x930] ;  /* 0x0009300001087983 */ /* 0x002ee80000300a00 */
[----:B------:R5:W-:Y:S04]  /*109a0*/  STL [R1+0x8e0], R0 ;  /* 0x0008e00001007387 */ /* 0x000be80000100800 */
[----:B------:R-:W3:Y:S01]  /*109b0*/  LDL.LU.64 R2, [R1+0x938] ;  /* 0x0009380001027983 */ /* 0x000ee20000300a00 */
[----:B-----5:R-:W-:-:S03]  /*109c0*/  IMAD.MOV.U32 R0, RZ, RZ, R19 ;  /* 0x000000ffff007224 */ /* 0x020fc600078e0013 */
[----:B------:R0:W-:Y:S04]  /*109d0*/  STL [R1+0x8ec], R18 ;  /* 0x0008ec1201007387 */ /* 0x0001e80000100800 */
[----:B------:R-:W-:Y:S04]  /*109e0*/  STL [R1+0x8f4], R4 ;  /* 0x0008f40401007387 */ /* 0x000fe80000100800 */
[----:B------:R1:W-:Y:S04]  /*109f0*/  STL [R1+0x8e8], R0 ;  /* 0x0008e80001007387 */ /* 0x0003e80000100800 */
[----:B0-----:R-:W5:Y:S01]  /*10a00*/  LDL.LU.64 R18, [R1+0xb0] ;  /* 0x0000b00001127983 */ /* 0x001f620000300a00 */
[----:B-1----:R-:W-:-:S05]  /*10a10*/  IMAD.MOV.U32 R0, RZ, RZ, R5 ;  /* 0x000000ffff007224 */ /* 0x002fca00078e0005 */
[----:B------:R0:W-:Y:S04]  /*10a20*/  STL [R1+0x8f0], R0 ;  /* 0x0008f00001007387 */ /* 0x0001e80000100800 */
[----:B------:R-:W-:Y:S04]  /*10a30*/  STL [R1+0x8fc], R12 ;  /* 0x0008fc0c01007387 */ /* 0x000fe80000100800 */
[----:B------:R-:W5:Y:S01]  /*10a40*/  LDL.LU.64 R4, [R1+0x948] ;  /* 0x0009480001047983 */ /* 0x000f620000300a00 */
[----:B0-----:R-:W-:-:S03]  /*10a50*/  IMAD.MOV.U32 R0, RZ, RZ, R13 ;  /* 0x000000ffff007224 */ /* 0x001fc600078e000d */
[----:B------:R-:W-:Y:S04]  /*10a60*/  STL [R1+0x904], R16 ;  /* 0x0009041001007387 */ /* 0x000fe80000100800 */
[----:B------:R0:W-:Y:S02]  /*10a70*/  STL [R1+0x8f8], R0 ;  /* 0x0008f80001007387 */ /* 0x0001e40000100800 */
[----:B0-----:R-:W-:Y:S02]  /*10a80*/  IMAD.MOV.U32 R0, RZ, RZ, R17 ;  /* 0x000000ffff007224 */ /* 0x001fe400078e0011 */
[----:B------:R-:W5:Y:S01]  /*10a90*/  LDL.LU.64 R16, [R1+0x950] ;  /* 0x0009500001107983 */ /* 0x000f620000300a00 */
[----:B------:R-:W-:-:S03]  /*10aa0*/  IMAD.MOV R20, RZ, RZ, -c[0x0][0x188] ;  /* 0x80006200ff147624 */ /* 0x000fc600078e02ff */
[----:B------:R0:W-:Y:S01]  /*10ab0*/  STL [R1+0x900], R0 ;  /* 0x0009000001007387 */ /* 0x0001e20000100800 */
[----:B------:R-:W-:-:S03]  /*10ac0*/  IMAD R23, R20, 0x4, R25 ;  /* 0x0000000414177824 */ /* 0x000fc600078e0219 */
[----:B----4-:R1:W-:Y:S01]  /*10ad0*/  STL [R1+0x90c], R6 ;  /* 0x00090c0601007387 */ /* 0x0103e20000100800 */
[----:B0-----:R-:W-:Y:S02]  /*10ae0*/  IMAD.MOV.U32 R0, RZ, RZ, R7 ;  /* 0x000000ffff007224 */ /* 0x001fe400078e0007 */
[----:B------:R-:W-:Y:S01]  /*10af0*/  IMAD R22, R20, 0x4, R23 ;  /* 0x0000000414167824 */ /* 0x000fe200078e0217 */
[----:B------:R-:W-:Y:S04]  /*10b00*/  STL [R1+0x914], R28 ;  /* 0x0009141c01007387 */ /* 0x000fe80000100800 */
[----:B------:R0:W-:Y:S04]  /*10b10*/  STL [R1+0x908], R0 ;  /* 0x0009080001007387 */ /* 0x0001e80000100800 */
[----:B-1----:R-:W4:Y:S01]  /*10b20*/  LDL.LU.64 R6, [R1+0x958] ;  /* 0x0009580001067983 */ /* 0x002f220000300a00 */
[----:B0-----:R-:W-:-:S03]  /*10b30*/  IMAD.MOV.U32 R0, RZ, RZ, R29 ;  /* 0x000000ffff007224 */ /* 0x001fc600078e001d */
[----:B------:R-:W4:Y:S04]  /*10b40*/  LDL.LU.64 R28, [R1+0x88] ;  /* 0x00008800011c7983 */ /* 0x000f280000300a00 */
[----:B------:R2:W-:Y:S04]  /*10b50*/  STL [R1+0x910], R0 ;  /* 0x0009100001007387 */ /* 0x0005e80000100800 */
[----:B------:R-:W-:Y:S01]  /*10b60*/  STL.64 [R1+0xc30], R22 ;  /* 0x000c301601007387 */ /* 0x000fe20000100a00 */
[----:B------:R-:W-:-:S04]  /*10b70*/  IMAD R21, R20, 0x4, R22 ;  /* 0x0000000414157824 */ /* 0x000fc800078e0216 */
[----:B------:R-:W-:Y:S02]  /*10b80*/  IMAD R24, R20, 0x4, R21 ;  /* 0x0000000414187824 */ /* 0x000fe400078e0215 */
[----:B--2---:R-:W-:Y:S01]  /*10b90*/  IMAD.MOV.U32 R0, RZ, RZ, R27 ;  /* 0x000000ffff007224 */ /* 0x004fe200078e001b */
[----:B------:R0:W-:Y:S04]  /*10ba0*/  STL [R1+0x91c], R26 ;  /* 0x00091c1a01007387 */ /* 0x0001e80000100800 */
[----:B0-----:R-:W2:Y:S04]  /*10bb0*/  LDL.LU.64 R26, [R1+0x968] ;  /* 0x00096800011a7983 */ /* 0x001ea80000300a00 */
[----:B------:R0:W-:Y:S04]  /*10bc0*/  STL [R1+0x918], R0 ;  /* 0x0009180001007387 */ /* 0x0001e80000100800 */
[----:B---3--:R-:W-:Y:S01]  /*10bd0*/  STL [R1+0x924], R10 ;  /* 0x0009240a01007387 */ /* 0x008fe20000100800 */
[----:B0-----:R-:W-:-:S05]  /*10be0*/  IMAD.MOV.U32 R0, RZ, RZ, R11 ;  /* 0x000000ffff007224 */ /* 0x001fca00078e000b */
[----:B------:R0:W-:Y:S04]  /*10bf0*/  STL [R1+0x920], R0 ;  /* 0x0009200001007387 */ /* 0x0001e80000100800 */
[----:B------:R-:W-:Y:S01]  /*10c00*/  STL [R1+0x92c], R8 ;  /* 0x00092c0801007387 */ /* 0x000fe20000100800 */
[----:B0-----:R-:W-:-:S03]  /*10c10*/  IMAD.MOV.U32 R0, RZ, RZ, R9 ;  /* 0x000000ffff007224 */ /* 0x001fc600078e0009 */
[----:B------:R-:W3:Y:S04]  /*10c20*/  LDL.LU.64 R22, [R1+0x970] ;  /* 0x0009700001167983 */ /* 0x000ee80000300a00 */
[----:B------:R-:W-:Y:S04]  /*10c30*/  STL [R1+0x934], R2 ;  /* 0x0009340201007387 */ /* 0x000fe80000100800 */
[----:B------:R0:W-:Y:S04]  /*10c40*/  STL [R1+0x928], R0 ;  /* 0x0009280001007387 */ /* 0x0001e80000100800 */
[----:B------:R-:W3:Y:S01]  /*10c50*/  LDL.LU.64 R12, [R1+0x978] ;  /* 0x00097800010c7983 */ /* 0x000ee20000300a00 */
[----:B0-----:R-:W-:-:S03]  /*10c60*/  IMAD.MOV.U32 R0, RZ, RZ, R3 ;  /* 0x000000ffff007224 */ /* 0x001fc600078e0003 */
[----:B------:R-:W-:Y:S04]  /*10c70*/  STL.64 [R1+0xc38], R24 ;  /* 0x000c381801007387 */ /* 0x000fe80000100a00 */
[----:B------:R0:W-:Y:S04]  /*10c80*/  STL [R1+0x930], R0 ;  /* 0x0009300001007387 */ /* 0x0001e80000100800 */
[----:B-----5:R-:W-:Y:S01]  /*10c90*/  STL [R1+0x93c], R18 ;  /* 0x00093c1201007387 */ /* 0x020fe20000100800 */
[----:B0-----:R-:W-:-:S03]  /*10ca0*/  IMAD.MOV.U32 R0, RZ, RZ, R19 ;  /* 0x000000ffff007224 */ /* 0x001fc600078e0013 */
[----:B------:R-:W5:Y:S04]  /*10cb0*/  LDL.LU.64 R14, [R1+0x60] ;  /* 0x00006000010e7983 */ /* 0x000f680000300a00 */
[----:B------:R-:W-:Y:S04]  /*10cc0*/  STL [R1+0x944], R4 ;  /* 0x0009440401007387 */ /* 0x000fe80000100800 */
[----:B------:R0:W-:Y:S04]  /*10cd0*/  STL [R1+0x938], R0 ;  /* 0x0009380001007387 */ /* 0x0001e80000100800 */
[----:B------:R-:W5:Y:S01]  /*10ce0*/  LDL.LU.64 R8, [R1+0x988] ;  /* 0x0009880001087983 */ /* 0x000f620000300a00 */
[----:B------:R-:W-:-:S02]  /*10cf0*/  IMAD R3, R20, 0x4, R24 ;  /* 0x0000000414037824 */ /* 0x000fc400078e0218 */
[----:B0-----:R-:W-:-:S03]  /*10d00*/  IMAD.MOV.U32 R0, RZ, RZ, R5 ;  /* 0x000000ffff007224 */ /* 0x001fc600078e0005 */
[----:B------:R-:W-:Y:S04]  /*10d10*/  STL [R1+0xc40], R3 ;  /* 0x000c400301007387 */ /* 0x000fe80000100800 */
[----:B------:R0:W-:Y:S04]  /*10d20*/  STL [R1+0x940], R0 ;  /* 0x0009400001007387 */ /* 0x0001e80000100800 */
[----:B------:R1:W-:Y:S01]  /*10d30*/  STL [R1+0x94c], R16 ;  /* 0x00094c1001007387 */ /* 0x0003e20000100800 */
[----:B0-----:R-:W-:-:S03]  /*10d40*/  IMAD.MOV.U32 R0, RZ, RZ, R17 ;  /* 0x000000ffff007224 */ /* 0x001fc600078e0011 */
[----:B------:R-:W5:Y:S04]  /*10d50*/  LDL.LU.64 R10, [R1+0x990] ;  /* 0x00099000010a7983 */ /* 0x000f680000300a00 */
[----:B-1----:R-:W5:Y:S04]  /*10d60*/  LDL.LU.64 R16, [R1+0x998] ;  /* 0x0009980001107983 */ /* 0x002f680000300a00 */
[----:B------:R4:W-:Y:S01]  /*10d70*/  STL [R1+0x948], R0 ;  /* 0x0009480001007387 */ /* 0x0009e20000100800 */
[----:B------:R-:W-:Y:S02]  /*10d80*/  IMAD R4, R20, 0x4, R3 ;  /* 0x0000000414047824 */ /* 0x000fe400078e0203 */
[----:B----4-:R-:W-:Y:S01]  /*10d90*/  IMAD.MOV.U32 R0, RZ, RZ, R7 ;  /* 0x000000ffff007224 */ /* 0x010fe200078e0007 */
[----:B------:R-:W-:Y:S04]  /*10da0*/  STL [R1+0x954], R6 ;  /* 0x0009540601007387 */ /* 0x000fe80000100800 */
[----:B------:R-:W4:Y:S04]  /*10db0*/  LDL.LU.64 R18, [R1+0x40] ;  /* 0x0000400001127983 */ /* 0x000f280000300a00 */
[----:B------:R0:W-:Y:S04]  /*10dc0*/  STL [R1+0x950], R0 ;  /* 0x0009500001007387 */ /* 0x0001e80000100800 */
[----:B------:R1:W-:Y:S01]  /*10dd0*/  STL [R1+0x95c], R28 ;  /* 0x00095c1c01007387 */ /* 0x0003e20000100800 */
[----:B0-----:R-:W-:-:S03]  /*10de0*/  IMAD.MOV.U32 R0, RZ, RZ, R29 ;  /* 0x000000ffff007224 */ /* 0x001fc600078e001d */
[----:B-1----:R-:W4:Y:S01]  /*10df0*/  LDL.LU.64 R28, [R1+0x9a8] ;  /* 0x0009a800011c7983 */ /* 0x002f220000300a00 */
[----:B------:R-:W-:-:S03]  /*10e00*/  IMAD R5, R20, 0x4, R4 ;  /* 0x0000000414057824 */ /* 0x000fc600078e0204 */
[----:B------:R2:W-:Y:S01]  /*10e10*/  STL [R1+0x958], R0 ;  /* 0x0009580001007387 */ /* 0x0005e20000100800 */
[----:B------:R-:W-:Y:S02]  /*10e20*/  IMAD R6, R20, 0x4, R5 ;  /* 0x0000000414067824 */ /* 0x000fe400078e0205 */
[----:B--2---:R-:W-:Y:S01]  /*10e30*/  IMAD.MOV.U32 R0, RZ, RZ, R27 ;  /* 0x000000ffff007224 */ /* 0x004fe200078e001b */
[----:B------:R0:W-:Y:S04]  /*10e40*/  STL [R1+0x964], R26 ;  /* 0x0009641a01007387 */ /* 0x0001e80000100800 */
[----:B0-----:R-:W2:Y:S04]  /*10e50*/  LDL.LU.64 R26, [R1+0x9b0] ;  /* 0x0009b000011a7983 */ /* 0x001ea80000300a00 */
[----:B------:R3:W-:Y:S04]  /*10e60*/  STL [R1+0x960], R0 ;  /* 0x0009600001007387 */ /* 0x0007e80000100800 */
[----:B------:R0:W-:Y:S01]  /*10e70*/  STL.64 [R1+0xc48], R4 ;  /* 0x000c480401007387 */ /* 0x0001e20000100a00 */
[----:B---3--:R-:W-:-:S03]  /*10e80*/  IMAD.MOV.U32 R0, RZ, RZ, R23 ;  /* 0x000000ffff007224 */ /* 0x008fc600078e0017 */
[----:B------:R-:W-:Y:S04]  /*10e90*/  STL [R1+0x96c], R22 ;  /* 0x00096c1601007387 */ /* 0x000fe80000100800 */
[----:B0-----:R-:W3:Y:S01]  /*10ea0*/  LDL.LU.64 R4, [R1+0x9b8] ;  /* 0x0009b80001047983 */ /* 0x001ee20000300a00 */
[----:B------:R-:W-:-:S03]  /*10eb0*/  IMAD.MOV.U32 R2, RZ, RZ, R13 ;  /* 0x000000ffff027224 */ /* 0x000fc600078e000d */
[----:B------:R0:W-:Y:S04]  /*10ec0*/  STL [R1+0x974], R12 ;  /* 0x0009740c01007387 */ /* 0x0001e80000100800 */
[----:B------:R1:W-:Y:S04]  /*10ed0*/  STL [R1+0x968], R0 ;  /* 0x0009680001007387 */ /* 0x0003e80000100800 */
[----:B0-----:R-:W3:Y:S04]  /*10ee0*/  LDL.LU.64 R12, [R1+0x38] ;  /* 0x00003800010c7983 */ /* 0x001ee80000300a00 */
[----:B-1----:R-:W3:Y:S04]  /*10ef0*/  LDL R0, [R1+0xba4] ;  /* 0x000ba40001007983 */ /* 0x002ee80000100800 */
[----:B------:R0:W-:Y:S04]  /*10f00*/  STL [R1+0x970], R2 ;  /* 0x0009700201007387 */ /* 0x0001e80000100800 */
[----:B-----5:R1:W-:Y:S04]  /*10f10*/  STL [R1+0x97c], R14 ;  /* 0x00097c0e01007387 */ /* 0x0203e80000100800 */
[----:B0-----:R-:W5:Y:S01]  /*10f20*/  LDL.LU.64 R2, [R1+0x9c8] ;  /* 0x0009c80001027983 */ /* 0x001f620000300a00 */
[----:B-1----:R-:W-:-:S03]  /*10f30*/  IMAD.MOV.U32 R14, RZ, RZ, R15 ;  /* 0x000000ffff0e7224 */ /* 0x002fc600078e000f */
[----:B------:R-:W-:Y:S04]  /*10f40*/  STL [R1+0x984], R8 ;  /* 0x0009840801007387 */ /* 0x000fe80000100800 */
[----:B------:R0:W-:Y:S04]  /*10f50*/  STL [R1+0x978], R14 ;  /* 0x0009780e01007387 */ /* 0x0001e80000100800 */
[----:B------:R-:W5:Y:S04]  /*10f60*/  LDL.LU.64 R24, [R1+0x9d0] ;  /* 0x0009d00001187983 */ /* 0x000f680000300a00 */
[----:B0-----:R-:W5:Y:S01]  /*10f70*/  LDL.LU.64 R14, [R1+0x9d8] ;  /* 0x0009d800010e7983 */ /* 0x001f620000300a00 */
[----:B------:R-:W-:-:S05]  /*10f80*/  IMAD.MOV.U32 R8, RZ, RZ, R9 ;  /* 0x000000ffff087224 */ /* 0x000fca00078e0009 */
[----:B------:R-:W-:Y:S01]  /*10f90*/  STL [R1+0x980], R8 ;  /* 0x0009800801007387 */ /* 0x000fe20000100800 */
[----:B------:R-:W-:-:S03]  /*10fa0*/  IMAD.MOV.U32 R9, RZ, RZ, R11 ;  /* 0x000000ffff097224 */ /* 0x000fc600078e000b */
[----:B------:R0:W-:Y:S04]  /*10fb0*/  STL [R1+0x98c], R10 ;  /* 0x00098c0a01007387 */ /* 0x0001e80000100800 */
[----:B------:R-:W-:Y:S04]  /*10fc0*/  STL [R1+0x994], R16 ;  /* 0x0009941001007387 */ /* 0x000fe80000100800 */
[----:B------:R-:W-:Y:S04]  /*10fd0*/  STL [R1+0x988], R9 ;  /* 0x0009880901007387 */ /* 0x000fe80000100800 */
[----:B------:R-:W5:Y:S01]  /*10fe0*/  LDL.LU.64 R22, [R1+0x30] ;  /* 0x0000300001167983 */ /* 0x000f620000300a00 */
[----:B0-----:R-:W-:-:S05]  /*10ff0*/  IMAD.MOV.U32 R10, RZ, RZ, R17 ;  /* 0x000000ffff0a7224 */ /* 0x001fca00078e0011 */
[----:B------:R0:W-:Y:S04]  /*11000*/  STL [R1+0x990], R10 ;  /* 0x0009900a01007387 */ /* 0x0001e80000100800 */
[----:B----4-:R1:W-:Y:S01]  /*11010*/  STL [R1+0x99c], R18 ;  /* 0x00099c1201007387 */ /* 0x0103e20000100800 */
[----:B0-----:R-:W-:-:S03]  /*11020*/  IMAD.MOV.U32 R10, RZ, RZ, R19 ;  /* 0x000000ffff0a7224 */ /* 0x001fc600078e0013 */
[----:B------:R-:W4:Y:S04]  /*11030*/  LDL.LU.64 R16, [R1+0x9e8] ;  /* 0x0009e80001107983 */ /* 0x000f280000300a00 */
[----:B------:R-:W-:Y:S04]  /*11040*/  STL [R1+0x9a4], R28 ;  /* 0x0009a41c01007387 */ /* 0x000fe80000100800 */
[----:B------:R0:W-:Y:S04]  /*11050*/  STL [R1+0x998], R10 ;  /* 0x0009980a01007387 */ /* 0x0001e80000100800 */
[----:B-1----:R-:W4:Y:S01]  /*11060*/  LDL.LU.64 R18, [R1+0x9f0] ;  /* 0x0009f00001127983 */ /* 0x002f220000300a00 */
[----:B0-----:R-:W-:-:S03]  /*11070*/  IMAD.MOV.U32 R10, RZ, RZ, R29 ;  /* 0x000000ffff0a7224 */ /* 0x001fc600078e001d */
[----:B------:R-:W4:Y:S04]  /*11080*/  LDL.LU.64 R28, [R1+0x9f8] ;  /* 0x0009f800011c7983 */ /* 0x000f280000300a00 */
[----:B------:R-:W-:Y:S01]  /*11090*/  STL [R1+0x9a0], R10 ;  /* 0x0009a00a01007387 */ /* 0x000fe20000100800 */
[----:B--2---:R-:W-:-:S03]  /*110a0*/  IMAD.MOV.U32 R11, RZ, RZ, R27 ;  /* 0x000000ffff0b7224 */ /* 0x004fc600078e001b */
[----:B------:R0:W-:Y:S04]  /*110b0*/  STL [R1+0x9ac], R26 ;  /* 0x0009ac1a01007387 */ /* 0x0001e80000100800 */
[----:B---3--:R-:W-:Y:S04]  /*110c0*/  STL [R1+0x9b4], R4 ;  /* 0x0009b40401007387 */ /* 0x008fe80000100800 */
[----:B------:R1:W-:Y:S04]  /*110d0*/  STL [R1+0x9a8], R11 ;  /* 0x0009a80b01007387 */ /* 0x0003e80000100800 */
[----:B0-----:R-:W2:Y:S01]  /*110e0*/  LDL.LU.64 R26, [R1+0xa00] ;  /* 0x000a0000011a7983 */ /* 0x001ea20000300a00 */
[----:B-1----:R-:W-:-:S03]  /*110f0*/  IMAD.MOV.U32 R11, RZ, RZ, R5 ;  /* 0x000000ffff0b7224 */ /* 0x002fc600078e0005 */
[----:B------:R-:W3:Y:S04]  /*11100*/  LDL.LU.64 R4, [R1+0xc48] ;  /* 0x000c480001047983 */ /* 0x000ee80000300a00 */
[----:B------:R-:W-:Y:S01]  /*11110*/  STL [R1+0x9b0], R11 ;  /* 0x0009b00b01007387 */ /* 0x000fe20000100800 */
[----:B------:R-:W-:-:S03]  /*11120*/  ISETP.GE.AND P1, PT, R0, RZ, PT ;  /* 0x000000ff0000720c */ /* 0x000fc60003f26270 */
[----:B------:R-:W-:Y:S04]  /*11130*/  STL [R1+0x9bc], R12 ;  /* 0x0009bc0c01007387 */ /* 0x000fe80000100800 */
[----:B------:R-:W-:Y:S01]  /*11140*/  STL [R1+0x9b8], R13 ;  /* 0x0009b80d01007387 */ /* 0x000fe20000100800 */
[----:B-----5:R-:W-:-:S03]  /*11150*/  IMAD.MOV.U32 R0, RZ, RZ, R3 ;  /* 0x000000ffff007224 */ /* 0x020fc600078e0003 */
[----:B------:R0:W-:Y:S04]  /*11160*/  STL [R1+0x9c4], R2 ;  /* 0x0009c40201007387 */ /* 0x0001e80000100800 */
[----:B0-----:R-:W5:Y:S04]  /*11170*/  LDL.LU R3, [R1+0xc40] ;  /* 0x000c400001037983 */ /* 0x001f680000300800 */
[----:B------:R0:W-:Y:S02]  /*11180*/  STL [R1+0x9c0], R0 ;  /* 0x0009c00001007387 */ /* 0x0001e40000100800 */
[----:B0-----:R-:W-:-:S02]  /*11190*/  IMAD.MOV.U32 R0, RZ, RZ, R25 ;  /* 0x000000ffff007224 */ /* 0x001fc400078e0019 */
[----:B------:R0:W-:Y:S04]  /*111a0*/  STL [R1+0x9cc], R24 ;  /* 0x0009cc1801007387 */ /* 0x0001e80000100800 */
[----:B0-----:R-:W3:Y:S04]  /*111b0*/  LDL.LU.64 R24, [R1+0xc38] ;  /* 0x000c380001187983 */ /* 0x001ee80000300a00 */
[----:B------:R-:W-:Y:S04]  /*111c0*/  STL [R1+0x9d4], R14 ;  /* 0x0009d40e01007387 */ /* 0x000fe80000100800 */
[----:B------:R0:W-:Y:S04]  /*111d0*/  STL [R1+0x9c8], R0 ;  /* 0x0009c80001007387 */ /* 0x0001e80000100800 */
[----:B0-----:R-:W3:Y:S01]  /*111e0*/  LDL.LU R0, [R1+0x2dc] ;  /* 0x0002dc0001007983 */ /* 0x001ee20000300800 */
[----:B------:R-:W-:-:S05]  /*111f0*/  IMAD.MOV.U32 R2, RZ, RZ, R15 ;  /* 0x000000ffff027224 */ /* 0x000fca00078e000f */
[----:B------:R0:W-:Y:S04]  /*11200*/  STL [R1+0x9d0], R2 ;  /* 0x0009d00201007387 */ /* 0x0001e80000100800 */
[----:B------:R1:W-:Y:S01]  /*11210*/  STL [R1+0x9dc], R22 ;  /* 0x0009dc1601007387 */ /* 0x0003e20000100800 */
[----:B0-----:R-:W-:-:S03]  /*11220*/  IMAD.MOV.U32 R2, RZ, RZ, R23 ;  /* 0x000000ffff027224 */ /* 0x001fc600078e0017 */
[----:B-1----:R-:W5:Y:S04]  /*11230*/  LDL.LU.64 R22, [R1+0xc30] ;  /* 0x000c300001167983 */ /* 0x002f680000300a00 */
[----:B------:R0:W-:Y:S04]  /*11240*/  STL [R1+0x9d8], R2 ;  /* 0x0009d80201007387 */ /* 0x0001e80000100800 */
[----:B----4-:R-:W-:Y:S01]  /*11250*/  STL [R1+0x9e4], R16 ;  /* 0x0009e41001007387 */ /* 0x010fe20000100800 */
[----:B0-----:R-:W-:-:S05]  /*11260*/  IMAD.MOV.U32 R2, RZ, RZ, R17 ;  /* 0x000000ffff027224 */ /* 0x001fca00078e0011 */
[----:B------:R0:W-:Y:S02]  /*11270*/  STL [R1+0x9e0], R2 ;  /* 0x0009e00201007387 */ /* 0x0001e40000100800 */
[----:B0-----:R-:W-:Y:S02]  /*11280*/  IMAD.MOV.U32 R2, RZ, RZ, R19 ;  /* 0x000000ffff027224 */ /* 0x001fe400078e0013 */
[----:B------:R-:W-:Y:S04]  /*11290*/  STL [R1+0x9ec], R18 ;  /* 0x0009ec1201007387 */ /* 0x000fe80000100800 */
[----:B------:R-:W-:Y:S04]  /*112a0*/  STL [R1+0x9f4], R28 ;  /* 0x0009f41c01007387 */ /* 0x000fe80000100800 */
[----:B------:R0:W-:Y:S04]  /*112b0*/  STL [R1+0x9e8], R2 ;  /* 0x0009e80201007387 */ /* 0x0001e80000100800 */
[----:B0-----:R-:W0:Y:S01]  /*112c0*/  S2R R2, SR_TID.X ;  /* 0x0000000000027919 */ /* 0x001e220000002100 */
[----:B------:R-:W-:Y:S01]  /*112d0*/  ISETP.NE.AND P0, PT, RZ, c[0x0][0x178], PT ;  /* 0x00005e00ff007a0c */ /* 0x000fe20003f05270 */
[----:B------:R-:W-:-:S05]  /*112e0*/  IMAD.MOV.U32 R18, RZ, RZ, R29 ;  /* 0x000000ffff127224 */ /* 0x000fca00078e001d */
[----:B------:R1:W-:Y:S01]  /*112f0*/  STL [R1+0x9f0], R18 ;  /* 0x0009f01201007387 */ /* 0x0003e20000100800 */
[C---:B0-----:R-:W-:Y:S02]  /*11300*/  LEA.HI R29, R2.reuse, 0x7c, RZ, 0x1c ;  /* 0x0000007c021d7811 */ /* 0x041fe400078fe0ff */
[----:B------:R-:W-:-:S05]  /*11310*/  LEA.HI R28, R2, 0x3c, RZ, 0x1c ;  /* 0x0000003c021c7811 */ /* 0x000fca00078fe0ff */
[----:B------:R-:W-:Y:S02]  /*11320*/  IMAD R28, R28, c[0x0][0x188], RZ ;  /* 0x000062001c1c7a24 */ /* 0x000fe400078e02ff */
[----:B------:R-:W-:-:S04]  /*11330*/  IMAD R7, R20, 0x4, R6 ;  /* 0x0000000414077824 */ /* 0x000fc800078e0206 */
[----:B------:R-:W-:-:S04]  /*11340*/  IMAD R8, R20, 0x4, R7 ;  /* 0x0000000414087824 */ /* 0x000fc800078e0207 */
[----:B------:R-:W-:-:S04]  /*11350*/  IMAD R9, R20, 0x4, R8 ;  /* 0x0000000414097824 */ /* 0x000fc800078e0208 */
[----:B------:R-:W-:-:S04]  /*11360*/  IMAD R10, R20, 0x4, R9 ;  /* 0x00000004140a7824 */ /* 0x000fc800078e0209 */
[----:B------:R-:W-:Y:S01]  /*11370*/  IMAD R11, R20, 0x4, R10 ;  /* 0x00000004140b7824 */ /* 0x000fe200078e020a */
[----:B--2---:R0:W-:Y:S01]  /*11380*/  STL [R1+0x9fc], R26 ;  /* 0x0009fc1a01007387 */ /* 0x0041e20000100800 */
[----:B-1----:R-:W-:Y:S02]  /*11390*/  IMAD.MOV.U32 R18, RZ, RZ, R27 ;  /* 0x000000ffff127224 */ /* 0x002fe400078e001b */
[----:B0-----:R-:W-:Y:S01]  /*113a0*/  IMAD R27, R29, c[0x0][0x188], RZ ;  /* 0x000062001d1b7a24 */ /* 0x001fe200078e02ff */
[----:B------:R-:W-:-:S04]  /*113b0*/  SHF.R.U32.HI R29, RZ, 0x4, R2 ;  /* 0x00000004ff1d7819 */ /* 0x000fc80000011602 */
[----:B------:R-:W-:-:S05]  /*113c0*/  SGXT.U32 R29, R29, 0x2 ;  /* 0x000000021d1d781a */ /* 0x000fca0000000000 */
[----:B------:R-:W-:Y:S01]  /*113d0*/  IMAD R26, R29, c[0x0][0x188], RZ ;  /* 0x000062001d1a7a24 */ /* 0x000fe200078e02ff */
[----:B------:R-:W-:Y:S01]  /*113e0*/  STL [R1+0x9f8], R18 ;  /* 0x0009f81201007387 */ /* 0x000fe20000100800 */
[----:B---3--:R-:W-:Y:S01]  /*113f0*/  @!P1 IMAD.MOV R0, RZ, RZ, -R0 ;  /* 0x000000ffff009224 */ /* 0x008fe200078e0a00 */
[----:B------:R-:W-:-:S05]  /*11400*/  @!P0 LOP3.LUT R0, RZ, c[0x0][0x178], RZ, 0x33, !PT ;  /* 0x00005e00ff008a12 */ /* 0x000fca00078e33ff */
[----:B------:R-:W-:-:S05]  /*11410*/  IMAD R0, R0, c[0x0][0x184], RZ ;  /* 0x0000610000007a24 */ /* 0x000fca00078e02ff */
[----:B------:R-:W-:-:S04]  /*11420*/  LEA R2, P0, R0, c[0x0][0x160], 0x1 ;  /* 0x0000580000027a11 */ /* 0x000fc800078008ff */
[----:B------:R-:W-:-:S05]  /*11430*/  LEA R29, P5, R27, R2, 0x1 ;  /* 0x000000021b1d7211 */ /* 0x000fca00078a08ff */
[----:B------:R0:W-:Y:S01]  /*11440*/  STL [R1+0xa04], R29 ;  /* 0x000a041d01007387 */ /* 0x0001e20000100800 */
[----:B------:R-:W-:Y:S02]  /*11450*/  LEA.HI.X.SX32 R0, R0, c[0x0][0x164], 0x1, P0 ;  /* 0x0000590000007a11 */ /* 0x000fe400000f0eff */
[----:B0-----:R-:W-:-:S05]  /*11460*/  LEA R29, P6, R28, R2, 0x1 ;  /* 0x000000021c1d7211 */ /* 0x001fca00078c08ff */
[----:B------:R0:W-:Y:S02]  /*11470*/  STL [R1+0xa84], R29 ;  /* 0x000a841d01007387 */ /* 0x0001e40000100800 */
[----:B0-----:R-:W-:-:S05]  /*11480*/  LEA R29, P0, R25, R2, 0x1 ;  /* 0x00000002191d7211 */ /* 0x001fca00078008ff */
[----:B------:R5:W-:Y:S02]  /*11490*/  STL [R1+0xa0c], R29 ;  /* 0x000a0c1d01007387 */ /* 0x000be40000100800 */
[----:B-----5:R-:W-:-:S05]  /*114a0*/  LEA R29, P1, R23, R2, 0x1 ;  /* 0x00000002171d7211 */ /* 0x020fca00078208ff */
[----:B------:R0:W-:Y:S02]  /*114b0*/  STL [R1+0xa14], R29 ;  /* 0x000a141d01007387 */ /* 0x0001e40000100800 */
[----:B0-----:R-:W-:-:S05]  /*114c0*/  LEA R29, P2, R22, R2, 0x1 ;  /* 0x00000002161d7211 */ /* 0x001fca00078408ff */
[----:B------:R0:W-:Y:S02]  /*114d0*/  STL [R1+0xa1c], R29 ;  /* 0x000a1c1d01007387 */ /* 0x0001e40000100800 */
[----:B0-----:R-:W-:-:S05]  /*114e0*/  LEA R29, P3, R21, R2, 0x1 ;  /* 0x00000002151d7211 */ /* 0x001fca00078608ff */
[----:B------:R0:W-:Y:S01]  /*114f0*/  STL [R1+0xa24], R29 ;  /* 0x000a241d01007387 */ /* 0x0001e20000100800 */
[----:B------:R-:W-:Y:S02]  /*11500*/  LEA.HI.X.SX32 R28, R28, R0, 0x1, P6 ;  /* 0x000000001c1c7211 */ /* 0x000fe400030f0eff */
[----:B0-----:R-:W-:-:S05]  /*11510*/  LEA R29, P4, R24, R2, 0x1 ;  /* 0x00000002181d7211 */ /* 0x001fca00078808ff */
[----:B------:R0:W-:Y:S02]  /*11520*/  STL [R1+0xa2c], R29 ;  /* 0x000a2c1d01007387 */ /* 0x0001e40000100800 */
[----:B0-----:R-:W-:Y:S02]  /*11530*/  LEA.HI.X.SX32 R29, R27, R0, 0x1, P5 ;  /* 0x000000001b1d7211 */ /* 0x001fe400028f0eff */
[----:B------:R-:W-:-:S03]  /*11540*/  LEA R27, P5, R3, R2, 0x1 ;  /* 0x00000002031b7211 */ /* 0x000fc600078a08ff */
[----:B------:R0:W-:Y:S04]  /*11550*/  STL [R1+0xa00], R29 ;  /* 0x000a001d01007387 */ /* 0x0001e80000100800 */
[----:B------:R1:W-:Y:S04]  /*11560*/  STL [R1+0xa34], R27 ;  /* 0x000a341b01007387 */ /* 0x0003e80000100800 */
[----:B------:R2:W-:Y:S01]  /*11570*/  STL [R1+0xa80], R28 ;  /* 0x000a801c01007387 */ /* 0x0005e20000100800 */
[----:B0-----:R-:W-:Y:S02]  /*11580*/  LEA R29, P6, R4, R2, 0x1 ;  /* 0x00000002041d7211 */ /* 0x001fe400078c08ff */
[----:B-1----:R-:W-:-:S02]  /*11590*/  LEA.HI.X.SX32 R27, R25, R0, 0x1, P0 ;  /* 0x00000000191b7211 */ /* 0x002fc400000f0eff */
[----:B------:R-:W-:Y:S02]  /*115a0*/  LEA.HI.X.SX32 R25, R23, R0, 0x1, P1 ;  /* 0x0000000017197211 */ /* 0x000fe400008f0eff */
[----:B--2---:R-:W-:Y:S01]  /*115b0*/  LEA R28, P0, R5, R2, 0x1 ;  /* 0x00000002051c7211 */ /* 0x004fe200078008ff */
[----:B------:R-:W-:Y:S01]  /*115c0*/  STL [R1+0xa3c], R29 ;  /* 0x000a3c1d01007387 */ /* 0x000fe20000100800 */
[----:B------:R-:W-:-:S03]  /*115d0*/  LEA.HI.X.SX32 R23, R22, R0, 0x1, P2 ;  /* 0x0000000016177211 */ /* 0x000fc600010f0eff */
[----:B------:R0:W-:Y:S01]  /*115e0*/  STL [R1+0xa08], R27 ;  /* 0x000a081b01007387 */ /* 0x0001e20000100800 */
[----:B------:R-:W-:-:S03]  /*115f0*/  LEA.HI.X.SX32 R22, R21, R0, 0x1, P3 ;  /* 0x0000000015167211 */ /* 0x000fc600018f0eff */
[----:B------:R-:W-:Y:S04]  /*11600*/  STL [R1+0xa44], R28 ;  /* 0x000a441c01007387 */ /* 0x000fe80000100800 */
[----:B------:R1:W-:Y:S01]  /*11610*/  STL [R1+0xa10], R25 ;  /* 0x000a101901007387 */ /* 0x0003e20000100800 */
[----:B0-----:R-:W-:Y:S02]  /*11620*/  LEA R27, P1, R6, R2, 0x1 ;  /* 0x00000002061b7211 */ /* 0x001fe400078208ff */
[----:B------:R-:W-:-:S03]  /*11630*/  LEA.HI.X.SX32 R21, R24, R0, 0x1, P4 ;  /* 0x0000000018157211 */ /* 0x000fc600020f0eff */
[----:B------:R-:W-:Y:S01]  /*11640*/  STL [R1+0xa4c], R27 ;  /* 0x000a4c1b01007387 */ /* 0x000fe20000100800 */
[----:B-1----:R-:W-:-:S03]  /*11650*/  LEA R25, P2, R7, R2, 0x1 ;  /* 0x0000000207197211 */ /* 0x002fc600078408ff */
[----:B------:R0:W-:Y:S01]  /*11660*/  STL [R1+0xa18], R23 ;  /* 0x000a181701007387 */ /* 0x0001e20000100800 */
[----:B------:R-:W-:-:S03]  /*11670*/  LEA.HI.X.SX32 R3, R3, R0, 0x1, P5 ;  /* 0x0000000003037211 */ /* 0x000fc600028f0eff */
[----:B------:R-:W-:Y:S04]  /*11680*/  STL [R1+0xa54], R25 ;  /* 0x000a541901007387 */ /* 0x000fe80000100800 */
[----:B------:R1:W-:Y:S01]  /*11690*/  STL [R1+0xa20], R22 ;  /* 0x000a201601007387 */ /* 0x0003e20000100800 */
[----:B0-----:R-:W-:Y:S01]  /*116a0*/  LEA R23, P3, R8, R2, 0x1 ;  /* 0x0000000208177211 */ /* 0x001fe200078608ff */
[----:B------:R-:W-:Y:S01]  /*116b0*/  IMAD R12, R20, 0x4, R11 ;  /* 0x00000004140c7824 */ /* 0x000fe200078e020b */
[----:B------:R-:W-:-:S03]  /*116c0*/  LEA.HI.X.SX32 R4, R4, R0, 0x1, P6 ;  /* 0x0000000004047211 */ /* 0x000fc600030f0eff */
[----:B------:R-:W-:Y:S01]  /*116d0*/  STL [R1+0xa5c], R23 ;  /* 0x000a5c1701007387 */ /* 0x000fe20000100800 */
[----:B-1----:R-:W-:-:S03]  /*116e0*/  LEA R22, P4, R9, R2, 0x1 ;  /* 0x0000000209167211 */ /* 0x002fc600078808ff */
[----:B------:R0:W-:Y:S04]  /*116f0*/  STL [R1+0xa28], R21 ;  /* 0x000a281501007387 */ /* 0x0001e80000100800 */
[----:B------:R-:W-:Y:S01]  /*11700*/  STL [R1+0xa64], R22 ;  /* 0x000a641601007387 */ /* 0x000fe20000100800 */
[----:B------:R-:W-:-:S03]  /*11710*/  IMAD R13, R20, 0x8, R12 ;  /* 0x00000008140d7824 */ /* 0x000fc600078e020c */
[----:B------:R1:W-:Y:S01]  /*11720*/  STL [R1+0xa30], R3 ;  /* 0x000a300301007387 */ /* 0x0003e20000100800 */
[----:B0-----:R-:W-:Y:S02]  /*11730*/  LEA R21, P5, R10, R2, 0x1 ;  /* 0x000000020a157211 */ /* 0x001fe400078a08ff */
[----:B------:R-:W-:-:S03]  /*11740*/  LEA.HI.X.SX32 R5, R5, R0, 0x1, P0 ;  /* 0x0000000005057211 */ /* 0x000fc600000f0eff */
[----:B------:R-:W-:Y:S01]  /*11750*/  STL [R1+0xa6c], R21 ;  /* 0x000a6c1501007387 */ /* 0x000fe20000100800 */
[----:B-1----:R-:W-:-:S03]  /*11760*/  LEA R3, P6, R11, R2, 0x1 ;  /* 0x000000020b037211 */ /* 0x002fc600078c08ff */
[----:B------:R0:W-:Y:S01]  /*11770*/  STL [R1+0xa38], R4 ;  /* 0x000a380401007387 */ /* 0x0001e20000100800 */
[----:B------:R-:W-:-:S03]  /*11780*/  IMAD R14, R20, 0x4, R13 ;  /* 0x00000004140e7824 */ /* 0x000fc600078e020d */
[----:B------:R1:W-:Y:S01]  /*11790*/  STL [R1+0xa74], R3 ;  /* 0x000a740301007387 */ /* 0x0003e20000100800 */
[----:B------:R-:W-:Y:S01]  /*117a0*/  IMAD R15, R20, 0x4, R14 ;  /* 0x00000004140f7824 */ /* 0x000fe200078e020e */
[----:B0-----:R-:W-:Y:S02]  /*117b0*/  LEA R4, P0, R12, R2, 0x1 ;  /* 0x000000020c047211 */ /* 0x001fe400078008ff */
[----:B------:R0:W-:Y:S01]  /*117c0*/  STL [R1+0xa40], R5 ;  /* 0x000a400501007387 */ /* 0x0001e20000100800 */
[----:B-1----:R-:W-:-:S03]  /*117d0*/  LEA.HI.X.SX32 R3, R6, R0, 0x1, P1 ;  /* 0x0000000006037211 */ /* 0x002fc600008f0eff */
[----:B------:R1:W-:Y:S01]  /*117e0*/  STL [R1+0xa7c], R4 ;  /* 0x000a7c0401007387 */ /* 0x0003e20000100800 */
[----:B------:R-:W-:-:S03]  /*117f0*/  IMAD R16, R20, 0x4, R15 ;  /* 0x0000000414107824 */ /* 0x000fc600078e020f */
[----:B------:R2:W-:Y:S01]  /*11800*/  STL [R1+0xa48], R3 ;  /* 0x000a480301007387 */ /* 0x0005e20000100800 */
[----:B0-----:R-:W-:Y:S02]  /*11810*/  LEA R5, P1, R13, R2, 0x1 ;  /* 0x000000020d057211 */ /* 0x001fe400078208ff */
[----:B-1----:R-:W-:-:S03]  /*11820*/  LEA.HI.X.SX32 R4, R7, R0, 0x1, P2 ;  /* 0x0000000007047211 */ /* 0x002fc600010f0eff */
[----:B------:R0:W-:Y:S01]  /*11830*/  STL [R1+0xa8c], R5 ;  /* 0x000a8c0501007387 */ /* 0x0001e20000100800 */
[----:B--2---:R-:W-:-:S03]  /*11840*/  LEA R3, P2, R14, R2, 0x1 ;  /* 0x000000020e037211 */ /* 0x004fc600078408ff */
[----:B------:R1:W-:Y:S01]  /*11850*/  STL [R1+0xa50], R4 ;  /* 0x000a500401007387 */ /* 0x0003e20000100800 */
[----:B------:R-:W-:-:S03]  /*11860*/  IMAD R17, R20, 0x4, R16 ;  /* 0x0000000414117824 */ /* 0x000fc600078e0210 */
[----:B------:R2:W-:Y:S01]  /*11870*/  STL [R1+0xa94], R3 ;  /* 0x000a940301007387 */ /* 0x0005e20000100800 */
[----:B0-----:R-:W-:Y:S02]  /*11880*/  LEA.HI.X.SX32 R5, R8, R0, 0x1, P3 ;  /* 0x0000000008057211 */ /* 0x001fe400018f0eff */
[----:B-1----:R-:W-:-:S03]  /*11890*/  LEA R4, P3, R15, R2, 0x1 ;  /* 0x000000020f047211 */ /* 0x002fc600078608ff */
[----:B------:R0:W-:Y:S01]  /*118a0*/  STL [R1+0xa58], R5 ;  /* 0x000a580501007387 */ /* 0x0001e20000100800 */
[-C--:B--2---:R-:W-:Y:S01]  /*118b0*/  LEA.HI.X.SX32 R3, R9, R0.reuse, 0x1, P4 ;  /* 0x0000000009037211 */ /* 0x084fe200020f0eff */
[----:B------:R-:W-:Y:S02]  /*118c0*/  IMAD R18, R20, 0x4, R17 ;  /* 0x0000000414127824 */ /* 0x000fe400078e0211 */
[----:B------:R1:W-:Y:S01]  /*118d0*/  STL [R1+0xa9c], R4 ;  /* 0x000a9c0401007387 */ /* 0x0003e20000100800 */
[----:B------:R-:W-:-:S03]  /*118e0*/  LEA.HI.X.SX32 R6, R11, R0, 0x1, P6 ;  /* 0x000000000b067211 */ /* 0x000fc600030f0eff */
[----:B------:R2:W-:Y:S01]  /*118f0*/  STL [R1+0xa60], R3 ;  /* 0x000a600301007387 */ /* 0x0005e20000100800 */
[----:B0-----:R-:W-:Y:S01]  /*11900*/  LEA R5, P4, R16, R2, 0x1 ;  /* 0x0000000210057211 */ /* 0x001fe200078808ff */
[----:B------:R-:W-:Y:S01]  /*11910*/  IMAD R19, R20, 0x4, R18 ;  /* 0x0000000414137824 */ /* 0x000fe200078e0212 */
[----:B-1----:R-:W-:-:S03]  /*11920*/  LEA.HI.X.SX32 R4, R10, R0, 0x1, P5 ;  /* 0x000000000a047211 */ /* 0x002fc600028f0eff */
[----:B------:R-:W-:Y:S01]  /*11930*/  STL [R1+0xaa4], R5 ;  /* 0x000aa40501007387 */ /* 0x000fe20000100800 */
[----:B--2---:R-:W-:-:S03]  /*11940*/  LEA R3, P5, R17, R2, 0x1 ;  /* 0x0000000211037211 */ /* 0x004fc600078a08ff */
[----:B------:R0:W-:Y:S04]  /*11950*/  STL [R1+0xa68], R4 ;  /* 0x000a680401007387 */ /* 0x0001e80000100800 */
[----:B------:R1:W-:Y:S04]  /*11960*/  STL [R1+0xaac], R3 ;  /* 0x000aac0301007387 */ /* 0x0003e80000100800 */
[----:B------:R2:W-:Y:S01]  /*11970*/  STL [R1+0xa70], R6 ;  /* 0x000a700601007387 */ /* 0x0005e20000100800 */
[----:B0-----:R-:W-:Y:S02]  /*11980*/  LEA R4, P6, R18, R2, 0x1 ;  /* 0x0000000212047211 */ /* 0x001fe400078c08ff */
[----:B-1----:R-:W-:-:S03]  /*11990*/  LEA.HI.X.SX32 R3, R12, R0, 0x1, P0 ;  /* 0x000000000c037211 */ /* 0x002fc600000f0eff */
[----:B------:R-:W-:Y:S01]  /*119a0*/  STL [R1+0xab4], R4 ;  /* 0x000ab40401007387 */ /* 0x000fe20000100800 */
[----:B--2---:R-:W-:-:S03]  /*119b0*/  LEA R6, P0, R19, R2, 0x1 ;  /* 0x0000000213067211 */ /* 0x004fc600078008ff */
[----:B------:R0:W-:Y:S01]  /*119c0*/  STL [R1+0xa78], R3 ;  /* 0x000a780301007387 */ /* 0x0001e20000100800 */
[----:B------:R-:W-:-:S03]  /*119d0*/  LEA.HI.X.SX32 R7, R14, R0, 0x1, P2 ;  /* 0x000000000e077211 */ /* 0x000fc600010f0eff */
[----:B------:R1:W-:Y:S01]  /*119e0*/  STL [R1+0xabc], R6 ;  /* 0x000abc0601007387 */ /* 0x0003e20000100800 */
[----:B0-----:R-:W-:Y:S02]  /*119f0*/  LEA.HI.X.SX32 R3, R13, R0, 0x1, P1 ;  /* 0x000000000d037211 */ /* 0x001fe400008f0eff */
[----:B-1----:R-:W-:-:S03]  /*11a00*/  LEA R6, P1, R26, R2, 0x1 ;  /* 0x000000021a067211 */ /* 0x002fc600078208ff */
[----:B------:R-:W-:Y:S01]  /*11a10*/  STL [R1+0xa88], R3 ;  /* 0x000a880301007387 */ /* 0x000fe20000100800 */
[----:B------:R-:W-:-:S03]  /*11a20*/  IMAD R5, R20, 0x4, R19 ;  /* 0x0000000414057824 */ /* 0x000fc600078e0213 */
[----:B------:R0:W-:Y:S01]  /*11a30*/  STL [R1+0xae8], R6 ;  /* 0x000ae80601007387 */ /* 0x0001e20000100800 */
[----:B------:R-:W-:-:S03]  /*11a40*/  LEA.HI.X.SX32 R8, R17, R0, 0x1, P5 ;  /* 0x0000000011087211 */ /* 0x000fc600028f0eff */
[----:B------:R1:W-:Y:S01]  /*11a50*/  STL [R1+0xa90], R7 ;  /* 0x000a900701007387 */ /* 0x0003e20000100800 */
[-C--:B0-----:R-:W-:Y:S02]  /*11a60*/  LEA.HI.X.SX32 R6, R15, R0.reuse, 0x1, P3 ;  /* 0x000000000f067211 */ /* 0x081fe400018f0eff */
[----:B-1----:R-:W-:-:S03]  /*11a70*/  LEA.HI.X.SX32 R7, R16, R0, 0x1, P4 ;  /* 0x0000000010077211 */ /* 0x002fc600020f0eff */
[----:B------:R-:W-:Y:S01]  /*11a80*/  STL [R1+0xa98], R6 ;  /* 0x000a980601007387 */ /* 0x000fe20000100800 */
[----:B------:R-:W-:-:S03]  /*11a90*/  IMAD R4, R20, 0x4, R5 ;  /* 0x0000000414047824 */ /* 0x000fc600078e0205 */
[----:B------:R0:W-:Y:S01]  /*11aa0*/  STL [R1+0xaa0], R7 ;  /* 0x000aa00701007387 */ /* 0x0001e20000100800 */
[----:B------:R-:W-:-:S03]  /*11ab0*/  IMAD R3, R20, 0x4, R4 ;  /* 0x0000000414037824 */ /* 0x000fc600078e0204 */
[----:B------:R1:W-:Y:S01]  /*11ac0*/  STL [R1+0xaa8], R8 ;  /* 0x000aa80801007387 */ /* 0x0003e20000100800 */
[-C--:B------:R-:W-:Y:S02]  /*11ad0*/  LEA.HI.X.SX32 R9, R26, R0.reuse, 0x1, P1 ;  /* 0x000000001a097211 */ /* 0x080fe400008f0eff */
[-C--:B0-----:R-:W-:Y:S02]  /*11ae0*/  LEA.HI.X.SX32 R7, R18, R0.reuse, 0x1, P6 ;  /* 0x0000000012077211 */ /* 0x081fe400030f0eff */
[----:B-1----:R-:W-:-:S03]  /*11af0*/  LEA.HI.X.SX32 R8, R19, R0, 0x1, P0 ;  /* 0x0000000013087211 */ /* 0x002fc600000f0eff */
[----:B------:R0:W-:Y:S01]  /*11b00*/  STL [R1+0xab0], R7 ;  /* 0x000ab00701007387 */ /* 0x0001e20000100800 */
[----:B------:R-:W-:Y:S01]  /*11b10*/  IMAD R6, R20, 0x4, R3 ;  /* 0x0000000414067824 */ /* 0x000fe200078e0203 */
[C---:B------:R-:W-:Y:S02]  /*11b20*/  LEA R10, P1, R4.reuse, R2, 0x1 ;  /* 0x00000002040a7211 */ /* 0x040fe400078208ff */
[----:B------:R1:W-:Y:S04]  /*11b30*/  STL [R1+0xab8], R8 ;  /* 0x000ab80801007387 */ /* 0x0003e80000100800 */
[----:B------:R2:W-:Y:S01]  /*11b40*/  STL [R1+0xae4], R9 ;  /* 0x000ae40901007387 */ /* 0x0005e20000100800 */
[----:B------:R-:W-:Y:S01]  /*11b50*/  LEA.HI.X.SX32 R4, R4, R0, 0x1, P1 ;  /* 0x0000000004047211 */ /* 0x000fe200008f0eff */
[----:B0-----:R-:W-:Y:S01]  /*11b60*/  IMAD R7, R20, 0x4, R6 ;  /* 0x0000000414077824 */ /* 0x001fe200078e0206 */
[----:B-1----:R-:W-:-:S02]  /*11b70*/  LEA R8, P0, R5, R2, 0x1 ;  /* 0x0000000205087211 */ /* 0x002fc400078008ff */
[----:B--2---:R-:W-:Y:S02]  /*11b80*/  LEA R9, P2, R3, R2, 0x1 ;  /* 0x0000000203097211 */ /* 0x004fe400078408ff */
[-C--:B------:R-:W-:Y:S01]  /*11b90*/  LEA.HI.X.SX32 R5, R5, R0.reuse, 0x1, P0 ;  /* 0x0000000005057211 */ /* 0x080fe200000f0eff */
[----:B------:R0:W-:Y:S01]  /*11ba0*/  STL [R1+0xac4], R8 ;  /* 0x000ac40801007387 */ /* 0x0001e20000100800 */
[----:B------:R-:W-:-:S03]  /*11bb0*/  LEA.HI.X.SX32 R3, R3, R0, 0x1, P2 ;  /* 0x0000000003037211 */ /* 0x000fc600010f0eff */
[----:B------:R-:W-:Y:S04]  /*11bc0*/  STL [R1+0xacc], R10 ;  /* 0x000acc0a01007387 */ /* 0x000fe80000100800 */
[----:B------:R-:W-:Y:S01]  /*11bd0*/  STL [R1+0xad4], R9 ;  /* 0x000ad40901007387 */ /* 0x000fe20000100800 */
[----:B0-----:R-:W-:-:S03]  /*11be0*/  IMAD R8, R20, 0x4, R7 ;  /* 0x0000000414087824 */ /* 0x001fc600078e0207 */
[----:B------:R0:W-:Y:S01]  /*11bf0*/  STL [R1+0xac0], R5 ;  /* 0x000ac00501007387 */ /* 0x0001e20000100800 */
[----:B------:R-:W-:-:S03]  /*11c00*/  IMAD R20, R20, 0x4, R8 ;  /* 0x0000000414147824 */ /* 0x000fc600078e0208 */
[----:B------:R1:W-:Y:S04]  /*11c10*/  STL [R1+0xac8], R4 ;  /* 0x000ac80401007387 */ /* 0x0003e80000100800 */
[----:B------:R2:W-:Y:S01]  /*11c20*/  STL [R1+0xad0], R3 ;  /* 0x000ad00301007387 */ /* 0x0005e20000100800 */
[-C--:B0-----:R-:W-:Y:S02]  /*11c30*/  LEA R5, P1, R7, R2.reuse, 0x1 ;  /* 0x0000000207057211 */ /* 0x081fe400078208ff */
[-C--:B-1----:R-:W-:Y:S02]  /*11c40*/  LEA R4, P0, R6, R2.reuse, 0x1 ;  /* 0x0000000206047211 */ /* 0x082fe400078008ff */
[----:B--2---:R-:W-:-:S03]  /*11c50*/  LEA R3, P2, R8, R2, 0x1 ;  /* 0x0000000208037211 */ /* 0x004fc600078408ff */
[----:B------:R0:W-:Y:S01]  /*11c60*/  STL [R1+0xad8], R4 ;  /* 0x000ad80401007387 */ /* 0x0001e20000100800 */
[----:B------:R-:W-:-:S03]  /*11c70*/  IMAD.MOV.U32 R27, RZ, RZ, 0x7f ;  /* 0x0000007fff1b7424 */ /* 0x000fc600078e00ff */
[----:B------:R-:W-:Y:S01]  /*11c80*/  STL [R1+0xadc], R5 ;  /* 0x000adc0501007387 */ /* 0x000fe20000100800 */
[----:B0-----:R-:W-:Y:S02]  /*11c90*/  LEA R4, P3, R20, R2, 0x1 ;  /* 0x0000000214047211 */ /* 0x001fe400078608ff */
[----:B------:R-:W-:Y:S01]  /*11ca0*/  LEA.HI.X.SX32 R2, R6, R0, 0x1, P0 ;  /* 0x0000000006027211 */ /* 0x000fe200000f0eff */
[----:B------:R0:W-:Y:S04]  /*11cb0*/  STL [R1+0xae0], R3 ;  /* 0x000ae00301007387 */ /* 0x0001e80000100800 */
[----:B------:R-:W-:Y:S01]  /*11cc0*/  STL [R1+0x2ec], R4 ;  /* 0x0002ec0401007387 */ /* 0x000fe20000100800 */
[----:B------:R-:W-:-:S03]  /*11cd0*/  IMAD.MOV.U32 R29, RZ, RZ, c[0x0][0x18c] ;  /* 0x00006300ff1d7624 */ /* 0x000fc600078e00ff */
[----:B------:R1:W-:Y:S01]  /*11ce0*/  STL [R1+0x2dc], R2 ;  /* 0x0002dc0201007387 */ /* 0x0003e20000100800 */
[-C--:B0-----:R-:W-:Y:S02]  /*11cf0*/  LEA.HI.X.SX32 R3, R7, R0.reuse, 0x1, P1 ;  /* 0x0000000007037211 */ /* 0x081fe400008f0eff */
[----:B------:R-:W-:Y:S02]  /*11d00*/  IADD3 R27, R27, c[0x0][0x180], RZ ;  /* 0x000060001b1b7a10 */ /* 0x000fe40007ffe0ff */
[-C--:B-1----:R-:W-:Y:S01]  /*11d10*/  LEA.HI.X.SX32 R2, R8, R0.reuse, 0x1, P2 ;  /* 0x0000000008027211 */ /* 0x082fe200010f0eff */
[----:B------:R-:W-:Y:S01]  /*11d20*/  STL [R1+0x2e4], R3 ;  /* 0x0002e40301007387 */ /* 0x000fe20000100800 */
[----:B------:R-:W-:-:S03]  /*11d30*/  LEA.HI.X.SX32 R0, R20, R0, 0x1, P3 ;  /* 0x0000000014007211 */ /* 0x000fc600018f0eff */
[----:B------:R0:W-:Y:S04]  /*11d40*/  STL [R1+0x2e8], R2 ;  /* 0x0002e80201007387 */ /* 0x0001e80000100800 */
[----:B------:R1:W-:Y:S01]  /*11d50*/  STL [R1+0x2e0], R0 ;  /* 0x0002e00001007387 */ /* 0x0003e20000100800 */
[----:B0-----:R-:W-:Y:S01]  /*11d60*/  IMAD.SHL.U32 R2, R29, 0x80, RZ ;  /* 0x000000801d027824 */ /* 0x001fe200078e00ff */
[----:B------:R-:W-:Y:S02]  /*11d70*/  SHF.R.S32.HI R29, RZ, 0x1f, R27 ;  /* 0x0000001fff1d7819 */ /* 0x000fe4000001141b */
[----:B------:R0:W-:Y:S02]  /*11d80*/  STL [R1+0x270], RZ ;  /* 0x000270ff01007387 */ /* 0x0001e40000100800 */
[----:B------:R-:W-:-:S02]  /*11d90*/  LEA.HI R29, R29, R27, RZ, 0x7 ;  /* 0x0000001b1d1d7211 */ /* 0x000fc400078f38ff */
[----:B------:R0:W-:Y:S04]  /*11da0*/  STL [R1+0x274], RZ ;  /* 0x000274ff01007387 */ /* 0x0001e80000100800 */
[----:B------:R0:W-:Y:S04]  /*11db0*/  STL [R1+0x278], RZ ;  /* 0x000278ff01007387 */ /* 0x0001e80000100800 */
[----:B------:R0:W-:Y:S01]  /*11dc0*/  STL [R1+0x27c], RZ ;  /* 0x00027cff01007387 */ /* 0x0001e20000100800 */
[----:B------:R-:W-:-:S03]  /*11dd0*/  SHF.R.S32.HI R3, RZ, 0x7, R29 ;  /* 0x00000007ff037819 */ /* 0x000fc6000001141d */
[----:B------:R0:W-:Y:S04]  /*11de0*/  STL [R1+0x260], RZ ;  /* 0x000260ff01007387 */ /* 0x0001e80000100800 */
[----:B------:R0:W-:Y:S04]  /*11df0*/  STL [R1+0x264], RZ ;  /* 0x000264ff01007387 */ /* 0x0001e80000100800 */
[----:B------:R0:W-:Y:S04]  /*11e00*/  STL [R1+0x268], RZ ;  /* 0x000268ff01007387 */ /* 0x0001e80000100800 */
[----:B------:R0:W-:Y:S04]  /*11e10*/  STL [R1+0x26c], RZ ;  /* 0x00026cff01007387 */ /* 0x0001e80000100800 */
[----:B------:R-:W2:Y:S04]  /*11e20*/  LDL R29, [R1+0x174] ;  /* 0x00017400011d7983 */ /* 0x000ea80000100800 */
[----:B------:R-:W3:Y:S04]  /*11e30*/  S2R R27, SR_TID.X ;  /* 0x00000000001b7919 */ /* 0x000ee80000002100 */
[----:B------:R0:W-:Y:S04]  /*11e40*/  STL [R1+0x250], RZ ;  /* 0x000250ff01007387 */ /* 0x0001e80000100800 */
[----:B------:R0:W-:Y:S04]  /*11e50*/  STL [R1+0x254], RZ ;  /* 0x000254ff01007387 */ /* 0x0001e80000100800 */
[----:B------:R0:W-:Y:S04]  /*11e60*/  STL [R1+0x258], RZ ;  /* 0x000258ff01007387 */ /* 0x0001e80000100800 */
[----:B------:R0:W-:Y:S04]  /*11e70*/  STL [R1+0x25c], RZ ;  /* 0x00025cff01007387 */ /* 0x0001e80000100800 */
[----:B------:R0:W-:Y:S04]  /*11e80*/  STL [R1+0x240], RZ ;  /* 0x000240ff01007387 */ /* 0x0001e80000100800 */
[----:B------:R0:W-:Y:S01]  /*11e90*/  STL [R1+0x244], RZ ;  /* 0x000244ff01007387 */ /* 0x0001e20000100800 */
[----:B---3--:R-:W-:-:S03]  /*11ea0*/  LOP3.LUT R27, R27, 0x3f, RZ, 0xc0, !PT ;  /* 0x0000003f1b1b7812 */ /* 0x008fc600078ec0ff */
[----:B------:R0:W-:Y:S04]  /*11eb0*/  STL [R1+0x248], RZ ;  /* 0x000248ff01007387 */ /* 0x0001e80000100800 */
[----:B------:R0:W-:Y:S04]  /*11ec0*/  STL [R1+0x24c], RZ ;  /* 0x00024cff01007387 */ /* 0x0001e80000100800 */
[----:B------:R0:W-:Y:S01]  /*11ed0*/  STL [R1+0x230], RZ ;  /* 0x000230ff01007387 */ /* 0x0001e20000100800 */
[----:B-1----:R-:W-:-:S03]  /*11ee0*/  SHF.R.S32.HI R0, RZ, 0x1f, R2 ;  /* 0x0000001fff007819 */ /* 0x002fc60000011402 */
[----:B------:R0:W-:Y:S01]  /*11ef0*/  STL [R1+0x234], RZ ;  /* 0x000234ff01007387 */ /* 0x0001e20000100800 */
[----:B------:R-:W-:-:S03]  /*11f00*/  IMAD.SHL.U32 R28, R27, 0x2, RZ ;  /* 0x000000021b1c7824 */ /* 0x000fc600078e00ff */
[----:B------:R0:W-:Y:S04]  /*11f10*/  STL [R1+0x238], RZ ;  /* 0x000238ff01007387 */ /* 0x0001e80000100800 */
[----:B------:R0:W-:Y:S04]  /*11f20*/  STL [R1+0x23c], RZ ;  /* 0x00023cff01007387 */ /* 0x0001e80000100800 */
[----:B------:R0:W-:Y:S01]  /*11f30*/  STL [R1+0x220], RZ ;  /* 0x000220ff01007387 */ /* 0x0001e20000100800 */
[----:B------:R-:W-:-:S03]  /*11f40*/  SHF.L.U64.HI R0, R2, 0x1, R0 ;  /* 0x0000000102007819 */ /* 0x000fc60000010200 */
[----:B------:R0:W-:Y:S01]  /*11f50*/  STL [R1+0x224], RZ ;  /* 0x000224ff01007387 */ /* 0x0001e20000100800 */
[----:B------:R-:W-:-:S03]  /*11f60*/  LOP3.LUT R2, R28, 0x20, RZ, 0x3c, !PT ;  /* 0x000000201c027812 */ /* 0x000fc600078e3cff */
[----:B------:R0:W-:Y:S01]  /*11f70*/  STL [R1+0x228], RZ ;  /* 0x000228ff01007387 */ /* 0x0001e20000100800 */
[----:B------:R-:W-:-:S03]  /*11f80*/  LOP3.LUT R2, R28, 0x50, RZ, 0x3c, !PT ;  /* 0x000000501c027812 */ /* 0x000fc600078e3cff */
[----:B------:R0:W-:Y:S04]  /*11f90*/  STL [R1+0x22c], RZ ;  /* 0x00022cff01007387 */ /* 0x0001e80000100800 */
[----:B------:R0:W-:Y:S04]  /*11fa0*/  STL [R1+0x210], RZ ;  /* 0x000210ff01007387 */ /* 0x0001e80000100800 */
[----:B------:R0:W-:Y:S04]  /*11fb0*/  STL [R1+0x214], RZ ;  /* 0x000214ff01007387 */ /* 0x0001e80000100800 */
[----:B------:R0:W-:Y:S04]  /*11fc0*/  STL [R1+0x218], RZ ;  /* 0x000218ff01007387 */ /* 0x0001e80000100800 */
[----:B------:R0:W-:Y:S04]  /*11fd0*/  STL [R1+0x21c], RZ ;  /* 0x00021cff01007387 */ /* 0x0001e80000100800 */
[----:B------:R0:W-:Y:S04]  /*11fe0*/  STL [R1+0x200], RZ ;  /* 0x000200ff01007387 */ /* 0x0001e80000100800 */
[----:B------:R0:W-:Y:S04]  /*11ff0*/  STL [R1+0x204], RZ ;  /* 0x000204ff01007387 */ /* 0x0001e80000100800 */
[----:B------:R0:W-:Y:S04]  /*12000*/  STL [R1+0x208], RZ ;  /* 0x000208ff01007387 */ /* 0x0001e80000100800 */
[----:B------:R0:W-:Y:S01]  /*12010*/  STL [R1+0x20c], RZ ;  /* 0x00020cff01007387 */ /* 0x0001e20000100800 */
[----:B------:R-:W-:-:S02]  /*12020*/  ULDC UR4, c[0x0][0x188] ;  /* 0x0000620000047ab9 */ /* 0x000fc40000000800 */
[----:B------:R-:W-:Y:S01]  /*12030*/  USHF.L.U32 UR4, UR4, 0x7, URZ ;  /* 0x0000000704047899 */ /* 0x000fe2000800063f */
[C---:B------:R-:W-:Y:S02]  /*12040*/  LOP3.LUT R3, R28.reuse, 0x10, RZ, 0x3c, !PT ;  /* 0x000000101c037812 */ /* 0x040fe400078e3cff */
[C---:B------:R-:W-:Y:S01]  /*12050*/  LOP3.LUT R4, R28.reuse, 0x30, RZ, 0x3c, !PT ;  /* 0x000000301c047812 */ /* 0x040fe200078e3cff */
[----:B------:R-:W-:Y:S01]  /*12060*/  USHF.R.S32.HI UR5, URZ, 0x1f, UR4 ;  /* 0x0000001f3f057899 */ /* 0x000fe20008011404 */
[C---:B------:R-:W-:Y:S02]  /*12070*/  LOP3.LUT R3, R28.reuse, 0x40, RZ, 0x3c, !PT ;  /* 0x000000401c037812 */ /* 0x040fe400078e3cff */
[C---:B------:R-:W-:Y:S02]  /*12080*/  LOP3.LUT R4, R28.reuse, 0x60, RZ, 0x3c, !PT ;  /* 0x000000601c047812 */ /* 0x040fe400078e3cff */
[----:B------:R-:W-:Y:S01]  /*12090*/  LOP3.LUT R3, R28, 0x70, RZ, 0x3c, !PT ;  /* 0x000000701c037812 */ /* 0x000fe200078e3cff */
[----:B------:R-:W-:-:S02]  /*120a0*/  USHF.L.U32 UR10, UR4, 0x1, URZ ;  /* 0x00000001040a7899 */ /* 0x000fc4000800063f */
[----:B------:R-:W-:-:S03]  /*120b0*/  USHF.L.U64.HI UR5, UR4, 0x1, UR5 ;  /* 0x0000000104057899 */ /* 0x000fc60008010205 */
[----:B------:R-:W-:Y:S01]  /*120c0*/  UMOV UR4, URZ ;  /* 0x0000003f00047c82 */ /* 0x000fe20008000000 */
[----:B--2---:R-:W-:-:S05]  /*120d0*/  LOP3.LUT R2, R29, 0x40, RZ, 0x3c, !PT ;  /* 0x000000401d027812 */ /* 0x004fca00078e3cff */
[----:B------:R0:W-:Y:S03]  /*120e0*/  STL [R1+0xba0], R2 ;  /* 0x000ba00201007387 */ /* 0x0001e60000100800 */
.L_x_3:
[----:B-----5:R-:W2:Y:S04]  /*120f0*/  LDL R3, [R1+0xae4] ;  /* 0x000ae40001037983 */ /* 0x020ea80000100800 */
[----:B0-----:R-:W2:Y:S01]  /*12100*/  LDL R2, [R1+0xae8] ;  /* 0x000ae80001027983 */ /* 0x001ea20000100800 */
[----:B------:R-:W-:Y:S01]  /*12110*/  UMOV UR6, 0xffffff80 ;  /* 0xffffff8000067882 */ /* 0x000fe20000000000 */
[----:B------:R-:W-:Y:S01]  /*12120*/  PRMT R11, RZ, 0x7610, R11 ;  /* 0x00007610ff0b7816 */ /* 0x000fe2000000000b */
[----:B------:R-:W-:Y:S01]  /*12130*/  ULDC UR7, c[0x0][0x180] ;  /* 0x0000600000077ab9 */ /* 0x000fe20000000800 */
[----:B------:R-:W-:Y:S01]  /*12140*/  STL [R1+0x14c4], R19 ;  /* 0x0014c41301007387 */ /* 0x000fe20000100800 */
[----:B------:R-:W-:-:S03]  /*12150*/  UIMAD UR6, UR4, UR6, UR7 ;  /* 0x00000006040672a4 */ /* 0x000fc6000f8e0207 */
[----:B------:R-:W-:Y:S04]  /*12160*/  STL [R1+0x14c0], R20 ;  /* 0x0014c01401007387 */ /* 0x000fe80000100800 */
[----:B------:R-:W-:Y:S04]  /*12170*/  STL [R1+0x14bc], R21 ;  /* 0x0014bc1501007387 */ /* 0x000fe80000100800 */
[----:B------:R0:W-:Y:S04]  /*12180*/  STL [R1+0x14b8], R29 ;  /* 0x0014b81d01007387 */ /* 0x0001e80000100800 */
[----:B------:R1:W-:Y:S04]  /*12190*/  STL [R1+0x14b4], R27 ;  /* 0x0014b41b01007387 */ /* 0x0003e80000100800 */
[----:B------:R-:W-:Y:S01]  /*121a0*/  STL [R1+0x14b0], R26 ;  /* 0x0014b01a01007387 */ /* 0x000fe20000100800 */
[----:B0-----:R-:W-:-:S03]  /*121b0*/  PRMT R29, RZ, 0x7610, R29 ;  /* 0x00007610ff1d7816 */ /* 0x001fc6000000001d */
[----:B------:R-:W-:Y:S04]  /*121c0*/  STL [R1+0x14ac], R6 ;  /* 0x0014ac0601007387 */ /* 0x000fe80000100800 */
[----:B------:R-:W-:Y:S04]  /*121d0*/  STL [R1+0x14a8], R25 ;  /* 0x0014a81901007387 */ /* 0x000fe80000100800 */
[----:B------:R-:W-:Y:S04]  /*121e0*/  STL [R1+0x14a4], R5 ;  /* 0x0014a40501007387 */ /* 0x000fe80000100800 */
[----:B------:R-:W-:Y:S04]  /*121f0*/  STL [R1+0x14a0], R24 ;  /* 0x0014a01801007387 */ /* 0x000fe80000100800 */
[----:B------:R-:W-:Y:S04]  /*12200*/  STL [R1+0x149c], R12 ;  /* 0x00149c0c01007387 */ /* 0x000fe80000100800 */
[----:B------:R0:W-:Y:S04]  /*12210*/  STL [R1+0x1498], R22 ;  /* 0x0014981601007387 */ /* 0x0001e80000100800 */
[----:B------:R-:W-:Y:S04]  /*12220*/  STL [R1+0x1494], R23 ;  /* 0x0014941701007387 */ /* 0x000fe80000100800 */
[----:B------:R-:W-:Y:S04]  /*12230*/  STL [R1+0x1490], R10 ;  /* 0x0014900a01007387 */ /* 0x000fe80000100800 */
[----:B------:R-:W-:Y:S04]  /*12240*/  STL [R1+0x13b8], R28 ;  /* 0x0013b81c01007387 */ /* 0x000fe80000100800 */
[----:B------:R-:W-:Y:S04]  /*12250*/  STL [R1+0x13bc], R28 ;  /* 0x0013bc1c01007387 */ /* 0x000fe80000100800 */
[----:B------:R-:W-:Y:S04]  /*12260*/  STL [R1+0x13c0], R28 ;  /* 0x0013c01c01007387 */ /* 0x000fe80000100800 */
[----:B------:R-:W-:Y:S04]  /*12270*/  STL [R1+0x13c4], R28 ;  /* 0x0013c41c01007387 */ /* 0x000fe80000100800 */
[----:B------:R-:W-:Y:S04]  /*12280*/  STL [R1+0x13c8], R28 ;  /* 0x0013c81c01007387 */ /* 0x000fe80000100800 */
[----:B------:R-:W3:Y:S04]  /*12290*/  S2R R4, SR_TID.X ;  /* 0x0000000000047919 */ /* 0x000ee80000002100 */
[----:B------:R-:W-:Y:S04]  /*122a0*/  STL [R1+0x13cc], R28 ;  /* 0x0013cc1c01007387 */ /* 0x000fe80000100800 */
[----:B------:R-:W-:Y:S04]  /*122b0*/  STL [R1+0x13d0], R28 ;  /* 0x0013d01c01007387 */ /* 0x000fe80000100800 */
[----:B------:R-:W-:Y:S04]  /*122c0*/  STL [R1+0x13d4], R28 ;  /* 0x0013d41c01007387 */ /* 0x000fe80000100800 */
[----:B------:R-:W-:Y:S04]  /*122d0*/  STL [R1+0x13d8], R28 ;  /* 0x0013d81c01007387 */ /* 0x000fe80000100800 */
[----:B------:R-:W-:Y:S04]  /*122e0*/  STL [R1+0x13dc], R28 ;  /* 0x0013dc1c01007387 */ /* 0x000fe80000100800 */
[----:B------:R-:W-:Y:S01]  /*122f0*/  STL [R1+0x13e0], R28 ;  /* 0x0013e01c01007387 */ /* 0x000fe20000100800 */
[----:B---3--:R-:W-:-:S03]  /*12300*/  SHF.R.U32.HI R13, RZ, 0x4, R4 ;  /* 0x00000004ff0d7819 */ /* 0x008fc60000011604 */
[----:B------:R-:W-:Y:S01]  /*12310*/  STL [R1+0x13e4], R28 ;  /* 0x0013e41c01007387 */ /* 0x000fe20000100800 */
[----:B------:R-:W-:-:S03]  /*12320*/  SGXT.U32 R13, R13, 0x2 ;  /* 0x000000020d0d781a */ /* 0x000fc60000000000 */
[----:B------:R-:W-:Y:S01]  /*12330*/  STL [R1+0x13e8], R28 ;  /* 0x0013e81c01007387 */ /* 0x000fe20000100800 */
[----:B------:R-:W-:-:S03]  /*12340*/  ISETP.GE.AND P0, PT, R13, UR6, PT ;  /* 0x000000060d007c0c */ /* 0x000fc6000bf06270 */
        /* <DEDUP_REMOVED lines=38> */
[----:B------:R-:W4:Y:S04]  /*125b0*/  LDL R20, [R1+0x2e8] ;  /* 0x0002e80001147983 */ /* 0x000f280000100800 */
[----:B-1----:R-:W1:Y:S01]  /*125c0*/  S2R R27, SR_TID.X ;  /* 0x00000000001b7919 */ /* 0x002e620000002100 */
[----:B------:R-:W-:-:S03]  /*125d0*/  PRMT R14, RZ, 0x7610, R14 ;  /* 0x00007610ff0e7816 */ /* 0x000fc6000000000e */
[----:B0-----:R-:W4:Y:S01]  /*125e0*/  LDL R22, [R1+0x2dc] ;  /* 0x0002dc0001167983 */ /* 0x001f220000100800 */
[--C-:B---3--:R-:W-:Y:S02]  /*125f0*/  SHF.R.U32.HI R7, RZ, 0x4, R9.reuse ;  /* 0x00000004ff077819 */ /* 0x108fe40000011609 */
[----:B------:R-:W-:Y:S02]  /*12600*/  SHF.R.U32.HI R9, RZ, 0x4, R9 ;  /* 0x00000004ff097819 */ /* 0x000fe40000011609 */
[----:B------:R-:W-:Y:S02]  /*12610*/  SGXT.U32 R7, R7, 0x2 ;  /* 0x000000020707781a */ /* 0x000fe40000000000 */
[----:B------:R-:W-:-:S04]  /*12620*/  SGXT.U32 R9, R9, 0x2 ;  /* 0x000000020909781a */ /* 0x000fc80000000000 */
[----:B------:R-:W-:Y:S01]  /*12630*/  LOP3.LUT R19, R9, 0x4, RZ, 0xfc, !PT ;  /* 0x0000000409137812 */ /* 0x000fe200078efcff */
[----:B--2---:R0:W2:Y:S01]  /*12640*/  @!P0 LDG.E.U16 R11, [R2.64] ;  /* 0x00000008020b8981 */ /* 0x0040a2000c1e1500 */
[----:B------:R-:W-:Y:S02]  /*12650*/  LOP3.LUT R9, R7, 0x8, RZ, 0xfc, !PT ;  /* 0x0000000807097812 */ /* 0x000fe400078efcff */
[----:B------:R-:W-:Y:S02]  /*12660*/  ISETP.GE.AND P1, PT, R19, UR6, PT ;  /* 0x0000000613007c0c */ /* 0x000fe4000bf26270 */
[----:B------:R-:W-:Y:S02]  /*12670*/  ISETP.GE.AND P2, PT, R9, UR6, PT ;  /* 0x0000000609007c0c */ /* 0x000fe4000bf46270 */
[----:B------:R-:W3:Y:S04]  /*12680*/  LDL R9, [R1+0xae0] ;  /* 0x000ae00001097983 */ /* 0x000ee80000100800 */
[----:B0-----:R-:W2:Y:S04]  /*12690*/  LDL R2, [R1+0x2e0] ;  /* 0x0002e00001027983 */ /* 0x001ea80000100800 */
[----:B------:R-:W2:Y:S01]  /*126a0*/  LDL R3, [R1+0x2ec] ;  /* 0x0002ec0001037983 */ /* 0x000ea20000100800 */
[----:B-1----:R-:W-:-:S02]  /*126b0*/  SHF.R.U32.HI R19, RZ, 0x4, R27 ;  /* 0x00000004ff137819 */ /* 0x002fc4000001161b */
[----:B------:R-:W-:Y:S02]  /*126c0*/  LOP3.LUT R7, R7, 0xc, RZ, 0xfc, !PT ;  /* 0x0000000c07077812 */ /* 0x000fe400078efcff */
[-C--:B--2---:R-:W-:Y:S02]  /*126d0*/  @!P1 LOP3.LUT R3, R3, R2.reuse, RZ, 0x3c, !PT ;  /* 0x0000000203039212 */ /* 0x084fe400078e3cff */
[----:B------:R-:W-:Y:S02]  /*126e0*/  SGXT.U32 R19, R19, 0x2 ;  /* 0x000000021313781a */ /* 0x000fe40000000000 */
[----:B------:R-:W-:Y:S02]  /*126f0*/  @!P1 LOP3.LUT R2, R3, R2, RZ, 0x3c, !PT ;  /* 0x0000000203029212 */ /* 0x000fe400078e3cff */
[----:B------:R-:W-:Y:S02]  /*12700*/  ISETP.GE.AND P3, PT, R7, UR6, PT ;  /* 0x0000000607007c0c */ /* 0x000fe4000bf66270 */
[----:B------:R-:W-:Y:S01]  /*12710*/  @!P1 LOP3.LUT R3, R3, R2, RZ, 0x3c, !PT ;  /* 0x0000000203039212 */ /* 0x000fe200078e3cff */
[----:B------:R-:W2:Y:S04]  /*12720*/  LDL R7, [R1+0xad8] ;  /* 0x000ad80001077983 */ /* 0x000ea80000100800 */
[----:B------:R3:W2:Y:S01]  /*12730*/  @!P1 LDG.E.U16 R29, [R2.64] ;  /* 0x00000008021d9981 */ /* 0x0006a2000c1e1500 */
[----:B------:R-:W-:-:S03]  /*12740*/  LOP3.LUT R19, R19, 0x10, RZ, 0xfc, !PT ;  /* 0x0000001013137812 */ /* 0x000fc600078efcff */
[----:B------:R-:W-:Y:S01]  /*12750*/  STL [R1+0x146c], R11 ;  /* 0x00146c0b01007387 */ /* 0x000fe20000100800 */
[----:B------:R-:W-:-:S03]  /*12760*/  ISETP.GE.AND P0, PT, R19, UR6, PT ;  /* 0x0000000613007c0c */ /* 0x000fc6000bf06270 */
[----:B------:R-:W-:Y:S01]  /*12770*/  STL [R1+0x1474], R11 ;  /* 0x0014740b01007387 */ /* 0x000fe20000100800 */
[----:B---3--:R-:W-:Y:S02]  /*12780*/  @!P2 IMAD.MOV.U32 R2, RZ, RZ, R9 ;  /* 0x000000ffff02a224 */ /* 0x008fe400078e0009 */
[----:B----4-:R-:W-:Y:S01]  /*12790*/  @!P2 IMAD.MOV.U32 R3, RZ, RZ, R20 ;  /* 0x000000ffff03a224 */ /* 0x010fe200078e0014 */
[----:B------:R-:W-:Y:S04]  /*127a0*/  STL [R1+0x147c], R11 ;  /* 0x00147c0b01007387 */ /* 0x000fe80000100800 */
[----:B------:R-:W-:Y:S04]  /*127b0*/  STL [R1+0x1484], R11 ;  /* 0x0014840b01007387 */ /* 0x000fe80000100800 */
[----:B------:R-:W-:Y:S04]  /*127c0*/  STL [R1+0x148c], R11 ;  /* 0x00148c0b01007387 */ /* 0x000fe80000100800 */
[----:B------:R-:W3:Y:S04]  /*127d0*/  LDL.LU R19, [R1+0x14c4] ;  /* 0x0014c40001137983 */ /* 0x000ee80000300800 */
[----:B------:R0:W4:Y:S04]  /*127e0*/  @!P2 LDG.E.U16 R14, [R2.64] ;  /* 0x00000008020ea981 */ /* 0x000128000c1e1500 */
[----:B--2---:R1:W-:Y:S04]  /*127f0*/  STL [R1], R29 ;  /* 0x0000001d01007387 */ /* 0x0043e80000100800 */
[----:B0-----:R-:W2:Y:S04]  /*12800*/  LDL R2, [R1+0x2e4] ;  /* 0x0002e40001027983 */ /* 0x001ea80000100800 */
[----:B------:R-:W2:Y:S01]  /*12810*/  LDL R3, [R1+0xadc] ;  /* 0x000adc0001037983 */ /* 0x000ea20000100800 */
[----:B------:R-:W-:-:S03]  /*12820*/  PRMT R21, RZ, 0x7610, R21 ;  /* 0x00007610ff157816 */ /* 0x000fc60000000015 */
[----:B-1----:R-:W0:Y:S01]  /*12830*/  S2R R29, SR_TID.X ;  /* 0x00000000001d7919 */ /* 0x002e220000002100 */
[----:B------:R-:W-:Y:S02]  /*12840*/  SHF.R.U32.HI R27, RZ, 0x4, R27 ;  /* 0x00000004ff1b7819 */ /* 0x000fe4000001161b */
[----:B------:R-:W-:Y:S01]  /*12850*/  PRMT R15, RZ, 0x7610, R15 ;  /* 0x00007610ff0f7816 */ /* 0x000fe2000000000f */
[----:B------:R-:W3:Y:S01]  /*12860*/  LDL R9, [R1+0xacc] ;  /* 0x000acc0001097983 */ /* 0x000ee20000100800 */
[----:B--2---:R-:W-:-:S04]  /*12870*/  @!P3 LOP3.LUT R3, R3, R2, RZ, 0x3c, !PT ;  /* 0x000000020303b212 */ /* 0x004fc800078e3cff */
[----:B------:R-:W-:-:S04]  /*12880*/  @!P3 LOP3.LUT R2, R3, R2, RZ, 0x3c, !PT ;  /* 0x000000020302b212 */ /* 0x000fc800078e3cff */
[----:B------:R-:W-:-:S05]  /*12890*/  @!P3 LOP3.LUT R3, R3, R2, RZ, 0x3c, !PT ;  /* 0x000000020303b212 */ /* 0x000fca00078e3cff */
[----:B------:R1:W2:Y:S01]  /*128a0*/  @!P3 LDG.E.U16 R21, [R2.64] ;  /* 0x000000080215b981 */ /* 0x0002a2000c1e1500 */
[----:B0-----:R-:W-:Y:S02]  /*128b0*/  SHF.R.U32.HI R20, RZ, 0x4, R29 ;  /* 0x00000004ff147819 */ /* 0x001fe4000001161d */
[----:B------:R-:W-:Y:S02]  /*128c0*/  SGXT.U32 R27, R27, 0x2 ;  /* 0x000000021b1b781a */ /* 0x000fe40000000000 */
[----:B------:R-:W-:Y:S02]  /*128d0*/  SGXT.U32 R20, R20, 0x2 ;  /* 0x000000021414781a */ /* 0x000fe40000000000 */
[----:B------:R-:W-:Y:S02]  /*128e0*/  LOP3.LUT R27, R27, 0x14, RZ, 0xfc, !PT ;  /* 0x000000141b1b7812 */ /* 0x000fe400078efcff */
[----:B------:R-:W-:Y:S01]  /*128f0*/  LOP3.LUT R20, R20, 0x18, RZ, 0xfc, !PT ;  /* 0x0000001814147812 */ /* 0x000fe200078efcff */
[----:B-1----:R-:W-:Y:S01]  /*12900*/  @!P0 IMAD.MOV.U32 R2, RZ, RZ, R7 ;  /* 0x000000ffff028224 */ /* 0x002fe200078e0007 */
[----:B------:R-:W-:Y:S01]  /*12910*/  ISETP.GE.AND P1, PT, R27, UR6, PT ;  /* 0x000000061b007c0c */ /* 0x000fe2000bf26270 */
[----:B------:R-:W-:Y:S01]  /*12920*/  @!P0 IMAD.MOV.U32 R3, RZ, RZ, R22 ;  /* 0x000000ffff038224 */ /* 0x000fe200078e0016 */
[----:B------:R-:W3:Y:S01]  /*12930*/  LDL R27, [R1+0xac8] ;  /* 0x000ac800011b7983 */ /* 0x000ee20000100800 */
[----:B------:R-:W-:-:S03]  /*12940*/  ISETP.GE.AND P2, PT, R20, UR6, PT ;  /* 0x0000000614007c0c */ /* 0x000fc6000bf46270 */
[----:B------:R-:W3:Y:S04]  /*12950*/  LDL.LU R20, [R1+0x14c0] ;  /* 0x0014c00001147983 */ /* 0x000ee80000300800 */
[----:B------:R0:W3:Y:S04]  /*12960*/  @!P0 LDG.E.U16 R15, [R2.64] ;  /* 0x00000008020f8981 */ /* 0x0000e8000c1e1500 */
[----:B--2---:R1:W-:Y:S04]  /*12970*/  STL [R1+0xc], R21 ;  /* 0x00000c1501007387 */ /* 0x0043e80000100800 */
[----:B-1----:R-:W2:Y:S04]  /*12980*/  LDL.LU R21, [R1+0x14bc] ;  /* 0x0014bc0001157983 */ /* 0x002ea80000300800 */
[----:B0-----:R-:W2:Y:S04]  /*12990*/  LDL R2, [R1+0xad0] ;  /* 0x000ad00001027983 */ /* 0x001ea80000100800 */
[----:B------:R-:W2:Y:S01]  /*129a0*/  LDL R3, [R1+0xad4] ;  /* 0x000ad40001037983 */ /* 0x000ea20000100800 */
[----:B------:R-:W-:-:S02]  /*129b0*/  PRMT R8, RZ, 0x7610, R8 ;  /* 0x00007610ff087816 */ /* 0x000fc40000000008 */
[----:B------:R-:W-:Y:S01]  /*129c0*/  SHF.R.U32.HI R29, RZ, 0x4, R29 ;  /* 0x00000004ff1d7819 */ /* 0x000fe2000001161d */
[----:B------:R-:W3:Y:S03]  /*129d0*/  LDL R7, [R1+0xabc] ;  /* 0x000abc0001077983 */ /* 0x000ee60000100800 */
[----:B------:R-:W-:-:S04]  /*129e0*/  SGXT.U32 R29, R29, 0x2 ;  /* 0x000000021d1d781a */ /* 0x000fc80000000000 */
[----:B------:R-:W-:-:S04]  /*129f0*/  LOP3.LUT R29, R29, 0x1c, RZ, 0xfc, !PT ;  /* 0x0000001c1d1d7812 */ /* 0x000fc800078efcff */
[----:B------:R-:W-:Y:S02]  /*12a00*/  ISETP.GE.AND P3, PT, R29, UR6, PT ;  /* 0x000000061d007c0c */ /* 0x000fe4000bf66270 */
[----:B------:R-:W0:Y:S01]  /*12a10*/  S2R R29, SR_TID.X ;  /* 0x00000000001d7919 */ /* 0x000e220000002100 */
[----:B--2---:R-:W-:-:S04]  /*12a20*/  @!P1 LOP3.LUT R3, R3, R2, RZ, 0x3c, !PT ;  /* 0x0000000203039212 */ /* 0x004fc800078e3cff */
[----:B------:R-:W-:-:S04]  /*12a30*/  @!P1 LOP3.LUT R2, R3, R2, RZ, 0x3c, !PT ;  /* 0x0000000203029212 */ /* 0x000fc800078e3cff */
[----:B------:R-:W-:-:S05]  /*12a40*/  @!P1 LOP3.LUT R3, R3, R2, RZ, 0x3c, !PT ;  /* 0x0000000203039212 */ /* 0x000fca00078e3cff */
[----:B------:R3:W2:Y:S01]  /*12a50*/  @!P1 LDG.E.U16 R8, [R2.64] ;  /* 0x0000000802089981 */ /* 0x0006a2000c1e1500 */
[----:B0-----:R-:W-:-:S04]  /*12a60*/  SHF.R.U32.HI R29, RZ, 0x4, R29 ;  /* 0x00000004ff1d7819 */ /* 0x001fc8000001161d */
[----:B------:R-:W-:Y:S02]  /*12a70*/  SGXT.U32 R29, R29, 0x2 ;  /* 0x000000021d1d781a */ /* 0x000fe40000000000 */
[----:B------:R-:W-:Y:S02]  /*12a80*/  PRMT R16, RZ, 0x7610, R16 ;  /* 0x00007610ff107816 */ /* 0x000fe40000000010 */
[----:B------:R-:W-:Y:S01]  /*12a90*/  LOP3.LUT R29, R29, 0x20, RZ, 0xfc, !PT ;  /* 0x000000201d1d7812 */ /* 0x000fe200078efcff */
[----:B---3--:R-:W-:Y:S02]  /*12aa0*/  @!P2 IMAD.MOV.U32 R2, RZ, RZ, R9 ;  /* 0x000000ffff02a224 */ /* 0x008fe400078e0009 */
[----:B------:R-:W-:Y:S01]  /*12ab0*/  @!P2 IMAD.MOV.U32 R3, RZ, RZ, R27 ;  /* 0x000000ffff03a224 */ /* 0x000fe200078e001b */
[----:B------:R-:W-:Y:S02]  /*12ac0*/  ISETP.GE.AND P0, PT, R29, UR6, PT ;  /* 0x000000061d007c0c */ /* 0x000fe4000bf06270 */
[----:B------:R-:W3:Y:S04]  /*12ad0*/  LDL.LU R29, [R1+0x14b8] ;  /* 0x0014b800011d7983 */ /* 0x000ee80000300800 */
[----:B------:R0:W3:Y:S04]  /*12ae0*/  @!P2 LDG.E.U16 R16, [R2.64] ;  /* 0x000000080210a981 */ /* 0x0000e8000c1e1500 */
[----:B--2---:R1:W-:Y:S04]  /*12af0*/  STL [R1+0x2c], R8 ;  /* 0x00002c0801007387 */ /* 0x0043e80000100800 */
[----:B0-----:R-:W2:Y:S04]  /*12b00*/  LDL R2, [R1+0xac0] ;  /* 0x000ac00001027983 */ /* 0x001ea80000100800 */
[----:B------:R-:W2:Y:S01]  /*12b10*/  LDL R3, [R1+0xac4] ;  /* 0x000ac40001037983 */ /* 0x000ea20000100800 */
[----:B------:R-:W-:-:S03]  /*12b20*/  PRMT R26, RZ, 0x7610, R26 ;  /* 0x00007610ff1a7816 */ /* 0x000fc6000000001a */
[----:B------:R-:W0:Y:S04]  /*12b30*/  S2R R22, SR_TID.X ;  /* 0x0000000000167919 */ /* 0x000e280000002100 */
[----:B-1----:R-:W1:Y:S04]  /*12b40*/  S2R R8, SR_TID.X ;  /* 0x0000000000087919 */ /* 0x002e680000002100 */
[----:B------:R-:W3:Y:S01]  /*12b50*/  LDL R9, [R1+0xaa8] ;  /* 0x000aa80001097983 */ /* 0x000ee20000100800 */
[----:B--2---:R-:W-:-:S04]  /*12b60*/  @!P3 LOP3.LUT R3, R3, R2, RZ, 0x3c, !PT ;  /* 0x000000020303b212 */ /* 0x004fc800078e3cff */
[----:B------:R-:W-:-:S04]  /*12b70*/  @!P3 LOP3.LUT R2, R3, R2, RZ, 0x3c, !PT ;  /* 0x000000020302b212 */ /* 0x000fc800078e3cff */
[----:B------:R-:W-:-:S05]  /*12b80*/  @!P3 LOP3.LUT R3, R3, R2, RZ, 0x3c, !PT ;  /* 0x000000020303b212 */ /* 0x000fca00078e3cff */
[----:B------:R2:W3:Y:S04]  /*12b90*/  @!P3 LDG.E.U16 R26, [R2.64] ;  /* 0x00000008021ab981 */ /* 0x0004e8000c1e1500 */
[----:B--2---:R-:W2:Y:S01]  /*12ba0*/  S2R R3, SR_TID.X ;  /* 0x0000000000037919 */ /* 0x004ea20000002100 */
[----:B0-----:R-:W-:Y:S02]  /*12bb0*/  SHF.R.U32.HI R22, RZ, 0x4, R22 ;  /* 0x00000004ff167819 */ /* 0x001fe40000011616 */
[----:B-1----:R-:W-:Y:S02]  /*12bc0*/  SHF.R.U32.HI R27, RZ, 0x4, R8 ;  /* 0x00000004ff1b7819 */ /* 0x002fe40000011608 */
[----:B------:R-:W-:Y:S01]  /*12bd0*/  SGXT.U32 R22, R22, 0x2 ;  /* 0x000000021616781a */ /* 0x000fe20000000000 */
[----:B------:R-:W4:Y:S01]  /*12be0*/  LDL R8, [R1+0xaac] ;  /* 0x000aac0001087983 */ /* 0x000f220000100800 */
[----:B------:R-:W-:-:S02]  /*12bf0*/  SGXT.U32 R27, R27, 0x2 ;  /* 0x000000021b1b781a */ /* 0x000fc40000000000 */
[----:B------:R-:W-:Y:S02]  /*12c00*/  LOP3.LUT R22, R22, 0x24, RZ, 0xfc, !PT ;  /* 0x0000002416167812 */ /* 0x000fe400078efcff */
[----:B------:R-:W-:Y:S02]  /*12c10*/  LOP3.LUT R27, R27, 0x28, RZ, 0xfc, !PT ;  /* 0x000000281b1b7812 */ /* 0x000fe400078efcff */
[----:B------:R-:W-:Y:S02]  /*12c20*/  ISETP.GE.AND P1, PT, R22, UR6, PT ;  /* 0x0000000616007c0c */ /* 0x000fe4000bf26270 */
[----:B------:R-:W4:Y:S01]  /*12c30*/  LDL R22, [R1+0xab4] ;  /* 0x000ab40001167983 */ /* 0x000f220000100800 */
[----:B------:R-:W-:-:S03]  /*12c40*/  ISETP.GE.AND P2, PT, R27, UR6, PT ;  /* 0x000000061b007c0c */ /* 0x000fc6000bf46270 */
[----:B------:R-:W4:Y:S01]  /*12c50*/  LDL.LU R27, [R1+0x14b4] ;  /* 0x0014b400011b7983 */ /* 0x000f220000300800 */
[----:B--2---:R-:W-:-:S04]  /*12c60*/  SHF.R.U32.HI R3, RZ, 0x4, R3 ;  /* 0x00000004ff037819 */ /* 0x004fc80000011603 */
[----:B------:R-:W-:-:S04]  /*12c70*/  SGXT.U32 R3, R3, 0x2 ;  /* 0x000000020303781a */ /* 0x000fc80000000000 */
[----:B------:R-:W-:Y:S01]  /*12c80*/  LOP3.LUT R2, R3, 0x2c, RZ, 0xfc, !PT ;  /* 0x0000002c03027812 */ /* 0x000fe200078efcff */
[----:B---3--:R0:W-:Y:S04]  /*12c90*/  STL [R1+0x48], R26 ;  /* 0x0000481a01007387 */ /* 0x0081e80000100800 */
[----:B0-----:R-:W2:Y:S04]  /*12ca0*/  LDL.LU R26, [R1+0x14b0] ;  /* 0x0014b000011a7983 */ /* 0x001ea80000300800 */
[----:B------:R-:W3:Y:S01]  /*12cb0*/  LDL R3, [R1+0xab8] ;  /* 0x000ab80001037983 */ /* 0x000ee20000100800 */
[----:B------:R-:W-:-:S02]  /*12cc0*/  PRMT R17, RZ, 0x7610, R17 ;  /* 0x00007610ff117816 */ /* 0x000fc40000000011 */
[----:B------:R-:W-:Y:S01]  /*12cd0*/  ISETP.GE.AND P3, PT, R2, UR6, PT ;  /* 0x0000000602007c0c */ /* 0x000fe2000bf66270 */
[----:B------:R-:W-:-:S05]  /*12ce0*/  @!P0 IMAD.MOV.U32 R2, RZ, RZ, R7 ;  /* 0x000000ffff028224 */ /* 0x000fca00078e0007 */
[----:B---3--:R0:W3:Y:S04]  /*12cf0*/  @!P0 LDG.E.U16 R17, [R2.64] ;  /* 0x0000000802118981 */ /* 0x0080e8000c1e1500 */
[----:B0-----:R-:W0:Y:S02]  /*12d00*/  S2R R3, SR_TID.X ;  /* 0x0000000000037919 */ /* 0x001e240000002100 */
[----:B0-----:R-:W-:Y:S02]  /*12d10*/  SHF.R.U32.HI R2, RZ, 0x4, R3 ;  /* 0x00000004ff027819 */ /* 0x001fe40000011603 */
[----:B------:R-:W2:Y:S02]  /*12d20*/  LDL R3, [R1+0xab0] ;  /* 0x000ab00001037983 */ /* 0x000ea40000100800 */
[----:B------:R-:W-:-:S04]  /*12d30*/  SGXT.U32 R2, R2, 0x2 ;  /* 0x000000020202781a */ /* 0x000fc80000000000 */
[----:B------:R-:W-:Y:S02]  /*12d40*/  LOP3.LUT R2, R2, 0x30, RZ, 0xfc, !PT ;  /* 0x0000003002027812 */ /* 0x000fe400078efcff */
[----:B------:R-:W-:Y:S02]  /*12d50*/  PRMT R6, RZ, 0x7610, R6 ;  /* 0x00007610ff067816 */ /* 0x000fe40000000006 */
[----:B------:R-:W-:Y:S01]  /*12d60*/  ISETP.GE.AND P0, PT, R2, UR6, PT ;  /* 0x0000000602007c0c */ /* 0x000fe2000bf06270 */
[----:B----4-:R-:W-:-:S05]  /*12d70*/  @!P1 IMAD.MOV.U32 R2, RZ, RZ, R22 ;  /* 0x000000ffff029224 */ /* 0x010fca00078e0016 */
[----:B--2---:R0:W2:Y:S01]  /*12d80*/  @!P1 LDG.E.U16 R6, [R2.64] ;  /* 0x0000000802069981 */ /* 0x0040a2000c1e1500 */
[----:B------:R-:W-:Y:S01]  /*12d90*/  PRMT R18, RZ, 0x7610, R18 ;  /* 0x00007610ff127816 */ /* 0x000fe20000000012 */
[----:B0-----:R-:W-:Y:S02]  /*12da0*/  @!P2 IMAD.MOV.U32 R2, RZ, RZ, R8 ;  /* 0x000000ffff02a224 */ /* 0x001fe400078e0008 */
[----:B------:R-:W-:-:S05]  /*12db0*/  @!P2 IMAD.MOV.U32 R3, RZ, RZ, R9 ;  /* 0x000000ffff03a224 */ /* 0x000fca00078e0009 */
[----:B------:R0:W4:Y:S04]  /*12dc0*/  @!P2 LDG.E.U16 R18, [R2.64] ;  /* 0x000000080212a981 */ /* 0x000128000c1e1500 */
[----:B--2---:R1:W-:Y:S04]  /*12dd0*/  STL [R1+0x64], R6 ;  /* 0x0000640601007387 */ /* 0x0043e80000100800 */
[----:B-1----:R-:W2:Y:S04]  /*12de0*/  LDL.LU R6, [R1+0x14ac] ;  /* 0x0014ac0001067983 */ /* 0x002ea80000300800 */
[----:B0-----:R-:W2:Y:S04]  /*12df0*/  LDL R2, [R1+0xaa0] ;  /* 0x000aa00001027983 */ /* 0x001ea80000100800 */
[----:B------:R-:W2:Y:S01]  /*12e00*/  LDL R3, [R1+0xaa4] ;  /* 0x000aa40001037983 */ /* 0x000ea20000100800 */
[----:B------:R-:W-:-:S03]  /*12e10*/  PRMT R12, RZ, 0x7610, R12 ;  /* 0x00007610ff0c7816 */ /* 0x000fc6000000000c */
[----:B------:R-:W0:Y:S04]  /*12e20*/  S2R R7, SR_TID.X ;  /* 0x0000000000077919 */ /* 0x000e280000002100 */
[----:B------:R-:W3:Y:S04]  /*12e30*/  LDL R8, [R1+0xa94] ;  /* 0x000a940001087983 */ /* 0x000ee80000100800 */
[----:B------:R-:W3:Y:S01]  /*12e40*/  LDL R9, [R1+0xa8c] ;  /* 0x000a8c0001097983 */ /* 0x000ee20000100800 */
[----:B--2---:R-:W-:-:S04]  /*12e50*/  @!P3 LOP3.LUT R3, R3, R2, RZ, 0x3c, !PT ;  /* 0x000000020303b212 */ /* 0x004fc800078e3cff */
[----:B------:R-:W-:-:S04]  /*12e60*/  @!P3 LOP3.LUT R2, R3, R2, RZ, 0x3c, !PT ;  /* 0x000000020302b212 */ /* 0x000fc800078e3cff */
[----:B------:R-:W-:-:S05]  /*12e70*/  @!P3 LOP3.LUT R3, R3, R2, RZ, 0x3c, !PT ;  /* 0x000000020303b212 */ /* 0x000fca00078e3cff */
[----:B------:R1:W2:Y:S01]  /*12e80*/  @!P3 LDG.E.U16 R12, [R2.64] ;  /* 0x00000008020cb981 */ /* 0x0002a2000c1e1500 */
[----:B0-----:R-:W-:-:S04]  /*12e90*/  SHF.R.U32.HI R7, RZ, 0x4, R7 ;  /* 0x00000004ff077819 */ /* 0x001fc80000011607 */
[----:B------:R-:W-:-:S04]  /*12ea0*/  SGXT.U32 R7, R7, 0x2 ;  /* 0x000000020707781a */ /* 0x000fc80000000000 */
[----:B------:R-:W-:Y:S01]  /*12eb0*/  LOP3.LUT R22, R7, 0x34, RZ, 0xfc, !PT ;  /* 0x0000003407167812 */ /* 0x000fe200078efcff */
[----:B-1----:R-:W3:Y:S03]  /*12ec0*/  LDL R2, [R1+0xa98] ;  /* 0x000a980001027983 */ /* 0x002ee60000100800 */
[----:B------:R-:W-:Y:S02]  /*12ed0*/  ISETP.GE.AND P1, PT, R22, UR6, PT ;  /* 0x0000000616007c0c */ /* 0x000fe4000bf26270 */
[----:B------:R-:W3:Y:S04]  /*12ee0*/  LDL R22, [R1+0xa88] ;  /* 0x000a880001167983 */ /* 0x000ee80000100800 */
[----:B--2---:R0:W-:Y:S04]  /*12ef0*/  STL [R1+0x58], R12 ;  /* 0x0000580c01007387 */ /* 0x0041e80000100800 */
[----:B------:R-:W3:Y:S01]  /*12f00*/  LDL R3, [R1+0xa9c] ;  /* 0x000a9c0001037983 */ /* 0x000ee20000100800 */
[----:B------:R-:W-:-:S03]  /*12f10*/  PRMT R19, RZ, 0x7610, R19 ;  /* 0x00007610ff137816 */ /* 0x000fc60000000013 */
[----:B------:R-:W1:Y:S02]  /*12f20*/  S2R R7, SR_TID.X ;  /* 0x0000000000077919 */ /* 0x000e640000002100 */
[----:B-1----:R-:W-:-:S04]  /*12f30*/  SHF.R.U32.HI R7, RZ, 0x4, R7 ;  /* 0x00000004ff077819 */ /* 0x002fc80000011607 */
[----:B------:R-:W-:Y:S02]  /*12f40*/  SGXT.U32 R7, R7, 0x2 ;  /* 0x000000020707781a */ /* 0x000fe40000000000 */
[----:B---3--:R-:W-:-:S04]  /*12f50*/  @!P0 LOP3.LUT R3, R3, R2, RZ, 0x3c, !PT ;  /* 0x0000000203038212 */ /* 0x008fc800078e3cff */
[----:B------:R-:W-:-:S04]  /*12f60*/  @!P0 LOP3.LUT R2, R3, R2, RZ, 0x3c, !PT ;  /* 0x0000000203028212 */ /* 0x000fc800078e3cff */
[----:B------:R-:W-:-:S05]  /*12f70*/  @!P0 LOP3.LUT R3, R3, R2, RZ, 0x3c, !PT ;  /* 0x0000000203038212 */ /* 0x000fca00078e3cff */
[----:B------:R1:W2:Y:S04]  /*12f80*/  @!P0 LDG.E.U16 R19, [R2.64] ;  /* 0x0000000802138981 */ /* 0x0002a8000c1e1500 */
[----:B-1----:R-:W3:Y:S01]  /*12f90*/  LDL R3, [R1+0xa90] ;  /* 0x000a900001037983 */ /* 0x002ee20000100800 */
[----:B------:R-:W-:-:S04]  /*12fa0*/  LOP3.LUT R7, R7, 0x38, RZ, 0xfc, !PT ;  /* 0x0000003807077812 */ /* 0x000fc800078efcff */
[----:B------:R-:W-:Y:S02]  /*12fb0*/  ISETP.GE.AND P2, PT, R7, UR6, PT ;  /* 0x0000000607007c0c */ /* 0x000fe4000bf46270 */
[----:B------:R-:W0:Y:S01]  /*12fc0*/  S2R R7, SR_TID.X ;  /* 0x0000000000077919 */ /* 0x000e220000002100 */
[----:B------:R-:W-:Y:S02]  /*12fd0*/  PRMT R25, RZ, 0x7610, R25 ;  /* 0x00007610ff197816 */ /* 0x000fe40000000019 */
[----:B0-----:R-:W-:Y:S02]  /*12fe0*/  LEA.HI R12, R7, 0x3c, RZ, 0x1c ;  /* 0x0000003c070c7811 */ /* 0x001fe400078fe0ff */
[----:B------:R-:W-:-:S04]  /*12ff0*/  SHF.R.U32.HI R7, RZ, 0x4, R7 ;  /* 0x00000004ff077819 */ /* 0x000fc80000011607 */
[----:B------:R-:W-:-:S04]  /*13000*/  SGXT.U32 R7, R7, 0x2 ;  /* 0x000000020707781a */ /* 0x000fc80000000000 */
[----:B------:R-:W-:-:S04]  /*13010*/  LOP3.LUT R2, R7, 0x40, RZ, 0xfc, !PT ;  /* 0x0000004007027812 */ /* 0x000fc800078efcff */
[----:B------:R-:W-:Y:S01]  /*13020*/  ISETP.GE.AND P0, PT, R2, UR6, PT ;  /* 0x0000000602007c0c */ /* 0x000fe2000bf06270 */
[----:B------:R-:W-:-:S05]  /*13030*/  @!P1 IMAD.MOV.U32 R2, RZ, RZ, R8 ;  /* 0x000000ffff029224 */ /* 0x000fca00078e0008 */
[----:B---3--:R0:W3:Y:S01]  /*13040*/  @!P1 LDG.E.U16 R25, [R2.64] ;  /* 0x0000000802199981 */ /* 0x0080e2000c1e1500 */
[----:B------:R-:W-:Y:S02]  /*13050*/  PRMT R20, RZ, 0x7610, R20 ;  /* 0x00007610ff147816 */ /* 0x000fe40000000014 */
[----:B------:R-:W-:Y:S02]  /*13060*/  ISETP.GE.AND P3, PT, R12, UR6, PT ;  /* 0x000000060c007c0c */ /* 0x000fe4000bf66270 */
[----:B------:R-:W2:Y:S01]  /*13070*/  LDL R12, [R1+0xa84] ;  /* 0x000a8400010c7983 */ /* 0x000ea20000100800 */
[----:B0-----:R-:W-:Y:S02]  /*13080*/  @!P2 IMAD.MOV.U32 R2, RZ, RZ, R9 ;  /* 0x000000ffff02a224 */ /* 0x001fe400078e0009 */
[----:B------:R-:W-:-:S05]  /*13090*/  @!P2 IMAD.MOV.U32 R3, RZ, RZ, R22 ;  /* 0x000000ffff03a224 */ /* 0x000fca00078e0016 */
[----:B------:R0:W4:Y:S04]  /*130a0*/  @!P2 LDG.E.U16 R20, [R2.64] ;  /* 0x000000080214a981 */ /* 0x000128000c1e1500 */
[----:B---3--:R1:W-:Y:S04]  /*130b0*/  STL [R1+0x44], R25 ;  /* 0x0000441901007387 */ /* 0x0083e80000100800 */
[----:B-1----:R-:W3:Y:S04]  /*130c0*/  LDL.LU R25, [R1+0x14a8] ;  /* 0x0014a80001197983 */ /* 0x002ee80000300800 */
[----:B0-----:R-:W3:Y:S01]  /*130d0*/  LDL R3, [R1+0xa80] ;  /* 0x000a800001037983 */ /* 0x001ee20000100800 */
[----:B------:R-:W-:Y:S01]  /*130e0*/  PRMT R5, RZ, 0x7610, R5 ;  /* 0x00007610ff057816 */ /* 0x000fe20000000005 */
[----:B--2---:R-:W-:-:S02]  /*130f0*/  @!P3 IMAD.MOV.U32 R2, RZ, RZ, R12 ;  /* 0x000000ffff02b224 */ /* 0x004fc400078e000c */
[----:B------:R-:W0:Y:S04]  /*13100*/  S2R R7, SR_TID.X ;  /* 0x0000000000077919 */ /* 0x000e280000002100 */
[----:B------:R-:W1:Y:S01]  /*13110*/  S2R R8, SR_TID.X ;  /* 0x0000000000087919 */ /* 0x000e620000002100 */
[----:B------:R-:W-:-:S03]  /*13120*/  PRMT R21, RZ, 0x7610, R21 ;  /* 0x00007610ff157816 */ /* 0x000fc60000000015 */
[----:B------:R-:W2:Y:S04]  /*13130*/  S2R R9, SR_TID.X ;  /* 0x0000000000097919 */ /* 0x000ea80000002100 */
[----:B------:R-:W2:Y:S04]  /*13140*/  LDL R22, [R1+0xa68] ;  /* 0x000a680001167983 */ /* 0x000ea80000100800 */
[----:B---3--:R3:W4:Y:S04]  /*13150*/  @!P3 LDG.E.U16 R5, [R2.64] ;  /* 0x000000080205b981 */ /* 0x008728000c1e1500 */
[----:B---3--:R-:W3:Y:S04]  /*13160*/  LDL R2, [R1+0xa78] ;  /* 0x000a780001027983 */ /* 0x008ee80000100800 */
[----:B------:R-:W3:Y:S01]  /*13170*/  LDL R3, [R1+0xa7c] ;  /* 0x000a7c0001037983 */ /* 0x000ee20000100800 */
[----:B0-----:R-:W-:-:S02]  /*13180*/  SHF.R.U32.HI R7, RZ, 0x4, R7 ;  /* 0x00000004ff077819 */ /* 0x001fc40000011607 */
[----:B-1----:R-:W-:Y:S02]  /*13190*/  SHF.R.U32.HI R8, RZ, 0x4, R8 ;  /* 0x00000004ff087819 */ /* 0x002fe40000011608 */
[----:B------:R-:W-:Y:S02]  /*131a0*/  SGXT.U32 R7, R7, 0x2 ;  /* 0x000000020707781a */ /* 0x000fe40000000000 */
[----:B------:R-:W-:Y:S02]  /*131b0*/  SGXT.U32 R8, R8, 0x2 ;  /* 0x000000020808781a */ /* 0x000fe40000000000 */
[----:B------:R-:W-:Y:S02]  /*131c0*/  LOP3.LUT R7, R7, 0x44, RZ, 0xfc, !PT ;  /* 0x0000004407077812 */ /* 0x000fe400078efcff */
[----:B------:R-:W-:Y:S02]  /*131d0*/  LOP3.LUT R8, R8, 0x48, RZ, 0xfc, !PT ;  /* 0x0000004808087812 */ /* 0x000fe400078efcff */
[----:B--2---:R-:W-:-:S02]  /*131e0*/  SHF.R.U32.HI R9, RZ, 0x4, R9 ;  /* 0x00000004ff097819 */ /* 0x004fc40000011609 */
[----:B------:R-:W-:Y:S02]  /*131f0*/  ISETP.GE.AND P1, PT, R7, UR6, PT ;  /* 0x0000000607007c0c */ /* 0x000fe4000bf26270 */
[----:B------:R-:W-:Y:S01]  /*13200*/  SGXT.U32 R9, R9, 0x2 ;  /* 0x000000020909781a */ /* 0x000fe20000000000 */
[----:B------:R-:W2:Y:S01]  /*13210*/  LDL R7, [R1+0xa74] ;  /* 0x000a740001077983 */ /* 0x000ea20000100800 */
[----:B------:R-:W-:-:S03]  /*13220*/  ISETP.GE.AND P2, PT, R8, UR6, PT ;  /* 0x0000000608007c0c */ /* 0x000fc6000bf46270 */
[----:B------:R-:W2:Y:S01]  /*13230*/  LDL R8, [R1+0xa6c] ;  /* 0x000a6c0001087983 */ /* 0x000ea20000100800 */
[----:B---3--:R-:W-:-:S04]  /*13240*/  @!P0 LOP3.LUT R3, R3, R2, RZ, 0x3c, !PT ;  /* 0x0000000203038212 */ /* 0x008fc800078e3cff */
[----:B------:R-:W-:-:S04]  /*13250*/  @!P0 LOP3.LUT R2, R3, R2, RZ, 0x3c, !PT ;  /* 0x0000000203028212 */ /* 0x000fc800078e3cff */
[----:B------:R-:W-:-:S05]  /*13260*/  @!P0 LOP3.LUT R3, R3, R2, RZ, 0x3c, !PT ;  /* 0x0000000203038212 */ /* 0x000fca00078e3cff */
[----:B------:R0:W3:Y:S04]  /*13270*/  @!P0 LDG.E.U16 R21, [R2.64] ;  /* 0x0000000802158981 */ /* 0x0000e8000c1e1500 */
[----:B0-----:R-:W0:Y:S04]  /*13280*/  S2R R3, SR_TID.X ;  /* 0x0000000000037919 */ /* 0x001e280000002100 */
[----:B----4-:R1:W-:Y:S04]  /*13290*/  STL [R1+0x3c], R5 ;  /* 0x00003c0501007387 */ /* 0x0103e80000100800 */
[----:B------:R-:W4:Y:S01]  /*132a0*/  LDL R12, [R1+0xa60] ;  /* 0x000a6000010c7983 */ /* 0x000f220000100800 */
[----:B-1----:R-:W-:-:S03]  /*132b0*/  LOP3.LUT R5, R9, 0x4c, RZ, 0xfc, !PT ;  /* 0x0000004c09057812 */ /* 0x002fc600078efcff */
[----:B------:R-:W3:Y:S01]  /*132c0*/  LDL R9, [R1+0xa64] ;  /* 0x000a640001097983 */ /* 0x000ee20000100800 */
[----:B0-----:R-:W-:-:S04]  /*132d0*/  SHF.R.U32.HI R3, RZ, 0x4, R3 ;  /* 0x00000004ff037819 */ /* 0x001fc80000011603 */
[----:B------:R-:W-:Y:S02]  /*132e0*/  SGXT.U32 R3, R3, 0x2 ;  /* 0x000000020303781a */ /* 0x000fe40000000000 */
[----:B------:R-:W-:Y:S02]  /*132f0*/  ISETP.GE.AND P3, PT, R5, UR6, PT ;  /* 0x0000000605007c0c */ /* 0x000fe4000bf66270 */
[----:B------:R-:W3:Y:S01]  /*13300*/  LDL.LU R5, [R1+0x14a4] ;  /* 0x0014a40001057983 */ /* 0x000ee20000300800 */
[----:B------:R-:W-:-:S03]  /*13310*/  LOP3.LUT R2, R3, 0x50, RZ, 0xfc, !PT ;  /* 0x0000005003027812 */ /* 0x000fc600078efcff */
[----:B------:R-:W3:Y:S01]  /*13320*/  LDL R3, [R1+0xa70] ;  /* 0x000a700001037983 */ /* 0x000ee20000100800 */
[----:B------:R-:W-:Y:S02]  /*13330*/  PRMT R24, RZ, 0x7610, R24 ;  /* 0x00007610ff187816 */ /* 0x000fe40000000018 */
[----:B------:R-:W-:Y:S01]  /*13340*/  ISETP.GE.AND P0, PT, R2, UR6, PT ;  /* 0x0000000602007c0c */ /* 0x000fe2000bf06270 */
[----:B--2---:R-:W-:Y:S01]  /*13350*/  @!P1 IMAD.MOV.U32 R2, RZ, RZ, R7 ;  /* 0x000000ffff029224 */ /* 0x004fe200078e0007 */
[----:B------:R-:W-:-:S04]  /*13360*/  PRMT R29, RZ, 0x7610, R29 ;  /* 0x00007610ff1d7816 */ /* 0x000fc8000000001d */
[----:B---3--:R0:W2:Y:S04]  /*13370*/  @!P1 LDG.E.U16 R24, [R2.64] ;  /* 0x0000000802189981 */ /* 0x0080a8000c1e1500 */
[----:B0-----:R-:W0:Y:S01]  /*13380*/  S2R R3, SR_TID.X ;  /* 0x0000000000037919 */ /* 0x001e220000002100 */
[----:B------:R-:W-:Y:S01]  /*13390*/  @!P2 IMAD.MOV.U32 R2, RZ, RZ, R8 ;  /* 0x000000ffff02a224 */ /* 0x000fe200078e0008 */
[----:B------:R-:W-:Y:S02]  /*133a0*/  PRMT R0, RZ, 0x7610, R0 ;  /* 0x00007610ff007816 */ /* 0x000fe40000000000 */
[----:B0-----:R-:W-:-:S04]  /*133b0*/  SHF.R.U32.HI R3, RZ, 0x4, R3 ;  /* 0x00000004ff037819 */ /* 0x001fc80000011603 */
[----:B------:R-:W-:-:S04]  /*133c0*/  SGXT.U32 R3, R3, 0x2 ;  /* 0x000000020303781a */ /* 0x000fc80000000000 */
[----:B------:R-:W-:-:S04]  /*133d0*/  LOP3.LUT R3, R3, 0x54, RZ, 0xfc, !PT ;  /* 0x0000005403037812 */ /* 0x000fc800078efcff */
[----:B------:R-:W-:Y:S01]  /*133e0*/  ISETP.GE.AND P1, PT, R3, UR6, PT ;  /* 0x0000000603007c0c */ /* 0x000fe2000bf26270 */
[----:B------:R-:W-:-:S05]  /*133f0*/  @!P2 IMAD.MOV.U32 R3, RZ, RZ, R22 ;  /* 0x000000ffff03a224 */ /* 0x000fca00078e0016 */
[----:B------:R0:W3:Y:S02]  /*13400*/  @!P2 LDG.E.U16 R29, [R2.64] ;  /* 0x00000008021da981 */ /* 0x0000e4000c1e1500 */
[----:B0-----:R-:W-:Y:S02]  /*13410*/  @!P3 IMAD.MOV.U32 R2, RZ, RZ, R9 ;  /* 0x000000ffff02b224 */ /* 0x001fe400078e0009 */
[----:B----4-:R-:W-:-:S05]  /*13420*/  @!P3 IMAD.MOV.U32 R3, RZ, RZ, R12 ;  /* 0x000000ffff03b224 */ /* 0x010fca00078e000c */
[----:B------:R0:W4:Y:S04]  /*13430*/  @!P3 LDG.E.U16 R0, [R2.64] ;  /* 0x000000080200b981 */ /* 0x000128000c1e1500 */
[----:B--2---:R1:W-:Y:S04]  /*13440*/  STL [R1+0x34], R24 ;  /* 0x0000341801007387 */ /* 0x0043e80000100800 */
[----:B-1----:R-:W2:Y:S04]  /*13450*/  LDL.LU R24, [R1+0x14a0] ;  /* 0x0014a00001187983 */ /* 0x002ea80000300800 */
[----:B0-----:R-:W2:Y:S04]  /*13460*/  LDL R2, [R1+0xa58] ;  /* 0x000a580001027983 */ /* 0x001ea80000100800 */
[----:B------:R-:W2:Y:S04]  /*13470*/  LDL R3, [R1+0xa5c] ;  /* 0x000a5c0001037983 */ /* 0x000ea80000100800 */
[----:B------:R-:W0:Y:S04]  /*13480*/  S2R R9, SR_TID.X ;  /* 0x0000000000097919 */ /* 0x000e280000002100 */
[----:B------:R-:W1:Y:S01]  /*13490*/  S2R R7, SR_TID.X ;  /* 0x0000000000077919 */ /* 0x000e620000002100 */
[----:B------:R-:W-:-:S03]  /*134a0*/  PRMT R27, RZ, 0x7610, R27 ;  /* 0x00007610ff1b7816 */ /* 0x000fc6000000001b */
[----:B------:R-:W3:Y:S01]  /*134b0*/  LDL R8, [R1+0xa48] ;  /* 0x000a480001087983 */ /* 0x000ee20000100800 */
[----:B0-----:R-:W-:-:S03]  /*134c0*/  SHF.R.U32.HI R12, RZ, 0x4, R9 ;  /* 0x00000004ff0c7819 */ /* 0x001fc60000011609 */
[----:B------:R-:W3:Y:S01]  /*134d0*/  LDL R9, [R1+0xa40] ;  /* 0x000a400001097983 */ /* 0x000ee20000100800 */
[----:B-1----:R-:W-:Y:S02]  /*134e0*/  SHF.R.U32.HI R7, RZ, 0x4, R7 ;  /* 0x00000004ff077819 */ /* 0x002fe40000011607 */
[----:B------:R-:W-:Y:S02]  /*134f0*/  SGXT.U32 R12, R12, 0x2 ;  /* 0x000000020c0c781a */ /* 0x000fe40000000000 */
[----:B------:R-:W-:Y:S02]  /*13500*/  SGXT.U32 R7, R7, 0x2 ;  /* 0x000000020707781a */ /* 0x000fe40000000000 */
[----:B------:R-:W-:Y:S02]  /*13510*/  LOP3.LUT R12, R12, 0x5c, RZ, 0xfc, !PT ;  /* 0x0000005c0c0c7812 */ /* 0x000fe400078efcff */
[----:B------:R-:W-:Y:S02]  /*13520*/  LOP3.LUT R22, R7, 0x58, RZ, 0xfc, !PT ;  /* 0x0000005807167812 */ /* 0x000fe400078efcff */
[----:B------:R-:W3:Y:S01]  /*13530*/  LDL R7, [R1+0xa4c] ;  /* 0x000a4c0001077983 */ /* 0x000ee20000100800 */
[----:B------:R-:W-:-:S03]  /*13540*/  ISETP.GE.AND P3, PT, R12, UR6, PT ;  /* 0x000000060c007c0c */ /* 0x000fc6000bf66270 */
[----:B----4-:R0:W-:Y:S04]  /*13550*/  STL [R1+0x28], R0 ;  /* 0x0000280001007387 */ /* 0x0101e80000100800 */
[----:B0-----:R-:W4:Y:S04]  /*13560*/  LDL R0, [R1+0xa44] ;  /* 0x000a440001007983 */ /* 0x001f280000100800 */
[----:B------:R-:W3:Y:S01]  /*13570*/  LDL.LU R12, [R1+0x149c] ;  /* 0x00149c00010c7983 */ /* 0x000ee20000300800 */
[----:B--2---:R-:W-:-:S04]  /*13580*/  @!P0 LOP3.LUT R3, R3, R2, RZ, 0x3c, !PT ;  /* 0x0000000203038212 */ /* 0x004fc800078e3cff */
[----:B------:R-:W-:-:S04]  /*13590*/  @!P0 LOP3.LUT R2, R3, R2, RZ, 0x3c, !PT ;  /* 0x0000000203028212 */ /* 0x000fc800078e3cff */
[----:B------:R-:W-:-:S05]  /*135a0*/  @!P0 LOP3.LUT R3, R3, R2, RZ, 0x3c, !PT ;  /* 0x0000000203038212 */ /* 0x000fca00078e3cff */
[----:B------:R0:W2:Y:S04]  /*135b0*/  @!P0 LDG.E.U16 R27, [R2.64] ;  /* 0x00000008021b8981 */ /* 0x0000a8000c1e1500 */
[----:B0-----:R-:W2:Y:S04]  /*135c0*/  LDL R2, [R1+0xa50] ;  /* 0x000a500001027983 */ /* 0x001ea80000100800 */
[----:B------:R-:W2:Y:S01]  /*135d0*/  LDL R3, [R1+0xa54] ;  /* 0x000a540001037983 */ /* 0x000ea20000100800 */
[----:B------:R-:W-:Y:S02]  /*135e0*/  PRMT R23, RZ, 0x7610, R23 ;  /* 0x00007610ff177816 */ /* 0x000fe40000000017 */
[----:B------:R-:W-:-:S02]  /*135f0*/  ISETP.GE.AND P2, PT, R22, UR6, PT ;  /* 0x0000000616007c0c */ /* 0x000fc4000bf46270 */
[----:B------:R-:W-:Y:S01]  /*13600*/  PRMT R26, RZ, 0x7610, R26 ;  /* 0x00007610ff1a7816 */ /* 0x000fe2000000001a */
[----:B------:R-:W0:Y:S01]  /*13610*/  S2R R22, SR_TID.X ;  /* 0x0000000000167919 */ /* 0x000e220000002100 */
[----:B--2---:R-:W-:-:S04]  /*13620*/  @!P1 LOP3.LUT R3, R3, R2, RZ, 0x3c, !PT ;  /* 0x0000000203039212 */ /* 0x004fc800078e3cff */
[----:B------:R-:W-:-:S04]  /*13630*/  @!P1 LOP3.LUT R2, R3, R2, RZ, 0x3c, !PT ;  /* 0x0000000203029212 */ /* 0x000fc800078e3cff */
[----:B------:R-:W-:-:S05]  /*13640*/  @!P1 LOP3.LUT R3, R3, R2, RZ, 0x3c, !PT ;  /* 0x0000000203039212 */ /* 0x000fca00078e3cff */
[----:B------:R1:W2:Y:S04]  /*13650*/  @!P1 LDG.E.U16 R23, [R2.64] ;  /* 0x0000000802179981 */ /* 0x0002a8000c1e1500 */
[----:B-1----:R-:W1:Y:S01]  /*13660*/  S2R R3, SR_TID.X ;  /* 0x0000000000037919 */ /* 0x002e620000002100 */
[----:B---3--:R-:W-:Y:S01]  /*13670*/  @!P2 IMAD.MOV.U32 R2, RZ, RZ, R7 ;  /* 0x000000ffff02a224 */ /* 0x008fe200078e0007 */
[----:B-1----:R-:W-:-:S04]  /*13680*/  SHF.R.U32.HI R3, RZ, 0x4, R3 ;  /* 0x00000004ff037819 */ /* 0x002fc80000011603 */
[----:B------:R-:W-:-:S04]  /*13690*/  SGXT.U32 R3, R3, 0x2 ;  /* 0x000000020303781a */ /* 0x000fc80000000000 */
[----:B------:R-:W-:-:S04]  /*136a0*/  LOP3.LUT R3, R3, 0x64, RZ, 0xfc, !PT ;  /* 0x0000006403037812 */ /* 0x000fc800078efcff */
[----:B------:R-:W-:Y:S01]  /*136b0*/  ISETP.GE.AND P1, PT, R3, UR6, PT ;  /* 0x0000000603007c0c */ /* 0x000fe2000bf26270 */
[----:B------:R-:W-:-:S05]  /*136c0*/  @!P2 IMAD.MOV.U32 R3, RZ, RZ, R8 ;  /* 0x000000ffff03a224 */ /* 0x000fca00078e0008 */
[----:B------:R1:W3:Y:S04]  /*136d0*/  @!P2 LDG.E.U16 R26, [R2.64] ;  /* 0x00000008021aa981 */ /* 0x0002e8000c1e1500 */
[----:B-1----:R-:W1:Y:S01]  /*136e0*/  S2R R3, SR_TID.X ;  /* 0x0000000000037919 */ /* 0x002e620000002100 */
[----:B0-----:R-:W-:-:S04]  /*136f0*/  SHF.R.U32.HI R22, RZ, 0x4, R22 ;  /* 0x00000004ff167819 */ /* 0x001fc80000011616 */
[----:B------:R-:W-:Y:S01]  /*13700*/  SGXT.U32 R22, R22, 0x2 ;  /* 0x000000021616781a */ /* 0x000fe20000000000 */
[----:B----4-:R-:W-:Y:S01]  /*13710*/  @!P3 IMAD.MOV.U32 R2, RZ, RZ, R0 ;  /* 0x000000ffff02b224 */ /* 0x010fe200078e0000 */
[----:B------:R-:W-:Y:S02]  /*13720*/  PRMT R6, RZ, 0x7610, R6 ;  /* 0x00007610ff067816 */ /* 0x000fe40000000006 */
[----:B------:R-:W-:Y:S02]  /*13730*/  LOP3.LUT R22, R22, 0x60, RZ, 0xfc, !PT ;  /* 0x0000006016167812 */ /* 0x000fe400078efcff */
[----:B-1----:R-:W-:-:S04]  /*13740*/  SHF.R.U32.HI R3, RZ, 0x4, R3 ;  /* 0x00000004ff037819 */ /* 0x002fc80000011603 */
[----:B------:R-:W-:-:S04]  /*13750*/  SGXT.U32 R3, R3, 0x2 ;  /* 0x000000020303781a */ /* 0x000fc80000000000 */
[----:B------:R-:W-:-:S04]  /*13760*/  LOP3.LUT R3, R3, 0x68, RZ, 0xfc, !PT ;  /* 0x0000006803037812 */ /* 0x000fc800078efcff */
[----:B------:R-:W-:Y:S01]  /*13770*/  ISETP.GE.AND P2, PT, R3, UR6, PT ;  /* 0x0000000603007c0c */ /* 0x000fe2000bf46270 */
[----:B------:R-:W-:Y:S01]  /*13780*/  @!P3 IMAD.MOV.U32 R3, RZ, RZ, R9 ;  /* 0x000000ffff03b224 */ /* 0x000fe200078e0009 */
[----:B------:R-:W-:Y:S02]  /*13790*/  ISETP.GE.AND P0, PT, R22, UR6, PT ;  /* 0x0000000616007c0c */ /* 0x000fe4000bf06270 */
[----:B------:R-:W4:Y:S04]  /*137a0*/  LDL.LU R22, [R1+0x1498] ;  /* 0x0014980001167983 */ /* 0x000f280000300800 */
[----:B------:R0:W3:Y:S04]  /*137b0*/  @!P3 LDG.E.U16 R6, [R2.64] ;  /* 0x000000080206b981 */ /* 0x0000e8000c1e1500 */
[----:B--2---:R1:W-:Y:S04]  /*137c0*/  STL [R1+0x20], R23 ;  /* 0x0000201701007387 */ /* 0x0043e80000100800 */
[----:B-1----:R-:W2:Y:S04]  /*137d0*/  LDL.LU R23, [R1+0x1494] ;  /* 0x0014940001177983 */ /* 0x002ea80000300800 */
[----:B0-----:R-:W2:Y:S04]  /*137e0*/  LDL R2, [R1+0xa38] ;  /* 0x000a380001027983 */ /* 0x001ea80000100800 */
[----:B------:R-:W2:Y:S04]  /*137f0*/  LDL R3, [R1+0xa3c] ;  /* 0x000a3c0001037983 */ /* 0x000ea80000100800 */
[----:B------:R-:W0:Y:S01]  /*13800*/  S2R R7, SR_TID.X ;  /* 0x0000000000077919 */ /* 0x000e220000002100 */
[----:B------:R-:W-:-:S03]  /*13810*/  PRMT R25, RZ, 0x7610, R25 ;  /* 0x00007610ff197816 */ /* 0x000fc60000000019 */
[----:B------:R-:W4:Y:S04]  /*13820*/  LDL R8, [R1+0xa34] ;  /* 0x000a340001087983 */ /* 0x000f280000100800 */
[----:B------:R-:W4:Y:S01]  /*13830*/  LDL R9, [R1+0xa20] ;  /* 0x000a200001097983 */ /* 0x000f220000100800 */
[----:B0-----:R-:W-:-:S04]  /*13840*/  SHF.R.U32.HI R7, RZ, 0x4, R7 ;  /* 0x00000004ff077819 */ /* 0x001fc80000011607 */
[----:B------:R-:W-:-:S04]  /*13850*/  SGXT.U32 R7, R7, 0x2 ;  /* 0x000000020707781a */ /* 0x000fc80000000000 */
[----:B------:R-:W-:Y:S02]  /*13860*/  LOP3.LUT R0, R7, 0x6c, RZ, 0xfc, !PT ;  /* 0x0000006c07007812 */ /* 0x000fe400078efcff */
[----:B------:R-:W4:Y:S02]  /*13870*/  LDL R7, [R1+0xa2c] ;  /* 0x000a2c0001077983 */ /* 0x000f240000100800 */
[----:B------:R-:W-:Y:S02]  /*13880*/  ISETP.GE.AND P3, PT, R0, UR6, PT ;  /* 0x0000000600007c0c */ /* 0x000fe4000bf66270 */
[----:B---3--:R0:W-:Y:S04]  /*13890*/  STL [R1+0x18], R6 ;  /* 0x0000180601007387 */ /* 0x0081e80000100800 */
[----:B0-----:R-:W3:Y:S04]  /*138a0*/  LDL R6, [R1+0xa24] ;  /* 0x000a240001067983 */ /* 0x001ee80000100800 */
[----:B------:R-:W3:Y:S01]  /*138b0*/  LDL.LU R0, [R1+0xa18] ;  /* 0x000a180001007983 */ /* 0x000ee20000300800 */
[----:B--2---:R-:W-:-:S04]  /*138c0*/  @!P0 LOP3.LUT R3, R3, R2, RZ, 0x3c, !PT ;  /* 0x0000000203038212 */ /* 0x004fc800078e3cff */
[----:B------:R-:W-:-:S04]  /*138d0*/  @!P0 LOP3.LUT R2, R3, R2, RZ, 0x3c, !PT ;  /* 0x0000000203028212 */ /* 0x000fc800078e3cff */
[----:B------:R-:W-:-:S05]  /*138e0*/  @!P0 LOP3.LUT R3, R3, R2, RZ, 0x3c, !PT ;  /* 0x0000000203038212 */ /* 0x000fca00078e3cff */
[----:B------:R0:W2:Y:S04]  /*138f0*/  @!P0 LDG.E.U16 R25, [R2.64] ;  /* 0x0000000802198981 */ /* 0x0000a8000c1e1500 */
[----:B0-----:R-:W0:Y:S02]  /*13900*/  S2R R3, SR_TID.X ;  /* 0x0000000000037919 */ /* 0x001e240000002100 */
[----:B0-----:R-:W-:Y:S02]  /*13910*/  SHF.R.U32.HI R2, RZ, 0x4, R3 ;  /* 0x00000004ff027819 */ /* 0x001fe40000011603 */
[----:B------:R-:W2:Y:S02]  /*13920*/  LDL R3, [R1+0xa30] ;  /* 0x000a300001037983 */ /* 0x000ea40000100800 */
[----:B------:R-:W-:-:S04]  /*13930*/  SGXT.U32 R2, R2, 0x2 ;  /* 0x000000020202781a */ /* 0x000fc80000000000 */
[----:B------:R-:W-:Y:S02]  /*13940*/  LOP3.LUT R2, R2, 0x70, RZ, 0xfc, !PT ;  /* 0x0000007002027812 */ /* 0x000fe400078efcff */
[----:B------:R-:W-:Y:S02]  /*13950*/  PRMT R5, RZ, 0x7610, R5 ;  /* 0x00007610ff057816 */ /* 0x000fe40000000005 */
[----:B------:R-:W-:Y:S01]  /*13960*/  ISETP.GE.AND P0, PT, R2, UR6, PT ;  /* 0x0000000602007c0c */ /* 0x000fe2000bf06270 */
[----:B----4-:R-:W-:Y:S01]  /*13970*/  @!P1 IMAD.MOV.U32 R2, RZ, RZ, R8 ;  /* 0x000000ffff029224 */ /* 0x010fe200078e0008 */
[----:B------:R-:W-:Y:S01]  /*13980*/  SHF.R.U32.HI R4, RZ, 0x4, R4 ;  /* 0x00000004ff047819 */ /* 0x000fe20000011604 */
[----:B------:R-:W4:Y:S04]  /*13990*/  LDL R8, [R1+0xa1c] ;  /* 0x000a1c0001087983 */ /* 0x000f280000100800 */
[----:B--2---:R0:W2:Y:S01]  /*139a0*/  @!P1 LDG.E.U16 R5, [R2.64] ;  /* 0x0000000802059981 */ /* 0x0040a2000c1e1500 */
[----:B------:R-:W-:-:S04]  /*139b0*/  SGXT.U32 R4, R4, 0x2 ;  /* 0x000000020404781a */ /* 0x000fc80000000000 */
[----:B------:R-:W-:-:S04]  /*139c0*/  LOP3.LUT R4, R4, 0x74, RZ, 0xfc, !PT ;  /* 0x0000007404047812 */ /* 0x000fc800078efcff */
[----:B------:R-:W-:Y:S01]  /*139d0*/  ISETP.GE.AND P1, PT, R4, UR6, PT ;  /* 0x0000000604007c0c */ /* 0x000fe2000bf26270 */
[----:B0-----:R-:W3:Y:S04]  /*139e0*/  LDL R3, [R1+0xa28] ;  /* 0x000a280001037983 */ /* 0x001ee80000100800 */
[----:B--2---:R0:W-:Y:S04]  /*139f0*/  STL [R1+0x8], R5 ;  /* 0x0000080501007387 */ /* 0x0041e80000100800 */
[----:B------:R-:W2:Y:S04]  /*13a00*/  LDL R4, [R1+0xa14] ;  /* 0x000a140001047983 */ /* 0x000ea80000100800 */
[----:B0-----:R-:W2:Y:S01]  /*13a10*/  LDL R5, [R1+0xa10] ;  /* 0x000a100001057983 */ /* 0x001ea20000100800 */
[----:B------:R-:W-:Y:S01]  /*13a20*/  PRMT R23, RZ, 0x7610, R23 ;  /* 0x00007610ff177816 */ /* 0x000fe20000000017 */
[----:B------:R-:W-:Y:S01]  /*13a30*/  @!P2 IMAD.MOV.U32 R2, RZ, RZ, R7 ;  /* 0x000000ffff02a224 */ /* 0x000fe200078e0007 */
[----:B------:R-:W-:-:S02]  /*13a40*/  PRMT R24, RZ, 0x7610, R24 ;  /* 0x00007610ff187816 */ /* 0x000fc40000000018 */
[----:B------:R-:W-:-:S04]  /*13a50*/  PRMT R12, RZ, 0x7610, R12 ;  /* 0x00007610ff0c7816 */ /* 0x000fc8000000000c */
[----:B---3--:R0:W3:Y:S02]  /*13a60*/  @!P2 LDG.E.U16 R24, [R2.64] ;  /* 0x000000080218a981 */ /* 0x0080e4000c1e1500 */
[----:B0-----:R-:W-:Y:S02]  /*13a70*/  @!P3 IMAD.MOV.U32 R2, RZ, RZ, R6 ;  /* 0x000000ffff02b224 */ /* 0x001fe400078e0006 */
[----:B------:R-:W-:Y:S01]  /*13a80*/  @!P3 IMAD.MOV.U32 R3, RZ, RZ, R9 ;  /* 0x000000ffff03b224 */ /* 0x000fe200078e0009 */
[----:B------:R-:W3:Y:S04]  /*13a90*/  LDL R6, [R1+0xa08] ;  /* 0x000a080001067983 */ /* 0x000ee80000100800 */
[----:B------:R0:W3:Y:S04]  /*13aa0*/  @!P3 LDG.E.U16 R12, [R2.64] ;  /* 0x00000008020cb981 */ /* 0x0000e8000c1e1500 */
[----:B--2---:R3:W2:Y:S04]  /*13ab0*/  @!P1 LDG.E.U16 R23, [R4.64] ;  /* 0x0000000804179981 */ /* 0x0046a8000c1e1500 */
[----:B------:R-:W1:Y:S01]  /*13ac0*/  S2R R7, SR_TID.X ;  /* 0x0000000000077919 */ /* 0x000e620000002100 */
[----:B0-----:R-:W-:-:S03]  /*13ad0*/  @!P0 IMAD.MOV.U32 R3, RZ, RZ, R0 ;  /* 0x000000ffff038224 */ /* 0x001fc600078e0000 */
[----:B------:R0:W-:Y:S01]  /*13ae0*/  STL [R1+0xd64], R0 ;  /* 0x000d640001007387 */ /* 0x0001e20000100800 */
[----:B----4-:R-:W-:-:S03]  /*13af0*/  @!P0 IMAD.MOV.U32 R2, RZ, RZ, R8 ;  /* 0x000000ffff028224 */ /* 0x010fc600078e0008 */
[----:B0-----:R-:W4:Y:S01]  /*13b00*/  LDL.LU R0, [R1+0xa0c] ;  /* 0x000a0c0001007983 */ /* 0x001f220000300800 */
[----:B-1----:R-:W-:-:S04]  /*13b10*/  LEA.HI R9, R7, 0x7c, RZ, 0x1c ;  /* 0x0000007c07097811 */ /* 0x002fc800078fe0ff */
[----:B------:R-:W-:Y:S02]  /*13b20*/  ISETP.GE.AND P3, PT, R9, UR6, PT ;  /* 0x0000000609007c0c */ /* 0x000fe4000bf66270 */
[----:B------:R-:W-:-:S04]  /*13b30*/  LOP3.LUT R13, R13, 0x78, RZ, 0xfc, !PT ;  /* 0x000000780d0d7812 */ /* 0x000fc800078efcff */
[----:B------:R-:W-:Y:S02]  /*13b40*/  ISETP.GE.AND P2, PT, R13, UR6, PT ;  /* 0x000000060d007c0c */ /* 0x000fe4000bf46270 */
[----:B------:R-:W-:Y:S02]  /*13b50*/  LOP3.LUT R7, R7, 0x3f, RZ, 0xc0, !PT ;  /* 0x0000003f07077812 */ /* 0x000fe400078ec0ff */
[----:B------:R-:W-:Y:S02]  /*13b60*/  PRMT R22, RZ, 0x7610, R22 ;  /* 0x00007610ff167816 */ /* 0x000fe40000000016 */
[C---:B------:R-:W-:Y:S02]  /*13b70*/  ISETP.GE.AND P4, PT, R7.reuse, UR6, PT ;  /* 0x0000000607007c0c */ /* 0x040fe4000bf86270 */
[----:B------:R-:W-:Y:S02]  /*13b80*/  LOP3.LUT R7, R7, 0x40, RZ, 0xfc, !PT ;  /* 0x0000004007077812 */ /* 0x000fe400078efcff */
[----:B------:R0:W4:Y:S02]  /*13b90*/  @!P0 LDG.E.U16 R22, [R2.64] ;  /* 0x0000000802168981 */ /* 0x000124000c1e1500 */
[----:B------:R-:W-:Y:S01]  /*13ba0*/  ISETP.GE.AND P0, PT, R7, UR6, PT ;  /* 0x0000000607007c0c */ /* 0x000fe2000bf06270 */
[----:B---3--:R-:W-:Y:S01]  /*13bb0*/  @!P2 IMAD.MOV.U32 R5, RZ, RZ, R6 ;  /* 0x000000ffff05a224 */ /* 0x008fe200078e0006 */
[----:B--2---:R-:W-:Y:S04]  /*13bc0*/  STL [R1+0x136c], R23 ;  /* 0x00136c1701007387 */ /* 0x004fe80000100800 */
[----:B------:R-:W-:Y:S04]  /*13bd0*/  STL [R1+0x1370], R23 ;  /* 0x0013701701007387 */ /* 0x000fe80000100800 */
[----:B------:R-:W2:Y:S04]  /*13be0*/  LDL R9, [R1+0xa00] ;  /* 0x000a000001097983 */ /* 0x000ea80000100800 */
[----:B------:R-:W3:Y:S04]  /*13bf0*/  LDL R8, [R1+0xa04] ;  /* 0x000a040001087983 */ /* 0x000ee80000100800 */
[----:B------:R-:W3:Y:S04]  /*13c00*/  LDL R7, [R1+0xb6c] ;  /* 0x000b6c0001077983 */ /* 0x000ee80000100800 */
[----:B------:R-:W3:Y:S04]  /*13c10*/  LDL R6, [R1+0xb78] ;  /* 0x000b780001067983 */ /* 0x000ee80000100800 */
[----:B------:R-:W3:Y:S04]  /*13c20*/  LDL R13, [R1+0x9f8] ;  /* 0x0009f800010d7983 */ /* 0x000ee80000100800 */
[----:B------:R1:W-:Y:S04]  /*13c30*/  STL [R1+0x4], R12 ;  /* 0x0000040c01007387 */ /* 0x0003e80000100800 */
[----:B-1----:R-:W3:Y:S01]  /*13c40*/  LDL R12, [R1+0x9fc] ;  /* 0x0009fc00010c7983 */ /* 0x002ee20000100800 */
[----:B0-----:R-:W-:Y:S01]  /*13c50*/  PRMT R2, RZ, 0x7610, R2 ;  /* 0x00007610ff027816 */ /* 0x001fe20000000002 */
[----:B----4-:R-:W-:Y:S01]  /*13c60*/  @!P2 IMAD.MOV.U32 R4, RZ, RZ, R0 ;  /* 0x000000ffff04a224 */ /* 0x010fe200078e0000 */
[----:B------:R-:W-:-:S04]  /*13c70*/  PRMT R3, RZ, 0x7610, R3 ;  /* 0x00007610ff037816 */ /* 0x000fc80000000003 */
[----:B------:R2:W4:Y:S04]  /*13c80*/  @!P2 LDG.E.U16 R2, [R4.64] ;  /* 0x000000080402a981 */ /* 0x000528000c1e1500 */
        /* <DEDUP_REMOVED lines=13> */
[----:B------:R-:W-:Y:S01]  /*13d60*/  STL [R1+0x1218], R0 ;  /* 0x0012180001007387 */ /* 0x000fe20000100800 */
[----:B------:R-:W-:-:S03]  /*13d70*/  PRMT R10, RZ, 0x7610, R10 ;  /* 0x00007610ff0a7816 */ /* 0x000fc6000000000a */
        /* <DEDUP_REMOVED lines=17> */
[----:B--2---:R-:W-:-:S03]  /*13e90*/  @!P3 IMAD.MOV.U32 R5, RZ, RZ, R9 ;  /* 0x000000ffff05b224 */ /* 0x004fc600078e0009 */
[----:B------:R-:W2:Y:S01]  /*13ea0*/  LDL R9, [R1+0x9f0] ;  /* 0x0009f00001097983 */ /* 0x000ea20000100800 */
[----:B---3--:R-:W-:-:S03]  /*13eb0*/  @!P3 IMAD.MOV.U32 R4, RZ, RZ, R8 ;  /* 0x000000ffff04b224 */ /* 0x008fc600078e0008 */
[----:B------:R-:W2:Y:S04]  /*13ec0*/  LDL R8, [R1+0x9f4] ;  /* 0x0009f40001087983 */ /* 0x000ea80000100800 */
[----:B------:R0:W3:Y:S04]  /*13ed0*/  @!P3 LDG.E.U16 R3, [R4.64] ;  /* 0x000000080403b981 */ /* 0x0000e8000c1e1500 */
[----:B------:R-:W-:Y:S01]  /*13ee0*/  BAR.SYNC.DEFER_BLOCKING 0x0 ;  /* 0x0000000000007b1d */ /* 0x000fe20000010000 */
[----:B0-----:R-:W-:-:S05]  /*13ef0*/  PRMT R4, RZ, 0x7610, R4 ;  /* 0x00007610ff047816 */ /* 0x001fca0000000004 */
[----:B------:R0:W4:Y:S02]  /*13f00*/  @!P4 LDG.E.U16 R10, [R6.64] ;  /* 0x00000008060ac981 */ /* 0x000124000c1e1500 */
[----:B0-----:R-:W-:Y:S02]  /*13f10*/  @!P4 IMAD.MOV.U32 R6, RZ, RZ, R12 ;  /* 0x000000ffff06c224 */ /* 0x001fe400078e000c */
[----:B------:R-:W-:-:S05]  /*13f20*/  @!P4 IMAD.MOV.U32 R7, RZ, RZ, R13 ;  /* 0x000000ffff07c224 */ /* 0x000fca00078e000d */
[----:B------:R-:W4:Y:S01]  /*13f30*/  @!P4 LDG.E.U16 R4, [R6.64] ;  /* 0x000000080604c981 */ /* 0x000f22000c1e1500 */
[----:B------:R-:W-:-:S06]  /*13f40*/  PRMT R5, RZ, 0x7610, R5 ;  /* 0x00007610ff057816 */ /* 0x000fcc0000000005 */
[----:B--2---:R0:W2:Y:S04]  /*13f50*/  @!P0 LDG.E.U16 R5, [R8.64] ;  /* 0x0000000808058981 */ /* 0x0040a8000c1e1500 */
[----:B---3--:R-:W-:Y:S04]  /*13f60*/  STL [R1+0x1368], R3 ;  /* 0x0013680301007387 */ /* 0x008fe80000100800 */
[----:B------:R-:W-:Y:S04]  /*13f70*/  STL [R1+0x1374], R3 ;  /* 0x0013740301007387 */ /* 0x000fe80000100800 */
[----:B------:R-:W-:Y:S04]  /*13f80*/  STL [R1+0x1378], R3 ;  /* 0x0013780301007387 */ /* 0x000fe80000100800 */
[----:B----4-:R1:W-:Y:S04]  /*13f90*/  STL [R1+0x1f8], R10 ;  /* 0x0001f80a01007387 */ /* 0x0103e80000100800 */
[----:B-1----:R-:W3:Y:S04]  /*13fa0*/  LDL.LU R10, [R1+0x1490] ;  /* 0x00149000010a7983 */ /* 0x002ee80000300800 */
[----:B------:R-:W4:Y:S04]  /*13fb0*/  LDL R13, [R1+0x970] ;  /* 0x00097000010d7983 */ /* 0x000f280000100800 */
[----:B------:R-:W4:Y:S04]  /*13fc0*/  LDL R12, [R1+0x974] ;  /* 0x00097400010c7983 */ /* 0x000f280000100800 */
[----:B------:R-:W-:Y:S04]  /*13fd0*/  STL [R1+0x137c], R4 ;  /* 0x00137c0401007387 */ /* 0x000fe80000100800 */
[----:B------:R-:W-:Y:S04]  /*13fe0*/  STL [R1+0x1380], R4 ;  /* 0x0013800401007387 */ /* 0x000fe80000100800 */
[----:B------:R-:W-:Y:S04]  /*13ff0*/  STL [R1+0x1384], R4 ;  /* 0x0013840401007387 */ /* 0x000fe80000100800 */
[----:B0-----:R-:W2:Y:S04]  /*14000*/  LDL R8, [R1+0x978] ;  /* 0x0009780001087983 */ /* 0x001ea80000100800 */
[----:B------:R-:W2:Y:S01]  /*14010*/  LDL R9, [R1+0x97c] ;  /* 0x00097c0001097983 */ /* 0x000ea20000100800 */
[----:B------:R-:W-:-:S02]  /*14020*/  PRMT R6, RZ, 0x7610, R6 ;  /* 0x00007610ff067816 */ /* 0x000fc40000000006 */
[----:B--2---:R-:W-:-:S04]  /*14030*/  @!P4 LOP3.LUT R9, R9, R8, RZ, 0x3c, !PT ;  /* 0x000000080909c212 */ /* 0x004fc800078e3cff */
[----:B------:R-:W-:-:S04]  /*14040*/  @!P4 LOP3.LUT R8, R9, R8, RZ, 0x3c, !PT ;  /* 0x000000080908c212 */ /* 0x000fc800078e3cff */
[----:B------:R-:W-:-:S05]  /*14050*/  @!P4 LOP3.LUT R9, R9, R8, RZ, 0x3c, !PT ;  /* 0x000000080909c212 */ /* 0x000fca00078e3cff */
[----:B------:R-:W2:Y:S01]  /*14060*/  @!P4 LDG.E.U16 R6, [R8.64] ;  /* 0x000000080806c981 */ /* 0x000ea2000c1e1500 */
[----:B------:R-:W-:-:S03]  /*14070*/  PRMT R7, RZ, 0x7610, R7 ;  /* 0x00007610ff077816 */ /* 0x000fc60000000007 */
[----:B------:R-:W-:Y:S04]  /*14080*/  STL [R1+0x1388], R5 ;  /* 0x0013880501007387 */ /* 0x000fe80000100800 */
[----:B------:R-:W-:Y:S04]  /*14090*/  STL [R1+0x138c], R5 ;  /* 0x00138c0501007387 */ /* 0x000fe80000100800 */
[----:B------:R-:W-:Y:S04]  /*140a0*/  STL [R1+0x13b0], R5 ;  /* 0x0013b00501007387 */ /* 0x000fe80000100800 */
[----:B------:R-:W-:Y:S04]  /*140b0*/  STL [R1+0x13b4], R5 ;  /* 0x0013b40501007387 */ /* 0x000fe80000100800 */
[----:B----4-:R0:W4:Y:S04]  /*140c0*/  @!P0 LDG.E.U16 R7, [R12.64] ;  /* 0x000000080c078981 */ /* 0x010128000c1e1500 */
[----:B--2---:R-:W-:Y:S04]  /*140d0*/  STL [R1+0x1390], R6 ;  /* 0x0013900601007387 */ /* 0x004fe80000100800 */
[----:B------:R-:W-:Y:S04]  /*140e0*/  STL [R1+0x1394], R6 ;  /* 0x0013940601007387 */ /* 0x000fe80000100800 */
[----:B0-----:R-:W2:Y:S04]  /*140f0*/  LDL R12, [R1+0x8f8] ;  /* 0x0008f800010c7983 */ /* 0x001ea80000100800 */
[----:B------:R-:W2:Y:S01]  /*14100*/  LDL R13, [R1+0x8fc] ;  /* 0x0008fc00010d7983 */ /* 0x000ea20000100800 */
[----:B------:R-:W-:-:S03]  /*14110*/  PRMT R8, RZ, 0x7610, R8 ;  /* 0x00007610ff087816 */ /* 0x000fc60000000008 */
[----:B----4-:R-:W-:Y:S04]  /*14120*/  STL [R1+0x1398], R7 ;  /* 0x0013980701007387 */ /* 0x010fe80000100800 */
[----:B------:R-:W-:Y:S01]  /*14130*/  STL [R1+0x139c], R7 ;  /* 0x00139c0701007387 */ /* 0x000fe20000100800 */
[----:B--2---:R-:W-:-:S04]  /*14140*/  @!P4 LOP3.LUT R13, R13, R12, RZ, 0x3c, !PT ;  /* 0x0000000c0d0dc212 */ /* 0x004fc800078e3cff */
[----:B------:R-:W-:-:S04]  /*14150*/  @!P4 LOP3.LUT R12, R13, R12, RZ, 0x3c, !PT ;  /* 0x0000000c0d0cc212 */ /* 0x000fc800078e3cff */
[----:B------:R-:W-:-:S05]  /*14160*/  @!P4 LOP3.LUT R13, R13, R12, RZ, 0x3c, !PT ;  /* 0x0000000c0d0dc212 */ /* 0x000fca00078e3cff */
[----:B------:R0:W2:Y:S04]  /*14170*/  @!P4 LDG.E.U16 R8, [R12.64] ;  /* 0x000000080c08c981 */ /* 0x0000a8000c1e1500 */
[----:B0-----:R-:W4:Y:S04]  /*14180*/  LDL R12, [R1+0x8f0] ;  /* 0x0008f000010c7983 */ /* 0x001f280000100800 */
[----:B------:R-:W4:Y:S01]  /*14190*/  LDL R13, [R1+0x8f4] ;  /* 0x0008f400010d7983 */ /* 0x000f220000100800 */
[----:B------:R-:W-:-:S03]  /*141a0*/  PRMT R9, RZ, 0x7610, R9 ;  /* 0x00007610ff097816 */ /* 0x000fc60000000009 */
[----:B--2---:R-:W-:Y:S01]  /*141b0*/  STL [R1+0x13a0], R8 ;  /* 0x0013a00801007387 */ /* 0x004fe20000100800 */
[----:B----4-:R-:W-:-:S04]  /*141c0*/  @!P0 LOP3.LUT R13, R13, R12, RZ, 0x3c, !PT ;  /* 0x0000000c0d0d8212 */ /* 0x010fc800078e3cff */
[C---:B------:R-:W-:Y:S01]  /*141d0*/  @!P0 LOP3.LUT R12, R13.reuse, R12, RZ, 0x3c, !PT ;  /* 0x0000000c0d0c8212 */ /* 0x040fe200078e3cff */
[----:B------:R-:W-:Y:S03]  /*141e0*/  STL [R1+0x13a4], R8 ;  /* 0x0013a40801007387 */ /* 0x000fe60000100800 */
[----:B------:R-:W-:Y:S01]  /*141f0*/  @!P0 LOP3.LUT R13, R13, R12, RZ, 0x3c, !PT ;  /* 0x0000000c0d0d8212 */ /* 0x000fe200078e3cff */
[----:B------:R-:W-:Y:S04]  /*14200*/  STL [R1+0x13a8], R8 ;  /* 0x0013a80801007387 */ /* 0x000fe80000100800 */
[----:B------:R-:W-:Y:S04]  /*14210*/  STL [R1+0x13ac], R8 ;  /* 0x0013ac0801007387 */ /* 0x000fe80000100800 */
[----:B------:R0:W2:Y:S04]  /*14220*/  @!P0 LDG.E.U16 R9, [R12.64] ;  /* 0x000000080c098981 */ /* 0x0000a8000c1e1500 */
[----:B0-----:R-:W4:Y:S04]  /*14230*/  LDL R12, [R1+0x878] ;  /* 0x00087800010c7983 */ /* 0x001f280000100800 */
[----:B------:R-:W4:Y:S01]  /*14240*/  LDL R13, [R1+0x87c] ;  /* 0x00087c00010d7983 */ /* 0x000f220000100800 */
[----:B---3--:R-:W-:-:S02]  /*14250*/  PRMT R10, RZ, 0x7610, R10 ;  /* 0x00007610ff0a7816 */ /* 0x008fc4000000000a */
[----:B----4-:R-:W-:-:S04]  /*14260*/  @!P4 LOP3.LUT R13, R13, R12, RZ, 0x3c, !PT ;  /* 0x0000000c0d0dc212 */ /* 0x010fc800078e3cff */
[----:B------:R-:W-:-:S04]  /*14270*/  @!P4 LOP3.LUT R12, R13, R12, RZ, 0x3c, !PT ;  /* 0x0000000c0d0cc212 */ /* 0x000fc800078e3cff */
[----:B------:R-:W-:-:S05]  /*14280*/  @!P4 LOP3.LUT R13, R13, R12, RZ, 0x3c, !PT ;  /* 0x0000000c0d0dc212 */ /* 0x000fca00078e3cff */
[----:B------:R0:W3:Y:S04]  /*14290*/  @!P4 LDG.E.U16 R10, [R12.64] ;  /* 0x000000080c0ac981 */ /* 0x0000e8000c1e1500 */
[----:B0-----:R-:W4:Y:S04]  /*142a0*/  LDL R12, [R1+0x870] ;  /* 0x00087000010c7983 */ /* 0x001f280000100800 */
[----:B------:R-:W4:Y:S01]  /*142b0*/  LDL R13, [R1+0x874] ;  /* 0x00087400010d7983 */ /* 0x000f220000100800 */
[----:B------:R-:W-:Y:S02]  /*142c0*/  PRMT R11, RZ, 0x7610, R11 ;  /* 0x00007610ff0b7816 */ /* 0x000fe4000000000b */
[----:B----4-:R-:W-:-:S04]  /*142d0*/  @!P0 LOP3.LUT R13, R13, R12, RZ, 0x3c, !PT ;  /* 0x0000000c0d0d8212 */ /* 0x010fc800078e3cff */
[----:B------:R-:W-:-:S04]  /*142e0*/  @!P0 LOP3.LUT R12, R13, R12, RZ, 0x3c, !PT ;  /* 0x0000000c0d0c8212 */ /* 0x000fc800078e3cff */
[----:B------:R-:W-:-:S05]  /*142f0*/  @!P0 LOP3.LUT R13, R13, R12, RZ, 0x3c, !PT ;  /* 0x0000000c0d0d8212 */ /* 0x000fca00078e3cff */
[----:B------:R-:W4:Y:S04]  /*14300*/  @!P0 LDG.E.U16 R11, [R12.64] ;  /* 0x000000080c0b8981 */ /* 0x000f28000c1e1500 */
[----:B----4-:R0:W-:Y:S04]  /*14310*/  STL [R1+0x10], R11 ;  /* 0x0000100b01007387 */ /* 0x0101e80000100800 */
[----:B0-----:R-:W4:Y:S04]  /*14320*/  LDL.LU R11, [R1+0x148c] ;  /* 0x00148c00010b7983 */ /* 0x001f280000300800 */
[----:B------:R-:W2:Y:S04]  /*14330*/  LDL R12, [R1+0x7f8] ;  /* 0x0007f800010c7983 */ /* 0x000ea80000100800 */
[----:B------:R-:W2:Y:S01]  /*14340*/  LDL R13, [R1+0x7fc] ;  /* 0x0007fc00010d7983 */ /* 0x000ea20000100800 */
[----:B------:R-:W-:-:S02]  /*14350*/  PRMT R28, RZ, 0x7610, R28 ;  /* 0x00007610ff1c7816 */ /* 0x000fc4000000001c */
[----:B--2---:R-:W-:-:S04]  /*14360*/  @!P4 LOP3.LUT R13, R13, R12, RZ, 0x3c, !PT ;  /* 0x0000000c0d0dc212 */ /* 0x004fc800078e3cff */
[----:B------:R-:W-:-:S04]  /*14370*/  @!P4 LOP3.LUT R12, R13, R12, RZ, 0x3c, !PT ;  /* 0x0000000c0d0cc212 */ /* 0x000fc800078e3cff */
[----:B------:R-:W-:-:S05]  /*14380*/  @!P4 LOP3.LUT R13, R13, R12, RZ, 0x3c, !PT ;  /* 0x0000000c0d0dc212 */ /* 0x000fca00078e3cff */
[----:B------:R-:W2:Y:S04]  /*14390*/  @!P4 LDG.E.U16 R28, [R12.64] ;  /* 0x000000080c1cc981 */ /* 0x000ea8000c1e1500 */
[----:B--2---:R0:W-:Y:S04]  /*143a0*/  STL [R1+0x14], R28 ;  /* 0x0000141c01007387 */ /* 0x0041e80000100800 */
[----:B0-----:R-:W2:Y:S04]  /*143b0*/  LDL.LU R28, [R1+0x1488] ;  /* 0x00148800011c7983 */ /* 0x001ea80000300800 */
[----:B------:R-:W2:Y:S04]  /*143c0*/  LDL R12, [R1+0x7f0] ;  /* 0x0007f000010c7983 */ /* 0x000ea80000100800 */
[----:B------:R-:W2:Y:S01]  /*143d0*/  LDL R13, [R1+0x7f4] ;  /* 0x0007f400010d7983 */ /* 0x000ea20000100800 */
[----:B----4-:R-:W-:-:S02]  /*143e0*/  PRMT R11, RZ, 0x7610, R11 ;  /* 0x00007610ff0b7816 */ /* 0x010fc4000000000b */
[----:B--2---:R-:W-:-:S04]  /*143f0*/  @!P0 LOP3.LUT R13, R13, R12, RZ, 0x3c, !PT ;  /* 0x0000000c0d0d8212 */ /* 0x004fc800078e3cff */
[----:B------:R-:W-:-:S04]  /*14400*/  @!P0 LOP3.LUT R12, R13, R12, RZ, 0x3c, !PT ;  /* 0x0000000c0d0c8212 */ /* 0x000fc800078e3cff */
[----:B------:R-:W-:-:S05]  /*14410*/  @!P0 LOP3.LUT R13, R13, R12, RZ, 0x3c, !PT ;  /* 0x0000000c0d0d8212 */ /* 0x000fca00078e3cff */
[----:B------:R-:W2:Y:S04]  /*14420*/  @!P0 LDG.E.U16 R11, [R12.64] ;  /* 0x000000080c0b8981 */ /* 0x000ea8000c1e1500 */
[----:B--2---:R0:W-:Y:S04]  /*14430*/  STL [R1+0x1c], R11 ;  /* 0x00001c0b01007387 */ /* 0x0041e80000100800 */
[----:B0-----:R-:W2:Y:S04]  /*14440*/  LDL.LU R11, [R1+0x1484] ;  /* 0x00148400010b7983 */ /* 0x001ea80000300800 */
[----:B------:R-:W4:Y:S04]  /*14450*/  LDL R12, [R1+0x778] ;  /* 0x00077800010c7983 */ /* 0x000f280000100800 */
[----:B------:R-:W4:Y:S01]  /*14460*/  LDL R13, [R1+0x77c] ;  /* 0x00077c00010d7983 */ /* 0x000f220000100800 */
[----:B------:R-:W-:-:S02]  /*14470*/  PRMT R28, RZ, 0x7610, R28 ;  /* 0x00007610ff1c7816 */ /* 0x000fc4000000001c */
[----:B----4-:R-:W-:-:S04]  /*14480*/  @!P4 LOP3.LUT R13, R13, R12, RZ, 0x3c, !PT ;  /* 0x0000000c0d0dc212 */ /* 0x010fc800078e3cff */
[----:B------:R-:W-:-:S04]  /*14490*/  @!P4 LOP3.LUT R12, R13, R12, RZ, 0x3c, !PT ;  /* 0x0000000c0d0cc212 */ /* 0x000fc800078e3cff */
[----:B------:R-:W-:-:S05]  /*144a0*/  @!P4 LOP3.LUT R13, R13, R12, RZ, 0x3c, !PT ;  /* 0x0000000c0d0dc212 */ /* 0x000fca00078e3cff */
[----:B------:R-:W4:Y:S04]  /*144b0*/  @!P4 LDG.E.U16 R28, [R12.64] ;  /* 0x000000080c1cc981 */ /* 0x000f28000c1e1500 */
[----:B----4-:R0:W-:Y:S04]  /*144c0*/  STL [R1+0x24], R28 ;  /* 0x0000241c01007387 */ /* 0x0101e80000100800 */
[----:B0-----:R-:W4:Y:S04]  /*144d0*/  LDL.LU R28, [R1+0x1480] ;  /* 0x00148000011c7983 */ /* 0x001f280000300800 */
[----:B------:R-:W3:Y:S04]  /*144e0*/  LDL R12, [R1+0x770] ;  /* 0x00077000010c7983 */ /* 0x000ee80000100800 */
[----:B------:R-:W3:Y:S01]  /*144f0*/  LDL R13, [R1+0x774] ;  /* 0x00077400010d7983 */ /* 0x000ee20000100800 */
[----:B--2---:R-:W-:-:S02]  /*14500*/  PRMT R11, RZ, 0x7610, R11 ;  /* 0x00007610ff0b7816 */ /* 0x004fc4000000000b */
[----:B---3--:R-:W-:-:S04]  /*14510*/  @!P0 LOP3.LUT R13, R13, R12, RZ, 0x3c, !PT ;  /* 0x0000000c0d0d8212 */ /* 0x008fc800078e3cff */
[----:B------:R-:W-:-:S04]  /*14520*/  @!P0 LOP3.LUT R12, R13, R12, RZ, 0x3c, !PT ;  /* 0x0000000c0d0c8212 */ /* 0x000fc800078e3cff */
[----:B------:R-:W-:-:S05]  /*14530*/  @!P0 LOP3.LUT R13, R13, R12, RZ, 0x3c, !PT ;  /* 0x0000000c0d0d8212 */ /* 0x000fca00078e3cff */
[----:B------:R-:W2:Y:S04]  /*14540*/  @!P0 LDG.E.U16 R11, [R12.64] ;  /* 0x000000080c0b8981 */ /* 0x000ea8000c1e1500 */
[----:B--2---:R0:W-:Y:S04]  /*14550*/  STL [R1+0x30], R11 ;  /* 0x0000300b01007387 */ /* 0x0041e80000100800 */
[----:B0-----:R-:W2:Y:S04]  /*14560*/  LDL.LU R11, [R1+0x147c] ;  /* 0x00147c00010b7983 */ /* 0x001ea80000300800 */
[----:B------:R-:W3:Y:S04]  /*14570*/  LDL R12, [R1+0x6f8] ;  /* 0x0006f800010c7983 */ /* 0x000ee80000100800 */
[----:B------:R-:W3:Y:S01]  /*14580*/  LDL R13, [R1+0x6fc] ;  /* 0x0006fc00010d7983 */ /* 0x000ee20000100800 */
[----:B----4-:R-:W-:-:S02]  /*14590*/  PRMT R28, RZ, 0x7610, R28 ;  /* 0x00007610ff1c7816 */ /* 0x010fc4000000001c */
[----:B---3--:R-:W-:-:S04]  /*145a0*/  @!P4 LOP3.LUT R13, R13, R12, RZ, 0x3c, !PT ;  /* 0x0000000c0d0dc212 */ /* 0x008fc800078e3cff */
[----:B------:R-:W-:-:S04]  /*145b0*/  @!P4 LOP3.LUT R12, R13, R12, RZ, 0x3c, !PT ;  /* 0x0000000c0d0cc212 */ /* 0x000fc800078e3cff */
[----:B------:R-:W-:-:S05]  /*145c0*/  @!P4 LOP3.LUT R13, R13, R12, RZ, 0x3c, !PT ;  /* 0x0000000c0d0dc212 */ /* 0x000fca00078e3cff */
[----:B------:R-:W3:Y:S04]  /*145d0*/  @!P4 LDG.E.U16 R28, [R12.64] ;  /* 0x000000080c1cc981 */ /* 0x000ee8000c1e1500 */
[----:B---3--:R0:W-:Y:S04]  /*145e0*/  STL [R1+0x38], R28 ;  /* 0x0000381c01007387 */ /* 0x0081e80000100800 */
[----:B0-----:R-:W3:Y:S04]  /*145f0*/  LDL.LU R28, [R1+0x1478] ;  /* 0x00147800011c7983 */ /* 0x001ee80000300800 */
[----:B------:R-:W4:Y:S04]  /*14600*/  LDL R12, [R1+0x6f0] ;  /* 0x0006f000010c7983 */ /* 0x000f280000100800 */
[----:B------:R-:W4:Y:S01]  /*14610*/  LDL R13, [R1+0x6f4] ;  /* 0x0006f400010d7983 */ /* 0x000f220000100800 */
[----:B--2---:R-:W-:-:S02]  /*14620*/  PRMT R11, RZ, 0x7610, R11 ;  /* 0x00007610ff0b7816 */ /* 0x004fc4000000000b */
[----:B----4-:R-:W-:-:S04]  /*14630*/  @!P0 LOP3.LUT R13, R13, R12, RZ, 0x3c, !PT ;  /* 0x0000000c0d0d8212 */ /* 0x010fc800078e3cff */
[----:B------:R-:W-:-:S04]  /*14640*/  @!P0 LOP3.LUT R12, R13, R12, RZ, 0x3c, !PT ;  /* 0x0000000c0d0c8212 */ /* 0x000fc800078e3cff */
[----:B------:R-:W-:-:S05]  /*14650*/  @!P0 LOP3.LUT R13, R13, R12, RZ, 0x3c, !PT ;  /* 0x0000000c0d0d8212 */ /* 0x000fca00078e3cff */
[----:B------:R-:W2:Y:S04]  /*14660*/  @!P0 LDG.E.U16 R11, [R12.64] ;  /* 0x000000080c0b8981 */ /* 0x000ea8000c1e1500 */
[----:B--2---:R0:W-:Y:S04]  /*14670*/  STL [R1+0x40], R11 ;  /* 0x0000400b01007387 */ /* 0x0041e80000100800 */
[----:B0-----:R-:W2:Y:S04]  /*14680*/  LDL.LU R11, [R1+0x1474] ;  /* 0x00147400010b7983 */ /* 0x001ea80000300800 */
[----:B------:R-:W4:Y:S04]  /*14690*/  LDL R12, [R1+0x678] ;  /* 0x00067800010c7983 */ /* 0x000f280000100800 */
[----:B------:R-:W4:Y:S01]  /*146a0*/  LDL R13, [R1+0x67c] ;  /* 0x00067c00010d7983 */ /* 0x000f220000100800 */
[----:B---3--:R-:W-:-:S02]  /*146b0*/  PRMT R28, RZ, 0x7610, R28 ;  /* 0x00007610ff1c7816 */ /* 0x008fc4000000001c */
[----:B----4-:R-:W-:-:S04]  /*146c0*/  @!P4 LOP3.LUT R13, R13, R12, RZ, 0x3c, !PT ;  /* 0x0000000c0d0dc212 */ /* 0x010fc800078e3cff */
        /* <DEDUP_REMOVED lines=340> */
[----:B------:R-:W-:-:S02]  /*15c10*/  PRMT R0, RZ, 0x7610, R0 ;  /* 0x00007610ff007816 */ /* 0x000fc40000000000 */
[----:B----4-:R-:W-:-:S04]  /*15c20*/  @!P4 LOP3.LUT R13, R13, R12, RZ, 0x3c, !PT ;  /* 0x0000000c0d0dc212 */ /* 0x010fc800078e3cff */
[----:B------:R-:W-:-:S04]  /*15c30*/  @!P4 LOP3.LUT R12, R13, R12, RZ, 0x3c, !PT ;  /* 0x0000000c0d0cc212 */ /* 0x000fc800078e3cff */
[----:B------:R-:W-:-:S05]  /*15c40*/  @!P4 LOP3.LUT R13, R13, R12, RZ, 0x3c, !PT ;  /* 0x0000000c0d0dc212 */ /* 0x000fca00078e3cff */
[----:B------:R0:W4:Y:S04]  /*15c50*/  @!P4 LDG.E.U16 R0, [R12.64] ;  /* 0x000000080c00c981 */ /* 0x000128000c1e1500 */
[----:B0-----:R-:W2:Y:S04]  /*15c60*/  LDL R12, [R1+0x4e0] ;  /* 0x0004e000010c7983 */ /* 0x001ea80000100800 */
[----:B------:R-:W2:Y:S01]  /*15c70*/  LDL R13, [R1+0x4e4] ;  /* 0x0004e400010d7983 */ /* 0x000ea20000100800 */
[----:B---3--:R-:W-:Y:S02]  /*15c80*/  PRMT R28, RZ, 0x7610, R28 ;  /* 0x00007610ff1c7816 */ /* 0x008fe4000000001c */
[----:B--2---:R-:W-:-:S04]  /*15c90*/  @!P0 LOP3.LUT R13, R13, R12, RZ, 0x3c, !PT ;  /* 0x0000000c0d0d8212 */ /* 0x004fc800078e3cff */
[----:B------:R-:W-:-:S04]  /*15ca0*/  @!P0 LOP3.LUT R12, R13, R12, RZ, 0x3c, !PT ;  /* 0x0000000c0d0c8212 */ /* 0x000fc800078e3cff */
[----:B------:R-:W-:-:S05]  /*15cb0*/  @!P0 LOP3.LUT R13, R13, R12, RZ, 0x3c, !PT ;  /* 0x0000000c0d0d8212 */ /* 0x000fca00078e3cff */
[----:B------:R-:W2:Y:S04]  /*15cc0*/  @!P0 LDG.E.U16 R28, [R12.64] ;  /* 0x000000080c1c8981 */ /* 0x000ea8000c1e1500 */
[----:B----4-:R-:W-:Y:S04]  /*15cd0*/  STL [R1+0x131c], R0 ;  /* 0x00131c0001007387 */ /* 0x010fe80000100800 */
[----:B------:R-:W-:Y:S04]  /*15ce0*/  STL [R1+0x1320], R0 ;  /* 0x0013200001007387 */ /* 0x000fe80000100800 */
[----:B------:R-:W-:Y:S04]  /*15cf0*/  STL [R1+0x1324], R0 ;  /* 0x0013240001007387 */ /* 0x000fe80000100800 */
[----:B------:R-:W-:Y:S04]  /*15d00*/  STL [R1+0x1328], R0 ;  /* 0x0013280001007387 */ /* 0x000fe80000100800 */
[----:B------:R-:W-:Y:S04]  /*15d10*/  STL [R1+0x132c], R0 ;  /* 0x00132c0001007387 */ /* 0x000fe80000100800 */
[----:B--2---:R0:W-:Y:S04]  /*15d20*/  STL [R1+0x198], R28 ;  /* 0x0001981c01007387 */ /* 0x0041e80000100800 */
[----:B0-----:R-:W2:Y:S04]  /*15d30*/  LDL.LU R28, [R1+0x13d8] ;  /* 0x0013d800011c7983 */ /* 0x001ea80000300800 */
        /* <DEDUP_REMOVED lines=80> */
[----:B------:R-:W2:Y:S04]  /*16240*/  LDL R12, [R1+0xb14] ;  /* 0x000b1400010c7983 */ /* 0x000ea80000100800 */
[----:B------:R-:W2:Y:S04]  /*16250*/  LDL R13, [R1+0xb20] ;  /* 0x000b2000010d7983 */ /* 0x000ea80000100800 */
[----:B0-----:R-:W0:Y:S02]  /*16260*/  S2R R28, SR_TID.X ;  /* 0x00000000001c7919 */ /* 0x001e240000002100 */
[----:B0-----:R-:W-:-:S05]  /*16270*/  LOP3.LUT R28, R28, 0x3f, RZ, 0xc0, !PT ;  /* 0x0000003f1c1c7812 */ /* 0x001fca00078ec0ff */
[----:B------:R-:W-:-:S05]  /*16280*/  IMAD.SHL.U32 R28, R28, 0x2, RZ ;  /* 0x000000021c1c7824 */ /* 0x000fca00078e00ff */
[----:B------:R0:W-:Y:S02]  /*16290*/  STS.U16 [R28+0x8000], R11 ;  /* 0x0080000b1c007388 */ /* 0x0001e40000000400 */
[----:B0-----:R-:W-:Y:S02]  /*162a0*/  PRMT R28, RZ, 0x7610, R28 ;  /* 0x00007610ff1c7816 */ /* 0x001fe4000000001c */
[----:B--2---:R-:W-:-:S04]  /*162b0*/  @!P0 LOP3.LUT R13, R13, R12, RZ, 0x3c, !PT ;  /* 0x0000000c0d0d8212 */ /* 0x004fc800078e3cff */
        /* <DEDUP_REMOVED lines=15> */
[----:B------:R-:W-:Y:S04]  /*163b0*/  STL [R1+0x1360], R14 ;  /* 0x0013600e01007387 */ /* 0x000fe80000100800 */
        /* <DEDUP_REMOVED lines=57> */
[----:B--2---:R0:W-:Y:S04]  /*16750*/  STL [R1+0x1e0], R28 ;  /* 0x0001e01c01007387 */ /* 0x0041e80000100800 */
[----:B------:R-:W2:Y:S04]  /*16760*/  LDL R12, [R1+0x8d0] ;  /* 0x0008d000010c7983 */ /* 0x000ea80000100800 */
[----:B------:R-:W2:Y:S01]  /*16770*/  LDL R13, [R1+0x8d4] ;  /* 0x0008d400010d7983 */ /* 0x000ea20000100800 */
[----:B------:R-:W-:-:S03]  /*16780*/  PRMT R15, RZ, 0x7610, R15 ;  /* 0x00007610ff0f7816 */ /* 0x000fc6000000000f */
[----:B------:R-:W-:Y:S04]  /*16790*/  STL [R1+0x134c], R19 ;  /* 0x00134c1301007387 */ /* 0x000fe80000100800 */
[----:B------:R-:W-:Y:S04]  /*167a0*/  STL [R1+0x135c], R19 ;  /* 0x00135c1301007387 */ /* 0x000fe80000100800 */
[----:B0-----:R-:W0:Y:S01]  /*167b0*/  S2R R28, SR_TID.X ;  /* 0x00000000001c7919 */ /* 0x001e220000002100 */
[----:B--2---:R-:W-:-:S04]  /*167c0*/  @!P0 LOP3.LUT R13, R13, R12, RZ, 0x3c, !PT ;  /* 0x0000000c0d0d8212 */ /* 0x004fc800078e3cff */
[----:B------:R-:W-:-:S04]  /*167d0*/  @!P0 LOP3.LUT R12, R13, R12, RZ, 0x3c, !PT ;  /* 0x0000000c0d0c8212 */ /* 0x000fc800078e3cff */
[----:B------:R-:W-:-:S05]  /*167e0*/  @!P0 LOP3.LUT R13, R13, R12, RZ, 0x3c, !PT ;  /* 0x0000000c0d0d8212 */ /* 0x000fca00078e3cff */
[----:B------:R1:W2:Y:S04]  /*167f0*/  @!P0 LDG.E.U16 R15, [R12.64] ;  /* 0x000000080c0f8981 */ /* 0x0002a8000c1e1500 */
[----:B-1----:R-:W3:Y:S04]  /*16800*/  LDL R12, [R1+0x858] ;  /* 0x00085800010c7983 */ /* 0x002ee80000100800 */
[----:B------:R-:W3:Y:S01]  /*16810*/  LDL R13, [R1+0x85c] ;  /* 0x00085c00010d7983 */ /* 0x000ee20000100800 */
[----:B0-----:R-:W-:-:S05]  /*16820*/  LOP3.LUT R28, R28, 0x3f, RZ, 0xc0, !PT ;  /* 0x0000003f1c1c7812 */ /* 0x001fca00078ec0ff */
[----:B------:R-:W-:-:S05]  /*16830*/  IMAD.SHL.U32 R28, R28, 0x2, RZ ;  /* 0x000000021c1c7824 */ /* 0x000fca00078e00ff */
[----:B------:R-:W-:Y:S04]  /*16840*/  STS.U16 [R28+0x8600], R19 ;  /* 0x008600131c007388 */ /* 0x000fe80000000400 */
[----:B------:R0:W-:Y:S02]  /*16850*/  STS.U16 [R28+0x8700], R20 ;  /* 0x008700141c007388 */ /* 0x0001e40000000400 */
[----:B0-----:R-:W-:Y:S02]  /*16860*/  PRMT R28, RZ, 0x7610, R28 ;  /* 0x00007610ff1c7816 */ /* 0x001fe4000000001c */
[----:B---3--:R-:W-:-:S04]  /*16870*/  @!P4 LOP3.LUT R13, R13, R12, RZ, 0x3c, !PT ;  /* 0x0000000c0d0dc212 */ /* 0x008fc800078e3cff */
[----:B------:R-:W-:-:S04]  /*16880*/  @!P4 LOP3.LUT R12, R13, R12, RZ, 0x3c, !PT ;  /* 0x0000000c0d0cc212 */ /* 0x000fc800078e3cff */
[----:B------:R-:W-:-:S05]  /*16890*/  @!P4 LOP3.LUT R13, R13, R12, RZ, 0x3c, !PT ;  /* 0x0000000c0d0dc212 */ /* 0x000fca00078e3cff */
[----:B------:R-:W3:Y:S04]  /*168a0*/  @!P4 LDG.E.U16 R28, [R12.64] ;  /* 0x000000080c1cc981 */ /* 0x000ee8000c1e1500 */
[----:B--2---:R0:W-:Y:S04]  /*168b0*/  STL [R1+0x1dc], R15 ;  /* 0x0001dc0f01007387 */ /* 0x0041e80000100800 */
[----:B0-----:R-:W2:Y:S04]  /*168c0*/  LDL R15, [R1+0x7d4] ;  /* 0x0007d400010f7983 */ /* 0x001ea80000100800 */
[----:B------:R-:W-:Y:S04]  /*168d0*/  STL [R1+0x1350], R20 ;  /* 0x0013501401007387 */ /* 0x000fe80000100800 */
[----:B------:R-:W-:Y:S04]  /*168e0*/  STL [R1+0x1354], R20 ;  /* 0x0013541401007387 */ /* 0x000fe80000100800 */
[----:B---3--:R0:W-:Y:S04]  /*168f0*/  STL [R1+0x1d8], R28 ;  /* 0x0001d81c01007387 */ /* 0x0081e80000100800 */
[----:B------:R-:W3:Y:S04]  /*16900*/  LDL R12, [R1+0x850] ;  /* 0x00085000010c7983 */ /* 0x000ee80000100800 */
[----:B------:R-:W3:Y:S04]  /*16910*/  LDL R13, [R1+0x854] ;  /* 0x00085400010d7983 */ /* 0x000ee80000100800 */
[----:B0-----:R-:W0:Y:S02]  /*16920*/  S2R R28, SR_TID.X ;  /* 0x00000000001c7919 */ /* 0x001e240000002100 */
[----:B0-----:R-:W-:-:S05]  /*16930*/  LOP3.LUT R28, R28, 0x3f, RZ, 0xc0, !PT ;  /* 0x0000003f1c1c7812 */ /* 0x001fca00078ec0ff */
[----:B------:R-:W-:-:S05]  /*16940*/  IMAD.SHL.U32 R28, R28, 0x2, RZ ;  /* 0x000000021c1c7824 */ /* 0x000fca00078e00ff */
[----:B------:R0:W-:Y:S02]  /*16950*/  STS.U16 [R28+0x8800], R21 ;  /* 0x008800151c007388 */ /* 0x0001e40000000400 */
[----:B0-----:R-:W-:Y:S02]  /*16960*/  PRMT R28, RZ, 0x7610, R28 ;  /* 0x00007610ff1c7816 */ /* 0x001fe4000000001c */
[----:B---3--:R-:W-:-:S04]  /*16970*/  @!P0 LOP3.LUT R13, R13, R12, RZ, 0x3c, !PT ;  /* 0x0000000c0d0d8212 */ /* 0x008fc800078e3cff */
[----:B------:R-:W-:-:S04]  /*16980*/  @!P0 LOP3.LUT R12, R13, R12, RZ, 0x3c, !PT ;  /* 0x0000000c0d0c8212 */ /* 0x000fc800078e3cff */
[----:B------:R-:W-:-:S05]  /*16990*/  @!P0 LOP3.LUT R13, R13, R12, RZ, 0x3c, !PT ;  /* 0x0000000c0d0d8212 */ /* 0x000fca00078e3cff */
[----:B------:R-:W3:Y:S04]  /*169a0*/  @!P0 LDG.E.U16 R28, [R12.64] ;  /* 0x000000080c1c8981 */ /* 0x000ee8000c1e1500 */
[----:B---3--:R-:W-:Y:S04]  /*169b0*/  STL [R1+0x1d4], R28 ;  /* 0x0001d41c01007387 */ /* 0x008fe80000100800 */
[----:B------:R-:W3:Y:S04]  /*169c0*/  LDL R12, [R1+0x7d8] ;  /* 0x0007d800010c7983 */ /* 0x000ee80000100800 */
[----:B------:R-:W3:Y:S01]  /*169d0*/  LDL R13, [R1+0x7dc] ;  /* 0x0007dc00010d7983 */ /* 0x000ee20000100800 */
[----:B------:R-:W-:-:S02]  /*169e0*/  PRMT R23, RZ, 0x7610, R23 ;  /* 0x00007610ff177816 */ /* 0x000fc40000000017 */
[----:B---3--:R-:W-:-:S04]  /*169f0*/  @!P4 LOP3.LUT R13, R13, R12, RZ, 0x3c, !PT ;  /* 0x0000000c0d0dc212 */ /* 0x008fc800078e3cff */
[----:B------:R-:W-:-:S04]  /*16a00*/  @!P4 LOP3.LUT R12, R13, R12, RZ, 0x3c, !PT ;  /* 0x0000000c0d0cc212 */ /* 0x000fc800078e3cff */
[----:B------:R-:W-:-:S05]  /*16a10*/  @!P4 LOP3.LUT R13, R13, R12, RZ, 0x3c, !PT ;  /* 0x0000000c0d0dc212 */ /* 0x000fca00078e3cff */
[----:B------:R0:W3:Y:S04]  /*16a20*/  @!P4 LDG.E.U16 R23, [R12.64] ;  /* 0x000000080c17c981 */ /* 0x0000e8000c1e1500 */
[----:B0-----:R-:W4:Y:S01]  /*16a30*/  LDL R13, [R1+0x7d0] ;  /* 0x0007d000010d7983 */ /* 0x001f220000100800 */
[----:B------:R-:W-:Y:S01]  /*16a40*/  PRMT R7, RZ, 0x7610, R7 ;  /* 0x00007610ff077816 */ /* 0x000fe20000000007 */
[----:B--2---:R-:W-:Y:S02]  /*16a50*/  @!P0 IMAD.MOV.U32 R12, RZ, RZ, R15 ;  /* 0x000000ffff0c8224 */ /* 0x004fe400078e000f */
[----:B---3--:R0:W-:Y:S04]  /*16a60*/  STL [R1+0x1d0], R23 ;  /* 0x0001d01701007387 */ /* 0x0081e80000100800 */
[----:B0-----:R-:W2:Y:S04]  /*16a70*/  LDL.LU R23, [R1] ;  /* 0x0000000001177983 */ /* 0x001ea80000300800 */
[----:B----4-:R0:W3:Y:S01]  /*16a80*/  @!P0 LDG.E.U16 R7, [R12.64] ;  /* 0x000000080c078981 */ /* 0x0100e2000c1e1500 */
[----:B------:R-:W-:-:S03]  /*16a90*/  PRMT R6, RZ, 0x7610, R6 ;  /* 0x00007610ff067816 */ /* 0x000fc60000000006 */
[----:B------:R-:W4:Y:S04]  /*16aa0*/  LDL R15, [R1+0x6d4] ;  /* 0x0006d400010f7983 */ /* 0x000f280000100800 */
[----:B0-----:R-:W2:Y:S04]  /*16ab0*/  LDL R12, [R1+0x758] ;  /* 0x00075800010c7983 */ /* 0x001ea80000100800 */
[----:B------:R-:W2:Y:S04]  /*16ac0*/  LDL R13, [R1+0x75c] ;  /* 0x00075c00010d7983 */ /* 0x000ea80000100800 */
[----:B------:R-:W0:Y:S04]  /*16ad0*/  S2R R28, SR_TID.X ;  /* 0x00000000001c7919 */ /* 0x000e280000002100 */
[----:B---3--:R1:W-:Y:S04]  /*16ae0*/  STL [R1+0x1bc], R7 ;  /* 0x0001bc0701007387 */ /* 0x0083e80000100800 */
[----:B-1----:R-:W3:Y:S01]  /*16af0*/  LDL.LU R7, [R1+0xc] ;  /* 0x00000c0001077983 */ /* 0x002ee20000300800 */
[----:B--2---:R-:W-:-:S04]  /*16b00*/  @!P4 LOP3.LUT R13, R13, R12, RZ, 0x3c, !PT ;  /* 0x0000000c0d0dc212 */ /* 0x004fc800078e3cff */
[----:B------:R-:W-:-:S04]  /*16b10*/  @!P4 LOP3.LUT R12, R13, R12, RZ, 0x3c, !PT ;  /* 0x0000000c0d0cc212 */ /* 0x000fc800078e3cff */
[----:B------:R-:W-:-:S05]  /*16b20*/  @!P4 LOP3.LUT R13, R13, R12, RZ, 0x3c, !PT ;  /* 0x0000000c0d0dc212 */ /* 0x000fca00078e3cff */
[----:B------:R1:W2:Y:S04]  /*16b30*/  @!P4 LDG.E.U16 R6, [R12.64] ;  /* 0x000000080c06c981 */ /* 0x0002a8000c1e1500 */
[----:B-1----:R-:W2:Y:S04]  /*16b40*/  LDL R12, [R1+0x750] ;  /* 0x00075000010c7983 */ /* 0x002ea80000100800 */
[----:B------:R-:W2:Y:S01]  /*16b50*/  LDL R13, [R1+0x754] ;  /* 0x00075400010d7983 */ /* 0x000ea20000100800 */
[----:B0-----:R-:W-:-:S05]  /*16b60*/  LOP3.LUT R28, R28, 0x3f, RZ, 0xc0, !PT ;  /* 0x0000003f1c1c7812 */ /* 0x001fca00078ec0ff */
[----:B------:R-:W-:-:S05]  /*16b70*/  IMAD.SHL.U32 R28, R28, 0x2, RZ ;  /* 0x000000021c1c7824 */ /* 0x000fca00078e00ff */
[----:B------:R-:W-:Y:S04]  /*16b80*/  STS.U16 [R28+0x8900], R29 ;  /* 0x0089001d1c007388 */ /* 0x000fe80000000400 */
[----:B------:R-:W-:Y:S04]  /*16b90*/  STS.U16 [R28+0x8a00], R27 ;  /* 0x008a001b1c007388 */ /* 0x000fe80000000400 */
[----:B------:R-:W-:Y:S04]  /*16ba0*/  STS.U16 [R28+0x8b00], R26 ;  /* 0x008b001a1c007388 */ /* 0x000fe80000000400 */
[----:B------:R0:W-:Y:S02]  /*16bb0*/  STS.U16 [R28+0x8c00], R25 ;  /* 0x008c00191c007388 */ /* 0x0001e40000000400 */
[----:B0-----:R-:W-:-:S02]  /*16bc0*/  PRMT R28, RZ, 0x7610, R28 ;  /* 0x00007610ff1c7816 */ /* 0x001fc4000000001c */
[----:B--2---:R-:W-:-:S04]  /*16bd0*/  @!P0 LOP3.LUT R13, R13, R12, RZ, 0x3c, !PT ;  /* 0x0000000c0d0d8212 */ /* 0x004fc800078e3cff */
[----:B------:R-:W-:-:S04]  /*16be0*/  @!P0 LOP3.LUT R12, R13, R12, RZ, 0x3c, !PT ;  /* 0x0000000c0d0c8212 */ /* 0x000fc800078e3cff */
[----:B------:R-:W-:-:S05]  /*16bf0*/  @!P0 LOP3.LUT R13, R13, R12, RZ, 0x3c, !PT ;  /* 0x0000000c0d0d8212 */ /* 0x000fca00078e3cff */
[----:B------:R-:W2:Y:S04]  /*16c00*/  @!P0 LDG.E.U16 R28, [R12.64] ;  /* 0x000000080c1c8981 */ /* 0x000ea8000c1e1500 */
[----:B------:R0:W-:Y:S04]  /*16c10*/  STL [R1+0x1ac], R6 ;  /* 0x0001ac0601007387 */ /* 0x0001e80000100800 */
[----:B0-----:R-:W3:Y:S04]  /*16c20*/  LDL.LU R6, [R1+0x2c] ;  /* 0x00002c0001067983 */ /* 0x001ee80000300800 */
        /* <DEDUP_REMOVED lines=11> */
[----:B------:R-:W2:Y:S01]  /*16ce0*/  @!P4 LDG.E.U16 R28, [R12.64] ;  /* 0x000000080c1cc981 */ /* 0x000ea2000c1e1500 */
[----:B------:R-:W-:-:S03]  /*16cf0*/  PRMT R3, RZ, 0x7610, R3 ;  /* 0x00007610ff037816 */ /* 0x000fc60000000003 */
[----:B--2---:R0:W-:Y:S04]  /*16d00*/  STL [R1+0x18c], R28 ;  /* 0x00018c1c01007387 */ /* 0x0041e80000100800 */
[----:B------:R-:W2:Y:S01]  /*16d10*/  LDL R13, [R1+0x6d0] ;  /* 0x0006d000010d7983 */ /* 0x000ea20000100800 */
[----:B----4-:R-:W-:-:S03]  /*16d20*/  @!P0 IMAD.MOV.U32 R12, RZ, RZ, R15 ;  /* 0x000000ffff0c8224 */ /* 0x010fc600078e000f */
[----:B0-----:R-:W0:Y:S04]  /*16d30*/  S2R R28, SR_TID.X ;  /* 0x00000000001c7919 */ /* 0x001e280000002100 */
[----:B--2---:R1:W2:Y:S04]  /*16d40*/  @!P0 LDG.E.U16 R3, [R12.64] ;  /* 0x000000080c038981 */ /* 0x0042a8000c1e1500 */
[----:B-1----:R-:W4:Y:S04]  /*16d50*/  LDL R12, [R1+0x658] ;  /* 0x00065800010c7983 */ /* 0x002f280000100800 */
[----:B------:R-:W4:Y:S01]  /*16d60*/  LDL R13, [R1+0x65c] ;  /* 0x00065c00010d7983 */ /* 0x000f220000100800 */
[----:B0-----:R-:W-:-:S02]  /*16d70*/  LOP3.LUT R28, R28, 0x3f, RZ, 0xc0, !PT ;  /* 0x0000003f1c1c7812 */ /* 0x001fc400078ec0ff */
[----:B------:R-:W-:-:S03]  /*16d80*/  PRMT R4, RZ, 0x7610, R4 ;  /* 0x00007610ff047816 */ /* 0x000fc60000000004 */
[----:B------:R-:W-:-:S05]  /*16d90*/  IMAD.SHL.U32 R28, R28, 0x2, RZ ;  /* 0x000000021c1c7824 */ /* 0x000fca00078e00ff */
[----:B------:R-:W-:Y:S04]  /*16da0*/  STS.U16 [R28+0x8f00], R2 ;  /* 0x008f00021c007388 */ /* 0x000fe80000000400 */
[----:B--2---:R0:W-:Y:S04]  /*16db0*/  STL [R1+0x17c], R3 ;  /* 0x00017c0301007387 */ /* 0x0041e80000100800 */
[----:B0-----:R-:W2:Y:S01]  /*16dc0*/  LDL.LU R3, [R1+0x58] ;  /* 0x0000580001037983 */ /* 0x001ea20000300800 */
[----:B----4-:R-:W-:-:S03]  /*16dd0*/  @!P4 LOP3.LUT R13, R13, R12, RZ, 0x3c, !PT ;  /* 0x0000000c0d0dc212 */ /* 0x010fc600078e3cff */
[----:B------:R-:W4:Y:S01]  /*16de0*/  LDL.LU R2, [R1+0x64] ;  /* 0x0000640001027983 */ /* 0x000f220000300800 */
[----:B------:R-:W-:-:S04]  /*16df0*/  @!P4 LOP3.LUT R12, R13, R12, RZ, 0x3c, !PT ;  /* 0x0000000c0d0cc212 */ /* 0x000fc800078e3cff */
[----:B------:R-:W-:-:S05]  /*16e00*/  @!P4 LOP3.LUT R13, R13, R12, RZ, 0x3c, !PT ;  /* 0x0000000c0d0dc212 */ /* 0x000fca00078e3cff */
[----:B------:R0:W2:Y:S04]  /*16e10*/  @!P4 LDG.E.U16 R4, [R12.64] ;  /* 0x000000080c04c981 */ /* 0x0000a8000c1e1500 */
[----:B0-----:R-:W2:Y:S04]  /*16e20*/  LDL R12, [R1+0x650] ;  /* 0x00065000010c7983 */ /* 0x001ea80000100800 */
[----:B------:R-:W2:Y:S01]  /*16e30*/  LDL R13, [R1+0x654] ;  /* 0x00065400010d7983 */ /* 0x000ea20000100800 */
[----:B------:R-:W-:Y:S02]  /*16e40*/  PRMT R5, RZ, 0x7610, R5 ;  /* 0x00007610ff057816 */ /* 0x000fe40000000005 */
[----:B--2---:R-:W-:-:S04]  /*16e50*/  @!P0 LOP3.LUT R13, R13, R12, RZ, 0x3c, !PT ;  /* 0x0000000c0d0d8212 */ /* 0x004fc800078e3cff */
[----:B------:R-:W-:-:S04]  /*16e60*/  @!P0 LOP3.LUT R12, R13, R12, RZ, 0x3c, !PT ;  /* 0x0000000c0d0c8212 */ /* 0x000fc800078e3cff */
[----:B------:R-:W-:-:S05]  /*16e70*/  @!P0 LOP3.LUT R13, R13, R12, RZ, 0x3c, !PT ;  /* 0x0000000c0d0d8212 */ /* 0x000fca00078e3cff */
[----:B------:R-:W2:Y:S01]  /*16e80*/  @!P0 LDG.E.U16 R5, [R12.64] ;  /* 0x000000080c058981 */ /* 0x000ea2000c1e1500 */
[----:B------:R-:W-:-:S03]  /*16e90*/  LOP3.LUT R15, R28, 0x10, RZ, 0x3c, !PT ;  /* 0x000000101c0f7812 */ /* 0x000fc600078e3cff */
[----:B------:R-:W-:Y:S04]  /*16ea0*/  STS.U16 [R28+0x8e00], R22 ;  /* 0x008e00161c007388 */ /* 0x000fe80000000400 */
[----:B------:R0:W-:Y:S04]  /*16eb0*/  STL [R1+0x15c], R4 ;  /* 0x00015c0401007387 */ /* 0x0001e80000100800 */
[----:B------:R1:W-:Y:S04]  /*16ec0*/  STS.U16 [R15+0x8080], R23 ;  /* 0x008080170f007388 */ /* 0x0003e80000000400 */
[----:B0-----:R-:W3:Y:S04]  /*16ed0*/  LDL R4, [R1+0x55c] ;  /* 0x00055c0001047983 */ /* 0x001ee80000100800 */
[----:B-1----:R-:W3:Y:S04]  /*16ee0*/  LDL.LU R23, [R1+0x44] ;  /* 0x0000440001177983 */ /* 0x002ee80000300800 */
        /* <DEDUP_REMOVED lines=9> */
[----:B------:R0:W-:Y:S04]  /*16f80*/  STS.U16 [R15+0x8180], R7 ;  /* 0x008180070f007388 */ /* 0x0001e80000000400 */
[----:B0-----:R-:W3:Y:S04]  /*16f90*/  LDL.LU R7, [R1+0x3c] ;  /* 0x00003c0001077983 */ /* 0x001ee80000300800 */
[----:B--2---:R0:W-:Y:S04]  /*16fa0*/  STL [R1+0x13c], R5 ;  /* 0x00013c0501007387 */ /* 0x0041e80000100800 */
[----:B0-----:R-:W2:Y:S04]  /*16fb0*/  LDL.LU R5, [R1+0x13b0] ;  /* 0x0013b00001057983 */ /* 0x001ea80000300800 */
[----:B------:R-:W3:Y:S04]  /*16fc0*/  LDL R12, [R1+0x5d0] ;  /* 0x0005d000010c7983 */ /* 0x000ee80000100800 */
[----:B------:R-:W3:Y:S04]  /*16fd0*/  LDL R13, [R1+0x5d4] ;  /* 0x0005d400010d7983 */ /* 0x000ee80000100800 */
[----:B------:R0:W-:Y:S04]  /*16fe0*/  STS.U16 [R15+0x8280], R6 ;  /* 0x008280060f007388 */ /* 0x0001e80000000400 */
[----:B0-----:R-:W4:Y:S01]  /*16ff0*/  LDL.LU R6, [R1+0x34] ;  /* 0x0000340001067983 */ /* 0x001f220000300800 */
[----:B--2---:R-:W-:-:S02]  /*17000*/  PRMT R5, RZ, 0x7610, R5 ;  /* 0x00007610ff057816 */ /* 0x004fc40000000005 */
[----:B---3--:R-:W-:-:S04]  /*17010*/  @!P0 LOP3.LUT R13, R13, R12, RZ, 0x3c, !PT ;  /* 0x0000000c0d0d8212 */ /* 0x008fc800078e3cff */
[----:B------:R-:W-:-:S04]  /*17020*/  @!P0 LOP3.LUT R12, R13, R12, RZ, 0x3c, !PT ;  /* 0x0000000c0d0c8212 */ /* 0x000fc800078e3cff */
[----:B------:R-:W-:-:S05]  /*17030*/  @!P0 LOP3.LUT R13, R13, R12, RZ, 0x3c, !PT ;  /* 0x0000000c0d0d8212 */ /* 0x000fca00078e3cff */
[----:B------:R0:W2:Y:S04]  /*17040*/  @!P0 LDG.E.U16 R5, [R12.64] ;  /* 0x000000080c058981 */ /* 0x0000a8000c1e1500 */
[----:B0-----:R-:W3:Y:S04]  /*17050*/  LDL.LU R12, [R1+0x48] ;  /* 0x00004800010c7983 */ /* 0x001ee80000300800 */
[----:B------:R-:W2:Y:S01]  /*17060*/  LDL R13, [R1+0x558] ;  /* 0x00055800010d7983 */ /* 0x000ea20000100800 */
[----:B------:R-:W-:-:S03]  /*17070*/  PRMT R8, RZ, 0x7610, R8 ;  /* 0x00007610ff087816 */ /* 0x000fc60000000008 */
[----:B---3--:R0:W-:Y:S02]  /*17080*/  STS.U16 [R15+0x8380], R12 ;  /* 0x0083800c0f007388 */ /* 0x0081e40000000400 */
[----:B0-----:R-:W-:-:S05]  /*17090*/  @!P4 IMAD.MOV.U32 R12, RZ, RZ, R4 ;  /* 0x000000ffff0cc224 */ /* 0x001fca00078e0004 */
[----:B--2---:R-:W2:Y:S04]  /*170a0*/  @!P4 LDG.E.U16 R8, [R12.64] ;  /* 0x000000080c08c981 */ /* 0x004ea8000c1e1500 */
[----:B------:R0:W-:Y:S04]  /*170b0*/  STL [R1+0x12c], R5 ;  /* 0x00012c0501007387 */ /* 0x0001e80000100800 */
[----:B0-----:R-:W3:Y:S04]  /*170c0*/  LDL.LU R5, [R1+0x28] ;  /* 0x0000280001057983 */ /* 0x001ee80000300800 */
[----:B------:R-:W3:Y:S04]  /*170d0*/  LDL.LU R4, [R1+0x20] ;  /* 0x0000200001047983 */ /* 0x000ee80000300800 */
        /* <DEDUP_REMOVED lines=9> */
[----:B----4-:R0:W-:Y:S04]  /*17170*/  STS.U16 [R15+0x8480], R2 ;  /* 0x008480020f007388 */ /* 0x0101e80000000400 */
[----:B0-----:R-:W3:Y:S04]  /*17180*/  LDL.LU R2, [R1+0x18] ;  /* 0x0000180001027983 */ /* 0x001ee80000300800 */
[----:B--2---:R0:W-:Y:S04]  /*17190*/  STL [R1+0x110], R8 ;  /* 0x0001100801007387 */ /* 0x0041e80000100800 */
[----:B0-----:R-:W2:Y:S04]  /*171a0*/  LDL.LU R8, [R1+0x13a8] ;  /* 0x0013a80001087983 */ /* 0x001ea80000300800 */
[----:B------:R-:W4:Y:S04]  /*171b0*/  LDL R12, [R1+0x4d8] ;  /* 0x0004d800010c7983 */ /* 0x000f280000100800 */
[----:B------:R-:W4:Y:S01]  /*171c0*/  LDL R13, [R1+0x4dc] ;  /* 0x0004dc00010d7983 */ /* 0x000f220000100800 */
[----:B--2---:R-:W-:-:S02]  /*171d0*/  PRMT R8, RZ, 0x7610, R8 ;  /* 0x00007610ff087816 */ /* 0x004fc40000000008 */
[----:B----4-:R-:W-:-:S04]  /*171e0*/  @!P4 LOP3.LUT R13, R13, R12, RZ, 0x3c, !PT ;  /* 0x0000000c0d0dc212 */ /* 0x010fc800078e3cff */
[----:B------:R-:W-:-:S04]  /*171f0*/  @!P4 LOP3.LUT R12, R13, R12, RZ, 0x3c, !PT ;  /* 0x0000000c0d0cc212 */ /* 0x000fc800078e3cff */
[----:B------:R-:W-:-:S05]  /*17200*/  @!P4 LOP3.LUT R13, R13, R12, RZ, 0x3c, !PT ;  /* 0x0000000c0d0dc212 */ /* 0x000fca00078e3cff */
[----:B------:R-:W2:Y:S04]  /*17210*/  @!P4 LDG.E.U16 R8, [R12.64] ;  /* 0x000000080c08c981 */ /* 0x000ea8000c1e1500 */
[----:B------:R0:W-:Y:S04]  /*17220*/  STS.U16 [R15+0x8580], R3 ;  /* 0x008580030f007388 */ /* 0x0001e80000000400 */
[----:B0-----:R-:W4:Y:S04]  /*17230*/  LDL.LU R3, [R1+0x8] ;  /* 0x0000080001037983 */ /* 0x001f280000300800 */
        /* <DEDUP_REMOVED lines=11> */
[----:B------:R-:W-:Y:S04]  /*172f0*/  STS.U16 [R15+0x8780], R7 ;  /* 0x008780070f007388 */ /* 0x000fe80000000400 */
[----:B--2---:R0:W-:Y:S04]  /*17300*/  STL [R1+0xf0], R8 ;  /* 0x0000f00801007387 */ /* 0x0041e80000100800 */
[----:B0-----:R-:W2:Y:S04]  /*17310*/  LDL.LU R8, [R1+0x13a0] ;  /* 0x0013a00001087983 */ /* 0x001ea80000300800 */
[----:B------:R-:W2:Y:S04]  /*17320*/  LDL R12, [R1+0x458] ;  /* 0x00045800010c7983 */ /* 0x000ea80000100800 */
[----:B------:R-:W2:Y:S04]  /*17330*/  LDL R13, [R1+0x45c] ;  /* 0x00045c00010d7983 */ /* 0x000ea80000100800 */
[----:B------:R-:W3:Y:S01]  /*17340*/  LDL.LU R7, [R1+0x139c] ;  /* 0x00139c0001077983 */ /* 0x000ee20000300800 */
[----:B--2---:R-:W-:-:S04]  /*17350*/  @!P4 LOP3.LUT R13, R13, R12, RZ, 0x3c, !PT ;  /* 0x0000000c0d0dc212 */ /* 0x004fc800078e3cff */
[C---:B------:R-:W-:Y:S02]  /*17360*/  @!P4 LOP3.LUT R12, R13.reuse, R12, RZ, 0x3c, !PT ;  /* 0x0000000c0d0cc212 */ /* 0x040fe400078e3cff */
[----:B---3--:R-:W-:Y:S02]  /*17370*/  PRMT R7, RZ, 0x7610, R7 ;  /* 0x00007610ff077816 */ /* 0x008fe40000000007 */
[----:B------:R-:W-:-:S05]  /*17380*/  @!P4 LOP3.LUT R13, R13, R12, RZ, 0x3c, !PT ;  /* 0x0000000c0d0dc212 */ /* 0x000fca00078e3cff */
[----:B------:R-:W2:Y:S04]  /*17390*/  @!P4 LDG.E.U16 R7, [R12.64] ;  /* 0x000000080c07c981 */ /* 0x000ea8000c1e1500 */
[----:B------:R-:W-:Y:S04]  /*173a0*/  STS.U16 [R15+0x8880], R6 ;  /* 0x008880060f007388 */ /* 0x000fe80000000400 */
[----:B--2---:R0:W-:Y:S04]  /*173b0*/  STL [R1+0xdc], R7 ;  /* 0x0000dc0701007387 */ /* 0x0041e80000100800 */
[----:B0-----:R-:W2:Y:S04]  /*173c0*/  LDL.LU R7, [R1+0x1398] ;  /* 0x0013980001077983 */ /* 0x001ea80000300800 */
[----:B------:R-:W3:Y:S04]  /*173d0*/  LDL R12, [R1+0x450] ;  /* 0x00045000010c7983 */ /* 0x000ee80000100800 */
[----:B------:R-:W3:Y:S04]  /*173e0*/  LDL R13, [R1+0x454] ;  /* 0x00045400010d7983 */ /* 0x000ee80000100800 */
[----:B------:R-:W2:Y:S01]  /*173f0*/  LDL.LU R6, [R1+0x1394] ;  /* 0x0013940001067983 */ /* 0x000ea20000300800 */
[----:B---3--:R-:W-:-:S04]  /*17400*/  @!P0 LOP3.LUT R13, R13, R12, RZ, 0x3c, !PT ;  /* 0x0000000c0d0d8212 */ /* 0x008fc800078e3cff */
[C---:B------:R-:W-:Y:S02]  /*17410*/  @!P0 LOP3.LUT R12, R13.reuse, R12, RZ, 0x3c, !PT ;  /* 0x0000000c0d0c8212 */ /* 0x040fe400078e3cff */
[----:B--2---:R-:W-:Y:S02]  /*17420*/  PRMT R6, RZ, 0x7610, R6 ;  /* 0x00007610ff067816 */ /* 0x004fe40000000006 */
        /* <DEDUP_REMOVED lines=34> */
[----:B0-----:R-:W3:Y:S04]  /*17650*/  LDL R2, [R1+0xb28] ;  /* 0x000b280001027983 */ /* 0x001ee80000100800 */
[----:B----4-:R-:W-:Y:S04]  /*17660*/  STS.U16 [R15+0x8c80], R3 ;  /* 0x008c80030f007388 */ /* 0x010fe80000000400 */
[----:B--2---:R0:W-:Y:S04]  /*17670*/  STL [R1+0xcc], R4 ;  /* 0x0000cc0401007387 */ /* 0x0041e80000100800 */
[----:B0-----:R-:W2:Y:S04]  /*17680*/  LDL.LU R4, [R1+0x137c] ;  /* 0x00137c0001047983 */ /* 0x001ea80000300800 */
[----:B------:R-:W4:Y:S04]  /*17690*/  LDL R12, [R1+0x350] ;  /* 0x00035000010c7983 */ /* 0x000f280000100800 */
[----:B------:R-:W4:Y:S04]  /*176a0*/  LDL R13, [R1+0x354] ;  /* 0x00035400010d7983 */ /* 0x000f280000100800 */
[----:B------:R-:W2:Y:S01]  /*176b0*/  LDL.LU R3, [R1+0x1378] ;  /* 0x0013780001037983 */ /* 0x000ea20000300800 */
[----:B----4-:R-:W-:-:S04]  /*176c0*/  @!P0 LOP3.LUT R13, R13, R12, RZ, 0x3c, !PT ;  /* 0x0000000c0d0d8212 */ /* 0x010fc800078e3cff */
[C---:B------:R-:W-:Y:S02]  /*176d0*/  @!P0 LOP3.LUT R12, R13.reuse, R12, RZ, 0x3c, !PT ;  /* 0x0000000c0d0c8212 */ /* 0x040fe400078e3cff */
[----:B--2---:R-:W-:Y:S02]  /*176e0*/  PRMT R3, RZ, 0x7610, R3 ;  /* 0x00007610ff037816 */ /* 0x004fe40000000003 */
[----:B------:R-:W-:-:S05]  /*176f0*/  @!P0 LOP3.LUT R13, R13, R12, RZ, 0x3c, !PT ;  /* 0x0000000c0d0d8212 */ /* 0x000fca00078e3cff */
[----:B------:R-:W2:Y:S04]  /*17700*/  @!P0 LDG.E.U16 R3, [R12.64] ;  /* 0x000000080c038981 */ /* 0x000ea8000c1e1500 */
[----:B------:R-:W-:Y:S04]  /*17710*/  STS.U16 [R15+0x8d80], R23 ;  /* 0x008d80170f007388 */ /* 0x000fe80000000400 */
        /* <DEDUP_REMOVED lines=21> */
[----:B--2---:R-:W-:Y:S01]  /*17870*/  STS.U16 [R15+0x8e80], R23 ;  /* 0x008e80170f007388 */ /* 0x004fe20000000400 */
[----:B------:R-:W-:-:S03]  /*17880*/  PRMT R28, RZ, 0x7610, R28 ;  /* 0x00007610ff1c7816 */ /* 0x000fc6000000001c */
[----:B----4-:R0:W-:Y:S04]  /*17890*/  STS.U16 [R15+0x8f80], R3 ;  /* 0x008f80030f007388 */ /* 0x0101e80000000400 */
[----:B0-----:R-:W3:Y:S04]  /*178a0*/  LDL R3, [R1+0xb1c] ;  /* 0x000b1c0001037983 */ /* 0x001ee80000100800 */
[----:B---3--:R-:W2:Y:S04]  /*178b0*/  @!P4 LDG.E.U16 R28, [R2.64] ;  /* 0x00000008021cc981 */ /* 0x008ea8000c1e1500 */
[----:B--2---:R-:W-:Y:S04]  /*178c0*/  STL [R1+0xbc], R28 ;  /* 0x0000bc1c01007387 */ /* 0x004fe80000100800 */
[----:B------:R-:W2:Y:S04]  /*178d0*/  LDL R2, [R1+0xb24] ;  /* 0x000b240001027983 */ /* 0x000ea80000100800 */
[----:B------:R-:W2:Y:S01]  /*178e0*/  LDL R3, [R1+0xb30] ;  /* 0x000b300001037983 */ /* 0x000ea20000100800 */
[----:B------:R-:W-:-:S02]  /*178f0*/  PRMT R17, RZ, 0x7610, R17 ;  /* 0x00007610ff117816 */ /* 0x000fc40000000011 */
[----:B--2---:R-:W-:-:S04]  /*17900*/  @!P0 LOP3.LUT R3, R3, R2, RZ, 0x3c, !PT ;  /* 0x0000000203038212 */ /* 0x004fc800078e3cff */
[----:B------:R-:W-:-:S04]  /*17910*/  @!P0 LOP3.LUT R2, R3, R2, RZ, 0x3c, !PT ;  /* 0x0000000203028212 */ /* 0x000fc800078e3cff */
[----:B------:R-:W-:-:S05]  /*17920*/  @!P0 LOP3.LUT R3, R3, R2, RZ, 0x3c, !PT ;  /* 0x0000000203038212 */ /* 0x000fca00078e3cff */
[----:B------:R0:W2:Y:S04]  /*17930*/  @!P0 LDG.E.U16 R17, [R2.64] ;  /* 0x0000000802118981 */ /* 0x0000a8000c1e1500 */
[----:B0-----:R-:W3:Y:S04]  /*17940*/  LDL R2, [R1+0x9c8] ;  /* 0x0009c80001027983 */ /* 0x001ee80000100800 */
[----:B------:R-:W3:Y:S01]  /*17950*/  LDL R3, [R1+0x9cc] ;  /* 0x0009cc0001037983 */ /* 0x000ee20000100800 */
[----:B------:R-:W-:-:S03]  /*17960*/  PRMT R18, RZ, 0x7610, R18 ;  /* 0x00007610ff127816 */ /* 0x000fc60000000012 */
[----:B--2---:R0:W-:Y:S04]  /*17970*/  STL [R1+0xb8], R17 ;  /* 0x0000b81101007387 */ /* 0x0041e80000100800 */
[----:B0-----:R-:W2:Y:S01]  /*17980*/  LDL.LU R17, [R1+0x10] ;  /* 0x0000100001117983 */ /* 0x001ea20000300800 */
[----:B---3--:R-:W-:-:S04]  /*17990*/  @!P4 LOP3.LUT R3, R3, R2, RZ, 0x3c, !PT ;  /* 0x000000020303c212 */ /* 0x008fc800078e3cff */
[----:B------:R-:W-:-:S04]  /*179a0*/  @!P4 LOP3.LUT R2, R3, R2, RZ, 0x3c, !PT ;  /* 0x000000020302c212 */ /* 0x000fc800078e3cff */
[----:B------:R-:W-:-:S05]  /*179b0*/  @!P4 LOP3.LUT R3, R3, R2, RZ, 0x3c, !PT ;  /* 0x000000020303c212 */ /* 0x000fca00078e3cff */
[----:B------:R0:W3:Y:S04]  /*179c0*/  @!P4 LDG.E.U16 R18, [R2.64] ;  /* 0x000000080212c981 */ /* 0x0000e8000c1e1500 */
[----:B0-----:R-:W4:Y:S04]  /*179d0*/  LDL R2, [R1+0x9c0] ;  /* 0x0009c00001027983 */ /* 0x001f280000100800 */
[----:B------:R-:W4:Y:S01]  /*179e0*/  LDL R3, [R1+0x9c4] ;  /* 0x0009c40001037983 */ /* 0x000f220000100800 */
[----:B------:R-:W-:-:S03]  /*179f0*/  PRMT R16, RZ, 0x7610, R16 ;  /* 0x00007610ff107816 */ /* 0x000fc60000000010 */
[----:B---3--:R0:W-:Y:S04]  /*17a00*/  STL [R1+0xb4], R18 ;  /* 0x0000b41201007387 */ /* 0x0081e80000100800 */
[----:B0-----:R-:W3:Y:S01]  /*17a10*/  LDL.LU R18, [R1+0x14] ;  /* 0x0000140001127983 */ /* 0x001ee20000300800 */
[----:B----4-:R-:W-:-:S04]  /*17a20*/  @!P0 LOP3.LUT R3, R3, R2, RZ, 0x3c, !PT ;  /* 0x0000000203038212 */ /* 0x010fc800078e3cff */
[----:B------:R-:W-:-:S04]  /*17a30*/  @!P0 LOP3.LUT R2, R3, R2, RZ, 0x3c, !PT ;  /* 0x0000000203028212 */ /* 0x000fc800078e3cff */
[----:B------:R-:W-:-:S05]  /*17a40*/  @!P0 LOP3.LUT R3, R3, R2, RZ, 0x3c, !PT ;  /* 0x0000000203038212 */ /* 0x000fca00078e3cff */
[----:B------:R0:W4:Y:S04]  /*17a50*/  @!P0 LDG.E.U16 R16, [R2.64] ;  /* 0x0000000802108981 */ /* 0x000128000c1e1500 */
[----:B0-----:R-:W2:Y:S04]  /*17a60*/  LDL R2, [R1+0x948] ;  /* 0x0009480001027983 */ /* 0x001ea80000100800 */
[----:B------:R-:W2:Y:S01]  /*17a70*/  LDL R3, [R1+0x94c] ;  /* 0x00094c0001037983 */ /* 0x000ea20000100800 */
[----:B------:R-:W-:-:S03]  /*17a80*/  PRMT R19, RZ, 0x7610, R19 ;  /* 0x00007610ff137816 */ /* 0x000fc60000000013 */
[----:B----4-:R0:W-:Y:S04]  /*17a90*/  STL [R1+0xb0], R16 ;  /* 0x0000b01001007387 */ /* 0x0101e80000100800 */
[----:B0-----:R-:W4:Y:S01]  /*17aa0*/  LDL.LU R16, [R1+0x1c] ;  /* 0x00001c0001107983 */ /* 0x001f220000300800 */
        /* <DEDUP_REMOVED lines=13> */
[----:B0-----:R-:W2:Y:S04]  /*17b80*/  LDL R2, [R1+0x8c8] ;  /* 0x0008c80001027983 */ /* 0x001ea80000100800 */
[----:B------:R-:W2:Y:S01]  /*17b90*/  LDL R3, [R1+0x8cc] ;  /* 0x0008cc0001037983 */ /* 0x000ea20000100800 */
[----:B------:R-:W-:-:S03]  /*17ba0*/  PRMT R0, RZ, 0x7610, R0 ;  /* 0x00007610ff007816 */ /* 0x000fc60000000000 */
[----:B---3--:R0:W-:Y:S04]  /*17bb0*/  STL [R1+0xa8], R14 ;  /* 0x0000a80e01007387 */ /* 0x0081e80000100800 */
[----:B0-----:R-:W3:Y:S01]  /*17bc0*/  LDL.LU R14, [R1+0x30] ;  /* 0x00003000010e7983 */ /* 0x001ee20000300800 */
[----:B--2---:R-:W-:-:S04]  /*17bd0*/  @!P4 LOP3.LUT R3, R3, R2, RZ, 0x3c, !PT ;  /* 0x000000020303c212 */ /* 0x004fc800078e3cff */
[----:B------:R-:W-:-:S04]  /*17be0*/  @!P4 LOP3.LUT R2, R3, R2, RZ, 0x3c, !PT ;  /* 0x000000020302c212 */ /* 0x000fc800078e3cff */
[----:B------:R-:W-:-:S05]  /*17bf0*/  @!P4 LOP3.LUT R3, R3, R2, RZ, 0x3c, !PT ;  /* 0x000000020303c212 */ /* 0x000fca00078e3cff */
[----:B------:R0:W2:Y:S04]  /*17c00*/  @!P4 LDG.E.U16 R0, [R2.64] ;  /* 0x000000080200c981 */ /* 0x0000a8000c1e1500 */
[----:B0-----:R-:W3:Y:S04]  /*17c10*/  LDL R2, [R1+0x8c0] ;  /* 0x0008c00001027983 */ /* 0x001ee80000100800 */
[----:B------:R-:W3:Y:S01]  /*17c20*/  LDL R3, [R1+0x8c4] ;  /* 0x0008c40001037983 */ /* 0x000ee20000100800 */
[----:B------:R-:W-:-:S03]  /*17c30*/  PRMT R11, RZ, 0x7610, R11 ;  /* 0x00007610ff0b7816 */ /* 0x000fc6000000000b */
[----:B------:R-:W0:Y:S04]  /*17c40*/  S2R R28, SR_TID.X ;  /* 0x00000000001c7919 */ /* 0x000e280000002100 */
[----:B--2---:R1:W-:Y:S04]  /*17c50*/  STL [R1+0xa4], R0 ;  /* 0x0000a40001007387 */ /* 0x0043e80000100800 */
[----:B-1----:R-:W2:Y:S01]  /*17c60*/  LDL.LU R0, [R1+0x38] ;  /* 0x0000380001007983 */ /* 0x002ea20000300800 */
[----:B---3--:R-:W-:-:S04]  /*17c70*/  @!P0 LOP3.LUT R3, R3, R2, RZ, 0x3c, !PT ;  /* 0x0000000203038212 */ /* 0x008fc800078e3cff */
[----:B------:R-:W-:-:S04]  /*17c80*/  @!P0 LOP3.LUT R2, R3, R2, RZ, 0x3c, !PT ;  /* 0x0000000203028212 */ /* 0x000fc800078e3cff */
[----:B------:R-:W-:-:S05]  /*17c90*/  @!P0 LOP3.LUT R3, R3, R2, RZ, 0x3c, !PT ;  /* 0x0000000203038212 */ /* 0x000fca00078e3cff */
[----:B------:R1:W3:Y:S04]  /*17ca0*/  @!P0 LDG.E.U16 R11, [R2.64] ;  /* 0x00000008020b8981 */ /* 0x0002e8000c1e1500 */
[----:B-1----:R-:W2:Y:S04]  /*17cb0*/  LDL R2, [R1+0x848] ;  /* 0x0008480001027983 */ /* 0x002ea80000100800 */
[----:B------:R-:W2:Y:S01]  /*17cc0*/  LDL R3, [R1+0x84c] ;  /* 0x00084c0001037983 */ /* 0x000ea20000100800 */
[----:B0-----:R-:W-:-:S05]  /*17cd0*/  LOP3.LUT R28, R28, 0x3f, RZ, 0xc0, !PT ;  /* 0x0000003f1c1c7812 */ /* 0x001fca00078ec0ff */
[----:B------:R-:W-:-:S05]  /*17ce0*/  IMAD.SHL.U32 R28, R28, 0x2, RZ ;  /* 0x000000021c1c7824 */ /* 0x000fca00078e00ff */
[----:B------:R-:W-:Y:S04]  /*17cf0*/  STS.U16 [R28], R4 ;  /* 0x000000041c007388 */ /* 0x000fe80000000400 */
[----:B------:R-:W-:Y:S04]  /*17d00*/  STS.U16 [R28+0x80], R5 ;  /* 0x000080051c007388 */ /* 0x000fe80000000400 */
[----:B------:R-:W-:Y:S04]  /*17d10*/  STS.U16 [R28+0x800], R6 ;  /* 0x000800061c007388 */ /* 0x000fe80000000400 */
[----:B------:R-:W-:Y:S04]  /*17d20*/  STS.U16 [R28+0x880], R7 ;  /* 0x000880071c007388 */ /* 0x000fe80000000400 */
        /* <DEDUP_REMOVED lines=9> */
[----:B---3--:R0:W-:Y:S04]  /*17dc0*/  STL [R1+0xa0], R11 ;  /* 0x0000a00b01007387 */ /* 0x0081e80000100800 */
[----:B0-----:R-:W3:Y:S04]  /*17dd0*/  LDL.LU R11, [R1+0x40] ;  /* 0x00004000010b7983 */ /* 0x001ee80000300800 */
[----:B------:R-:W3:Y:S04]  /*17de0*/  LDL.LU R17, [R1+0x1364] ;  /* 0x0013640001117983 */ /* 0x000ee80000300800 */
        /* <DEDUP_REMOVED lines=8> */
[----:B------:R-:W3:Y:S01]  /*17e70*/  LDL.LU R18, [R1+0x4c] ;  /* 0x00004c0001127983 */ /* 0x000ee20000300800 */
        /* <DEDUP_REMOVED lines=10> */
[----:B----4-:R0:W-:Y:S02]  /*17f20*/  STS.U16 [R28+0x2080], R16 ;  /* 0x002080101c007388 */ /* 0x0101e40000000400 */
[----:B0-----:R-:W-:Y:S02]  /*17f30*/  PRMT R28, RZ, 0x7610, R28 ;  /* 0x00007610ff1c7816 */ /* 0x001fe4000000001c */
[----:B------:R-:W4:Y:S01]  /*17f40*/  LDL.LU R16, [R1+0x54] ;  /* 0x0000540001107983 */ /* 0x000f220000300800 */
[----:B--2---:R-:W-:-:S04]  /*17f50*/  @!P4 LOP3.LUT R3, R3, R2, RZ, 0x3c, !PT ;  /* 0x000000020303c212 */ /* 0x004fc800078e3cff */
[----:B------:R-:W-:-:S04]  /*17f60*/  @!P4 LOP3.LUT R2, R3, R2, RZ, 0x3c, !PT ;  /* 0x000000020302c212 */ /* 0x000fc800078e3cff */
[----:B------:R-:W-:-:S05]  /*17f70*/  @!P4 LOP3.LUT R3, R3, R2, RZ, 0x3c, !PT ;  /* 0x000000020303c212 */ /* 0x000fca00078e3cff */
[----:B------:R-:W2:Y:S04]  /*17f80*/  @!P4 LDG.E.U16 R28, [R2.64] ;  /* 0x00000008021cc981 */ /* 0x000ea8000c1e1500 */
[----:B--2---:R0:W-:Y:S04]  /*17f90*/  STL [R1+0x94], R28 ;  /* 0x0000941c01007387 */ /* 0x0041e80000100800 */
[----:B------:R-:W2:Y:S04]  /*17fa0*/  LDL R2, [R1+0x7c0] ;  /* 0x0007c00001027983 */ /* 0x000ea80000100800 */
[----:B------:R-:W2:Y:S01]  /*17fb0*/  LDL R3, [R1+0x7c4] ;  /* 0x0007c40001037983 */ /* 0x000ea20000100800 */
[----:B------:R-:W-:-:S03]  /*17fc0*/  PRMT R8, RZ, 0x7610, R8 ;  /* 0x00007610ff087816 */ /* 0x000fc60000000008 */
[----:B0-----:R-:W0:Y:S01]  /*17fd0*/  S2R R28, SR_TID.X ;  /* 0x00000000001c7919 */ /* 0x001e220000002100 */
        /* <DEDUP_REMOVED lines=8> */
[----:B------:R0:W-:Y:S04]  /*18060*/  STS.U16 [R28+0x2800], R19 ;  /* 0x002800131c007388 */ /* 0x0001e80000000400 */
[----:B------:R1:W-:Y:S04]  /*18070*/  STS.U16 [R28+0x2880], R14 ;  /* 0x0028800e1c007388 */ /* 0x0003e80000000400 */
[----:B0-----:R-:W3:Y:S01]  /*18080*/  LDL R19, [R1+0x6cc] ;  /* 0x0006cc0001137983 */ /* 0x001ee20000100800 */
[----:B-1----:R-:W-:Y:S02]  /*18090*/  PRMT R28, RZ, 0x7610, R28 ;  /* 0x00007610ff1c7816 */ /* 0x002fe4000000001c */
[----:B--2---:R-:W-:-:S04]  /*180a0*/  @!P4 LOP3.LUT R3, R3, R2, RZ, 0x3c, !PT ;  /* 0x000000020303c212 */ /* 0x004fc800078e3cff */
[----:B------:R-:W-:-:S04]  /*180b0*/  @!P4 LOP3.LUT R2, R3, R2, RZ, 0x3c, !PT ;  /* 0x000000020302c212 */ /* 0x000fc800078e3cff */
[----:B------:R-:W-:-:S05]  /*180c0*/  @!P4 LOP3.LUT R3, R3, R2, RZ, 0x3c, !PT ;  /* 0x000000020303c212 */ /* 0x000fca00078e3cff */
[----:B------:R-:W2:Y:S04]  /*180d0*/  @!P4 LDG.E.U16 R28, [R2.64] ;  /* 0x00000008021cc981 */ /* 0x000ea8000c1e1500 */
[----:B------:R0:W-:Y:S04]  /*180e0*/  STL [R1+0x90], R8 ;  /* 0x0000900801007387 */ /* 0x0001e80000100800 */
        /* <DEDUP_REMOVED lines=17> */
[----:B0-----:R-:W0:Y:S01]  /*18200*/  S2R R28, SR_TID.X ;  /* 0x00000000001c7919 */ /* 0x001e220000002100 */
[----:B---3--:R-:W-:Y:S01]  /*18210*/  @!P4 IMAD.MOV.U32 R2, RZ, RZ, R19 ;  /* 0x000000ffff02c224 */ /* 0x008fe200078e0013 */
[----:B0-----:R-:W-:-:S05]  /*18220*/  LOP3.LUT R28, R28, 0x3f, RZ, 0xc0, !PT ;  /* 0x0000003f1c1c7812 */ /* 0x001fca00078ec0ff */
[----:B------:R-:W-:-:S05]  /*18230*/  IMAD.SHL.U32 R28, R28, 0x2, RZ ;  /* 0x000000021c1c7824 */ /* 0x000fca00078e00ff */
[----:B------:R0:W-:Y:S02]  /*18240*/  STS.U16 [R28+0x3080], R11 ;  /* 0x0030800b1c007388 */ /* 0x0001e40000000400 */
[----:B0-----:R-:W-:Y:S02]  /*18250*/  PRMT R28, RZ, 0x7610, R28 ;  /* 0x00007610ff1c7816 */ /* 0x001fe4000000001c */
[----:B------:R-:W3:Y:S04]  /*18260*/  LDL R11, [R1+0x644] ;  /* 0x00064400010b7983 */ /* 0x000ee80000100800 */
[----:B------:R-:W3:Y:S04]  /*18270*/  LDL.LU R19, [R1+0x68] ;  /* 0x0000680001137983 */ /* 0x000ee80000300800 */
[----:B--2---:R-:W2:Y:S04]  /*18280*/  @!P4 LDG.E.U16 R28, [R2.64] ;  /* 0x00000008021cc981 */ /* 0x004ea8000c1e1500 */
        /* <DEDUP_REMOVED lines=8> */
[----:B------:R-:W3:Y:S01]  /*18310*/  LDL R18, [R1+0x5cc] ;  /* 0x0005cc0001127983 */ /* 0x000ee20000100800 */
        /* <DEDUP_REMOVED lines=18> */
[----:B------:R-:W2:Y:S04]  /*18440*/  LDL.LU R2, [R1+0x60] ;  /* 0x0000600001027983 */ /* 0x000ea80000300800 */
[----:B------:R-:W3:Y:S04]  /*18450*/  LDL R3, [R1+0x640] ;  /* 0x0006400001037983 */ /* 0x000ee80000100800 */
[----:B0-----:R-:W0:Y:S02]  /*18460*/  S2R R28, SR_TID.X ;  /* 0x00000000001c7919 */ /* 0x001e240000002100 */
[----:B0-----:R-:W-:-:S05]  /*18470*/  LOP3.LUT R28, R28, 0x3f, RZ, 0xc0, !PT ;  /* 0x0000003f1c1c7812 */ /* 0x001fca00078ec0ff */
[----:B------:R-:W-:-:S05]  /*18480*/  IMAD.SHL.U32 R28, R28, 0x2, RZ ;  /* 0x000000021c1c7824 */ /* 0x000fca00078e00ff */
[----:B--2---:R0:W-:Y:S02]  /*18490*/  STS.U16 [R28+0x4000], R2 ;  /* 0x004000021c007388 */ /* 0x0041e40000000400 */
[----:B0-----:R-:W-:Y:S01]  /*184a0*/  PRMT R28, RZ, 0x7610, R28 ;  /* 0x00007610ff1c7816 */ /* 0x001fe2000000001c */
[----:B---3--:R-:W-:Y:S02]  /*184b0*/  @!P0 IMAD.MOV.U32 R2, RZ, RZ, R11 ;  /* 0x000000ffff028224 */ /* 0x008fe400078e000b */
[----:B------:R-:W2:Y:S04]  /*184c0*/  LDL.LU R11, [R1+0xe8] ;  /* 0x0000e800010b7983 */ /* 0x000ea80000300800 */
[----:B------:R-:W3:Y:S01]  /*184d0*/  @!P0 LDG.E.U16 R28, [R2.64] ;  /* 0x00000008021c8981 */ /* 0x000ee2000c1e1500 */
[----:B------:R-:W-:-:S03]  /*184e0*/  PRMT R17, RZ, 0x7610, R17 ;  /* 0x00007610ff117816 */ /* 0x000fc60000000011 */
[----:B---3--:R0:W-:Y:S04]  /*184f0*/  STL [R1+0x78], R28 ;  /* 0x0000781c01007387 */ /* 0x0081e80000100800 */
[----:B------:R-:W3:Y:S01]  /*18500*/  LDL R3, [R1+0x5c8] ;  /* 0x0005c80001037983 */ /* 0x000ee20000100800 */
[----:B------:R-:W-:-:S03]  /*18510*/  @!P4 IMAD.MOV.U32 R2, RZ, RZ, R18 ;  /* 0x000000ffff02c224 */ /* 0x000fc600078e0012 */
[----:B0-----:R-:W0:Y:S04]  /*18520*/  S2R R28, SR_TID.X ;  /* 0x00000000001c7919 */ /* 0x001e280000002100 */
[----:B---3--:R1:W3:Y:S04]  /*18530*/  @!P4 LDG.E.U16 R17, [R2.64] ;  /* 0x000000080211c981 */ /* 0x0082e8000c1e1500 */
[----:B-1----:R-:W2:Y:S04]  /*18540*/  LDL R2, [R1+0x5c0] ;  /* 0x0005c00001027983 */ /* 0x002ea80000100800 */
[----:B------:R-:W2:Y:S01]  /*18550*/  LDL R3, [R1+0x5c4] ;  /* 0x0005c40001037983 */ /* 0x000ea20000100800 */
[----:B0-----:R-:W-:-:S05]  /*18560*/  LOP3.LUT R28, R28, 0x3f, RZ, 0xc0, !PT ;  /* 0x0000003f1c1c7812 */ /* 0x001fca00078ec0ff */
[----:B------:R-:W-:Y:S01]  /*18570*/  IMAD.SHL.U32 R28, R28, 0x2, RZ ;  /* 0x000000021c1c7824 */ /* 0x000fe200078e00ff */
[----:B------:R-:W-:-:S04]  /*18580*/  PRMT R14, RZ, 0x7610, R14 ;  /* 0x00007610ff0e7816 */ /* 0x000fc8000000000e */
[----:B------:R0:W-:Y:S04]  /*18590*/  STS.U16 [R28+0x4080], R8 ;  /* 0x004080081c007388 */ /* 0x0001e80000000400 */
[----:B------:R-:W-:Y:S04]  /*185a0*/  STS.U16 [R28+0x4800], R0 ;  /* 0x004800001c007388 */ /* 0x000fe80000000400 */
[----:B0-----:R-:W4:Y:S04]  /*185b0*/  LDL R8, [R1+0x544] ;  /* 0x0005440001087983 */ /* 0x001f280000100800 */
[----:B---3--:R0:W-:Y:S04]  /*185c0*/  STL [R1+0x74], R17 ;  /* 0x0000741101007387 */ /* 0x0081e80000100800 */
[----:B0-----:R-:W3:Y:S01]  /*185d0*/  LDL.LU R17, [R1+0xec] ;  /* 0x0000ec0001117983 */ /* 0x001ee20000300800 */
[----:B--2---:R-:W-:-:S03]  /*185e0*/  @!P0 LOP3.LUT R3, R3, R2, RZ, 0x3c, !PT ;  /* 0x0000000203038212 */ /* 0x004fc600078e3cff */
[----:B------:R-:W2:Y:S01]  /*185f0*/  LDL R0, [R1+0x4cc] ;  /* 0x0004cc0001007983 */ /* 0x000ea20000100800 */
[----:B------:R-:W-:-:S03]  /*18600*/  @!P0 LOP3.LUT R2, R3, R2, RZ, 0x3c, !PT ;  /* 0x0000000203028212 */ /* 0x000fc600078e3cff */
[----:B------:R-:W2:Y:S01]  /*18610*/  LDL.LU R18, [R1+0xf4] ;  /* 0x0000f40001127983 */ /* 0x000ea20000300800 */
[----:B------:R-:W-:-:S05]  /*18620*/  @!P0 LOP3.LUT R3, R3, R2, RZ, 0x3c, !PT ;  /* 0x0000000203038212 */ /* 0x000fca00078e3cff */
[----:B------:R0:W2:Y:S04]  /*18630*/  @!P0 LDG.E.U16 R14, [R2.64] ;  /* 0x00000008020e8981 */ /* 0x0000a8000c1e1500 */
[----:B0-----:R-:W2:Y:S04]  /*18640*/  LDL R2, [R1+0x548] ;  /* 0x0005480001027983 */ /* 0x001ea80000100800 */
[----:B------:R-:W2:Y:S04]  /*18650*/  LDL R3, [R1+0x54c] ;  /* 0x00054c0001037983 */ /* 0x000ea80000100800 */
        /* <DEDUP_REMOVED lines=10> */
[----:B------:R-:W2:Y:S04]  /*18700*/  LDL.LU R2, [R1+0xe0] ;  /* 0x0000e00001027983 */ /* 0x000ea80000300800 */
[----:B------:R-:W4:Y:S04]  /*18710*/  LDL R3, [R1+0x540] ;  /* 0x0005400001037983 */ /* 0x000f280000100800 */
[----:B0-----:R-:W0:Y:S01]  /*18720*/  S2R R28, SR_TID.X ;  /* 0x00000000001c7919 */ /* 0x001e220000002100 */
[----:B---3--:R-:W-:-:S02]  /*18730*/  PRMT R19, RZ, 0x7610, R19 ;  /* 0x00007610ff137816 */ /* 0x008fc40000000013 */
[----:B0-----:R-:W-:-:S05]  /*18740*/  LOP3.LUT R28, R28, 0x3f, RZ, 0xc0, !PT ;  /* 0x0000003f1c1c7812 */ /* 0x001fca00078ec0ff */
[----:B------:R-:W-:-:S05]  /*18750*/  IMAD.SHL.U32 R28, R28, 0x2, RZ ;  /* 0x000000021c1c7824 */ /* 0x000fca00078e00ff */
[----:B--2---:R4:W-:Y:S02]  /*18760*/  STS.U16 [R28+0x5000], R2 ;  /* 0x005000021c007388 */ /* 0x0049e40000000400 */
[----:B----4-:R-:W-:Y:S02]  /*18770*/  @!P0 IMAD.MOV.U32 R2, RZ, RZ, R8 ;  /* 0x000000ffff028224 */ /* 0x010fe400078e0008 */
[----:B------:R-:W2:Y:S04]  /*18780*/  LDL.LU R8, [R1+0xfc] ;  /* 0x0000fc0001087983 */ /* 0x000ea80000300800 */
[----:B------:R0:W3:Y:S04]  /*18790*/  @!P0 LDG.E.U16 R19, [R2.64] ;  /* 0x0000000802138981 */ /* 0x0000e8000c1e1500 */
[----:B0-----:R-:W4:Y:S01]  /*187a0*/  LDL R3, [R1+0x4c8] ;  /* 0x0004c80001037983 */ /* 0x001f220000100800 */
[----:B------:R-:W-:Y:S01]  /*187b0*/  PRMT R9, RZ, 0x7610, R9 ;  /* 0x00007610ff097816 */ /* 0x000fe20000000009 */
[----:B------:R-:W-:-:S02]  /*187c0*/  @!P4 IMAD.MOV.U32 R2, RZ, RZ, R0 ;  /* 0x000000ffff02c224 */ /* 0x000fc400078e0000 */
[----:B------:R0:W-:Y:S04]  /*187d0*/  STS.U16 [R28+0x5080], R16 ;  /* 0x005080101c007388 */ /* 0x0001e80000000400 */
[----:B---3--:R1:W-:Y:S04]  /*187e0*/  STL [R1+0x68], R19 ;  /* 0x0000681301007387 */ /* 0x0083e80000100800 */
[----:B0-----:R-:W3:Y:S04]  /*187f0*/  LDL R16, [R1+0x444] ;  /* 0x0004440001107983 */ /* 0x001ee80000100800 */
[----:B-1----:R-:W2:Y:S04]  /*18800*/  LDL R19, [R1+0x440] ;  /* 0x0004400001137983 */ /* 0x002ea80000100800 */
[----:B------:R-:W2:Y:S04]  /*18810*/  LDL.LU R0, [R1+0x104] ;  /* 0x0001040001007983 */ /* 0x000ea80000300800 */
[----:B----4-:R0:W4:Y:S04]  /*18820*/  @!P4 LDG.E.U16 R9, [R2.64] ;  /* 0x000000080209c981 */ /* 0x010128000c1e1500 */
[----:B0-----:R-:W2:Y:S04]  /*18830*/  LDL R2, [R1+0x4c0] ;  /* 0x0004c00001027983 */ /* 0x001ea80000100800 */
[----:B------:R-:W2:Y:S04]  /*18840*/  LDL R3, [R1+0x4c4] ;  /* 0x0004c40001037983 */ /* 0x000ea80000100800 */
[----:B------:R0:W-:Y:S02]  /*18850*/  STS.U16 [R28+0x5800], R11 ;  /* 0x0058000b1c007388 */ /* 0x0001e40000000400 */
[----:B0-----:R-:W-:-:S02]  /*18860*/  PRMT R28, RZ, 0x7610, R28 ;  /* 0x00007610ff1c7816 */ /* 0x001fc4000000001c */
[----:B------:R-:W3:Y:S01]  /*18870*/  LDL R11, [R1+0x3c8] ;  /* 0x0003c800010b7983 */ /* 0x000ee20000100800 */
[----:B--2---:R-:W-:-:S04]  /*18880*/  @!P0 LOP3.LUT R3, R3, R2, RZ, 0x3c, !PT ;  /* 0x0000000203038212 */ /* 0x004fc800078e3cff */
[----:B------:R-:W-:-:S04]  /*18890*/  @!P0 LOP3.LUT R2, R3, R2, RZ, 0x3c, !PT ;  /* 0x0000000203028212 */ /* 0x000fc800078e3cff */
[----:B------:R-:W-:-:S05]  /*188a0*/  @!P0 LOP3.LUT R3, R3, R2, RZ, 0x3c, !PT ;  /* 0x0000000203038212 */ /* 0x000fca00078e3cff */
[----:B------:R-:W2:Y:S04]  /*188b0*/  @!P0 LDG.E.U16 R28, [R2.64] ;  /* 0x00000008021c8981 */ /* 0x000ea8000c1e1500 */
[----:B----4-:R0:W-:Y:S04]  /*188c0*/  STL [R1+0x64], R9 ;  /* 0x0000640901007387 */ /* 0x0101e80000100800 */
[----:B0-----:R-:W4:Y:S04]  /*188d0*/  LDL R9, [R1+0x3cc] ;  /* 0x0003cc0001097983 */ /* 0x001f280000100800 */
[----:B--2---:R0:W-:Y:S04]  /*188e0*/  STL [R1+0x60], R28 ;  /* 0x0000601c01007387 */ /* 0x0041e80000100800 */
[----:B------:R-:W2:Y:S04]  /*188f0*/  LDL R2, [R1+0x448] ;  /* 0x0004480001027983 */ /* 0x000ea80000100800 */
[----:B------:R-:W2:Y:S04]  /*18900*/  LDL R3, [R1+0x44c] ;  /* 0x00044c0001037983 */ /* 0x000ea80000100800 */
[----:B0-----:R-:W0:Y:S02]  /*18910*/  S2R R28, SR_TID.X ;  /* 0x00000000001c7919 */ /* 0x001e240000002100 */
[----:B0-----:R-:W-:-:S05]  /*18920*/  LOP3.LUT R28, R28, 0x3f, RZ, 0xc0, !PT ;  /* 0x0000003f1c1c7812 */ /* 0x001fca00078ec0ff */
[----:B------:R-:W-:-:S05]  /*18930*/  IMAD.SHL.U32 R28, R28, 0x2, RZ ;  /* 0x000000021c1c7824 */ /* 0x000fca00078e00ff */
[----:B------:R0:W-:Y:S04]  /*18940*/  STS.U16 [R28+0x5880], R17 ;  /* 0x005880111c007388 */ /* 0x0001e80000000400 */
[----:B0-----:R-:W4:Y:S01]  /*18950*/  LDL.LU R17, [R1+0x1358] ;  /* 0x0013580001117983 */ /* 0x001f220000300800 */
[----:B------:R-:W-:Y:S02]  /*18960*/  PRMT R28, RZ, 0x7610, R28 ;  /* 0x00007610ff1c7816 */ /* 0x000fe4000000001c */
[----:B--2---:R-:W-:-:S04]  /*18970*/  @!P4 LOP3.LUT R3, R3, R2, RZ, 0x3c, !PT ;  /* 0x000000020303c212 */ /* 0x004fc800078e3cff */
[----:B------:R-:W-:-:S04]  /*18980*/  @!P4 LOP3.LUT R2, R3, R2, RZ, 0x3c, !PT ;  /* 0x000000020302c212 */ /* 0x000fc800078e3cff */
[----:B------:R-:W-:-:S05]  /*18990*/  @!P4 LOP3.LUT R3, R3, R2, RZ, 0x3c, !PT ;  /* 0x000000020303c212 */ /* 0x000fca00078e3cff */
[----:B------:R3:W2:Y:S02]  /*189a0*/  @!P4 LDG.E.U16 R28, [R2.64] ;  /* 0x00000008021cc981 */ /* 0x0006a4000c1e1500 */
[----:B---3--:R-:W-:Y:S02]  /*189b0*/  @!P0 IMAD.MOV.U32 R2, RZ, RZ, R16 ;  /* 0x000000ffff028224 */ /* 0x008fe400078e0010 */
[----:B------:R-:W-:Y:S01]  /*189c0*/  @!P0 IMAD.MOV.U32 R3, RZ, RZ, R19 ;  /* 0x000000ffff038224 */ /* 0x000fe200078e0013 */
[----:B----4-:R-:W-:-:S06]  /*189d0*/  PRMT R17, RZ, 0x7610, R17 ;  /* 0x00007610ff117816 */ /* 0x010fcc0000000011 */
[----:B------:R0:W3:Y:S01]  /*189e0*/  @!P0 LDG.E.U16 R17, [R2.64] ;  /* 0x0000000802118981 */ /* 0x0000e2000c1e1500 */
[----:B------:R-:W-:Y:S01]  /*189f0*/  PRMT R23, RZ, 0x7610, R23 ;  /* 0x00007610ff177816 */ /* 0x000fe20000000017 */
[----:B0-----:R-:W-:Y:S02]  /*18a00*/  @!P4 IMAD.MOV.U32 R2, RZ, RZ, R9 ;  /* 0x000000ffff02c224 */ /* 0x001fe400078e0009 */
[----:B------:R-:W-:-:S05]  /*18a10*/  @!P4 IMAD.MOV.U32 R3, RZ, RZ, R11 ;  /* 0x000000ffff03c224 */ /* 0x000fca00078e000b */
[----:B------:R0:W4:Y:S04]  /*18a20*/  @!P4 LDG.E.U16 R23, [R2.64] ;  /* 0x000000080217c981 */ /* 0x000128000c1e1500 */
[----:B--2---:R1:W-:Y:S04]  /*18a30*/  STL [R1+0x5c], R28 ;  /* 0x00005c1c01007387 */ /* 0x0043e80000100800 */
[----:B-1----:R-:W1:Y:S02]  /*18a40*/  S2R R28, SR_TID.X ;  /* 0x00000000001c7919 */ /* 0x002e640000002100 */
[----:B-1----:R-:W-:-:S05]  /*18a50*/  LOP3.LUT R28, R28, 0x3f, RZ, 0xc0, !PT ;  /* 0x0000003f1c1c7812 */ /* 0x002fca00078ec0ff */
[----:B------:R-:W-:-:S05]  /*18a60*/  IMAD.SHL.U32 R28, R28, 0x2, RZ ;  /* 0x000000021c1c7824 */ /* 0x000fca00078e00ff */
[----:B------:R1:W-:Y:S04]  /*18a70*/  STS.U16 [R28+0x6000], R18 ;  /* 0x006000121c007388 */ /* 0x0003e80000000400 */
[----:B------:R2:W-:Y:S04]  /*18a80*/  STS.U16 [R28+0x6080], R14 ;  /* 0x0060800e1c007388 */ /* 0x0005e80000000400 */
[----:B-1----:R-:W4:Y:S04]  /*18a90*/  LDL R18, [R1+0x3c4] ;  /* 0x0003c40001127983 */ /* 0x002f280000100800 */
[----:B------:R-:W4:Y:S04]  /*18aa0*/  LDL.LU R16, [R1+0x10c] ;  /* 0x00010c0001107983 */ /* 0x000f280000300800 */
[----:B---3--:R1:W-:Y:S04]  /*18ab0*/  STL [R1], R17 ;  /* 0x0000001101007387 */ /* 0x0083e80000100800 */
[----:B--2---:R-:W2:Y:S04]  /*18ac0*/  LDL R14, [R1+0x34c] ;  /* 0x00034c00010e7983 */ /* 0x004ea80000100800 */
[----:B-1----:R-:W3:Y:S04]  /*18ad0*/  LDL R17, [R1+0x348] ;  /* 0x0003480001117983 */ /* 0x002ee80000100800 */
[----:B------:R-:W2:Y:S04]  /*18ae0*/  LDL.LU R19, [R1+0x114] ;  /* 0x0001140001137983 */ /* 0x000ea80000300800 */
[----:B------:R-:W2:Y:S04]  /*18af0*/  LDL.LU R11, [R1+0x118] ;  /* 0x00011800010b7983 */ /* 0x000ea80000300800 */
[----:B0-----:R-:W2:Y:S01]  /*18b00*/  LDL R3, [R1+0x3c0] ;  /* 0x0003c00001037983 */ /* 0x001ea20000100800 */
[----:B------:R-:W-:Y:S01]  /*18b10*/  PRMT R21, RZ, 0x7610, R21 ;  /* 0x00007610ff157816 */ /* 0x000fe20000000015 */
[----:B----4-:R-:W-:-:S05]  /*18b20*/  @!P0 IMAD.MOV.U32 R2, RZ, RZ, R18 ;  /* 0x000000ffff028224 */ /* 0x010fca00078e0012 */
[----:B--2---:R0:W2:Y:S01]  /*18b30*/  @!P0 LDG.E.U16 R21, [R2.64] ;  /* 0x0000000802158981 */ /* 0x0040a2000c1e1500 */
[----:B------:R-:W-:-:S03]  /*18b40*/  PRMT R7, RZ, 0x7610, R7 ;  /* 0x00007610ff077816 */ /* 0x000fc60000000007 */
[----:B------:R-:W-:Y:S04]  /*18b50*/  STL [R1+0x12ec], R23 ;  /* 0x0012ec1701007387 */ /* 0x000fe80000100800 */
[----:B------:R1:W-:Y:S01]  /*18b60*/  STS.U16 [R28+0x6800], R8 ;  /* 0x006800081c007388 */ /* 0x0003e20000000400 */
[----:B0-----:R-:W-:Y:S02]  /*18b70*/  @!P4 IMAD.MOV.U32 R2, RZ, RZ, R14 ;  /* 0x000000ffff02c224 */ /* 0x001fe400078e000e */
[----:B---3--:R-:W-:Y:S01]  /*18b80*/  @!P4 IMAD.MOV.U32 R3, RZ, RZ, R17 ;  /* 0x000000ffff03c224 */ /* 0x008fe200078e0011 */
[----:B------:R-:W3:Y:S04]  /*18b90*/  LDL R9, [R1+0x340] ;  /* 0x0003400001097983 */ /* 0x000ee80000100800 */
[----:B------:R0:W-:Y:S04]  /*18ba0*/  STS.U16 [R28+0x6880], R0 ;  /* 0x006880001c007388 */ /* 0x0001e80000000400 */
[----:B-1----:R-:W4:Y:S04]  /*18bb0*/  LDL R8, [R1+0x344] ;  /* 0x0003440001087983 */ /* 0x002f280000100800 */
[----:B------:R1:W3:Y:S04]  /*18bc0*/  @!P4 LDG.E.U16 R7, [R2.64] ;  /* 0x000000080207c981 */ /* 0x0002e8000c1e1500 */
[----:B--2---:R-:W-:Y:S04]  /*18bd0*/  STL [R1+0x12f0], R21 ;  /* 0x0012f01501007387 */ /* 0x004fe80000100800 */
[----:B------:R-:W2:Y:S04]  /*18be0*/  LDL R23, [R1+0x2b4] ;  /* 0x0002b40001177983 */ /* 0x000ea80000100800 */
[----:B0-----:R-:W2:Y:S04]  /*18bf0*/  LDL R0, [R1+0x2b8] ;  /* 0x0002b80001007983 */ /* 0x001ea80000100800 */
[----:B------:R-:W2:Y:S04]  /*18c00*/  LDL R17, [R1+0x2ac] ;  /* 0x0002ac0001117983 */ /* 0x000ea80000100800 */
[----:B------:R-:W2:Y:S04]  /*18c10*/  LDL R14, [R1+0x2b0] ;  /* 0x0002b000010e7983 */ /* 0x000ea80000100800 */
[----:B------:R-:W2:Y:S04]  /*18c20*/  LDL.LU R18, [R1+0x120] ;  /* 0x0001200001127983 */ /* 0x000ea80000300800 */
[----:B-1----:R-:W2:Y:S01]  /*18c30*/  LDL.LU R3, [R1+0x108] ;  /* 0x0001080001037983 */ /* 0x002ea20000300800 */
[----:B------:R-:W-:Y:S01]  /*18c40*/  PRMT R6, RZ, 0x7610, R6 ;  /* 0x00007610ff067816 */ /* 0x000fe20000000006 */
[----:B----4-:R-:W-:Y:S01]  /*18c50*/  @!P0 IMAD.MOV.U32 R2, RZ, RZ, R8 ;  /* 0x000000ffff028224 */ /* 0x010fe200078e0008 */
[----:B------:R-:W-:-:S02]  /*18c60*/  PRMT R5, RZ, 0x7610, R5 ;  /* 0x00007610ff057816 */ /* 0x000fc40000000005 */
[----:B------:R-:W-:Y:S01]  /*18c70*/  PRMT R4, RZ, 0x7610, R4 ;  /* 0x00007610ff047816 */ /* 0x000fe20000000004 */
[----:B---3--:R-:W-:Y:S04]  /*18c80*/  STL [R1+0x12f4], R7 ;  /* 0x0012f40701007387 */ /* 0x008fe80000100800 */
[----:B------:R-:W3:Y:S04]  /*18c90*/  LDL R8, [R1+0xb38] ;  /* 0x000b380001087983 */ /* 0x000ee80000100800 */
[----:B--2---:R0:W-:Y:S02]  /*18ca0*/  STS.U16 [R28+0x7000], R3 ;  /* 0x007000031c007388 */ /* 0x0041e40000000400 */
[----:B0-----:R-:W-:-:S02]  /*18cb0*/  @!P0 IMAD.MOV.U32 R3, RZ, RZ, R9 ;  /* 0x000000ffff038224 */ /* 0x001fc400078e0009 */
[----:B------:R-:W3:Y:S04]  /*18cc0*/  LDL R9, [R1+0xb2c] ;  /* 0x000b2c0001097983 */ /* 0x000ee80000100800 */
[----:B------:R0:W2:Y:S02]  /*18cd0*/  @!P0 LDG.E.U16 R6, [R2.64] ;  /* 0x0000000802068981 */ /* 0x0000a4000c1e1500 */
[----:B0-----:R-:W-:Y:S02]  /*18ce0*/  @!P4 IMAD.MOV.U32 R2, RZ, RZ, R0 ;  /* 0x000000ffff02c224 */ /* 0x001fe400078e0000 */
[----:B------:R-:W-:-:S05]  /*18cf0*/  @!P4 IMAD.MOV.U32 R3, RZ, RZ, R23 ;  /* 0x000000ffff03c224 */ /* 0x000fca00078e0017 */
[----:B------:R0:W4:Y:S02]  /*18d00*/  @!P4 LDG.E.U16 R5, [R2.64] ;  /* 0x000000080205c981 */ /* 0x000124000c1e1500 */
[----:B0-----:R-:W-:Y:S02]  /*18d10*/  @!P0 IMAD.MOV.U32 R2, RZ, RZ, R14 ;  /* 0x000000ffff028224 */ /* 0x001fe400078e000e */
[----:B------:R-:W-:-:S05]  /*18d20*/  @!P0 IMAD.MOV.U32 R3, RZ, RZ, R17 ;  /* 0x000000ffff038224 */ /* 0x000fca00078e0011 */
[----:B------:R0:W4:Y:S04]  /*18d30*/  @!P0 LDG.E.U16 R4, [R2.64] ;  /* 0x0000000802048981 */ /* 0x000128000c1e1500 */
[----:B------:R1:W-:Y:S01]  /*18d40*/  STS.U16 [R28+0x7080], R16 ;  /* 0x007080101c007388 */ /* 0x0003e20000000400 */
[----:B0-----:R-:W-:-:S03]  /*18d50*/  PRMT R3, RZ, 0x7610, R3 ;  /* 0x00007610ff037816 */ /* 0x001fc60000000003 */
[----:B------:R0:W-:Y:S04]  /*18d60*/  STS.U16 [R28+0x7800], R19 ;  /* 0x007800131c007388 */ /* 0x0001e80000000400 */
[----:B---3--:R4:W3:Y:S04]  /*18d70*/  @!P4 LDG.E.U16 R3, [R8.64] ;  /* 0x000000080803c981 */ /* 0x0088e8000c1e1500 */
[----:B--2---:R-:W-:Y:S04]  /*18d80*/  STL [R1+0x12f8], R6 ;  /* 0x0012f80601007387 */ /* 0x004fe80000100800 */
[----:B-1----:R-:W2:Y:S04]  /*18d90*/  LDL.LU R16, [R1+0x128] ;  /* 0x0001280001107983 */ /* 0x002ea80000300800 */
[----:B------:R-:W2:Y:S04]  /*18da0*/  LDL.LU R0, [R1+0x130] ;  /* 0x0001300001007983 */ /* 0x000ea80000300800 */
[----:B----4-:R-:W-:Y:S04]  /*18db0*/  STL [R1+0x12fc], R5 ;  /* 0x0012fc0501007387 */ /* 0x010fe80000100800 */
[----:B------:R-:W-:Y:S04]  /*18dc0*/  STL [R1+0x1300], R4 ;  /* 0x0013000401007387 */ /* 0x000fe80000100800 */
[----:B------:R-:W4:Y:S04]  /*18dd0*/  LDL R17, [R1+0x9bc] ;  /* 0x0009bc0001117983 */ /* 0x000f280000100800 */
[----:B0-----:R-:W2:Y:S04]  /*18de0*/  LDL.LU R19, [R1+0x134] ;  /* 0x0001340001137983 */ /* 0x001ea80000300800 */
[----:B------:R-:W2:Y:S04]  /*18df0*/  LDL R8, [R1+0xb34] ;  /* 0x000b340001087983 */ /* 0x000ea80000100800 */
[----:B------:R-:W2:Y:S01]  /*18e00*/  LDL R9, [R1+0xb40] ;  /* 0x000b400001097983 */ /* 0x000ea20000100800 */
[----:B------:R-:W-:-:S03]  /*18e10*/  PRMT R2, RZ, 0x7610, R2 ;  /* 0x00007610ff027816 */ /* 0x000fc60000000002 */
[----:B------:R0:W-:Y:S04]  /*18e20*/  STS.U16 [R28+0x7880], R11 ;  /* 0x0078800b1c007388 */ /* 0x0001e80000000400 */
[----:B------:R-:W4:Y:S04]  /*18e30*/  LDL R14, [R1+0x9b0] ;  /* 0x0009b000010e7983 */ /* 0x000f280000100800 */
[----:B------:R1:W-:Y:S04]  /*18e40*/  STS.U16 [R15+0x100], R18 ;  /* 0x000100120f007388 */ /* 0x0003e80000000400 */
[----:B0-----:R-:W4:Y:S04]  /*18e50*/  LDL R11, [R1+0x9b4] ;  /* 0x0009b400010b7983 */ /* 0x001f280000100800 */
[----:B---3--:R-:W-:Y:S04]  /*18e60*/  STL [R1+0x1304], R3 ;  /* 0x0013040301007387 */ /* 0x008fe80000100800 */
[----:B-1----:R-:W3:Y:S04]  /*18e70*/  LDL.LU R18, [R1+0x138] ;  /* 0x0001380001127983 */ /* 0x002ee80000300800 */
[----:B------:R-:W3:Y:S01]  /*18e80*/  LDL.LU R23, [R1+0x140] ;  /* 0x0001400001177983 */ /* 0x000ee20000300800 */
[----:B--2---:R-:W-:-:S04]  /*18e90*/  @!P0 LOP3.LUT R9, R9, R8, RZ, 0x3c, !PT ;  /* 0x0000000809098212 */ /* 0x004fc800078e3cff */
[----:B------:R-:W-:-:S04]  /*18ea0*/  @!P0 LOP3.LUT R8, R9, R8, RZ, 0x3c, !PT ;  /* 0x0000000809088212 */ /* 0x000fc800078e3cff */
[----:B------:R-:W-:-:S05]  /*18eb0*/  @!P0 LOP3.LUT R9, R9, R8, RZ, 0x3c, !PT ;  /* 0x0000000809098212 */ /* 0x000fca00078e3cff */
[----:B------:R0:W2:Y:S04]  /*18ec0*/  @!P0 LDG.E.U16 R2, [R8.64] ;  /* 0x0000000808028981 */ /* 0x0000a8000c1e1500 */
[----:B0-----:R-:W2:Y:S04]  /*18ed0*/  LDL.LU R8, [R1+0x124] ;  /* 0x0001240001087983 */ /* 0x001ea80000300800 */
[----:B------:R-:W3:Y:S01]  /*18ee0*/  LDL R9, [R1+0x9b8] ;  /* 0x0009b80001097983 */ /* 0x000ee20000100800 */
[----:B------:R-:W-:-:S03]  /*18ef0*/  PRMT R20, RZ, 0x7610, R20 ;  /* 0x00007610ff147816 */ /* 0x000fc60000000014 */
[----:B--2---:R4:W-:Y:S02]  /*18f00*/  STS.U16 [R15+0x180], R8 ;  /* 0x000180080f007388 */ /* 0x0049e40000000400 */
[----:B----4-:R-:W-:-:S05]  /*18f10*/  @!P4 IMAD.MOV.U32 R8, RZ, RZ, R17 ;  /* 0x000000ffff08c224 */ /* 0x010fca00078e0011 */
[----:B---3--:R0:W2:Y:S01]  /*18f20*/  @!P4 LDG.E.U16 R20, [R8.64] ;  /* 0x000000080814c981 */ /* 0x0080a2000c1e1500 */
[----:B------:R-:W-:-:S03]  /*18f30*/  PRMT R4, RZ, 0x7610, R4 ;  /* 0x00007610ff047816 */ /* 0x000fc60000000004 */
[----:B------:R-:W-:Y:S04]  /*18f40*/  STL [R1+0x1308], R2 ;  /* 0x0013080201007387 */ /* 0x000fe80000100800 */
[----:B------:R-:W3:Y:S01]  /*18f50*/  LDL.LU R17, [R1+0x144] ;  /* 0x0001440001117983 */ /* 0x000ee20000300800 */
[----:B0-----:R-:W-:Y:S02]  /*18f60*/  @!P0 IMAD.MOV.U32 R8, RZ, RZ, R11 ;  /* 0x000000ffff088224 */ /* 0x001fe400078e000b */
[----:B------:R-:W-:Y:S01]  /*18f70*/  @!P0 IMAD.MOV.U32 R9, RZ, RZ, R14 ;  /* 0x000000ffff098224 */ /* 0x000fe200078e000e */
[----:B------:R-:W-:Y:S04]  /*18f80*/  STS.U16 [R15+0x900], R16 ;  /* 0x000900100f007388 */ /* 0x000fe80000000400 */
[----:B------:R0:W4:Y:S04]  /*18f90*/  @!P0 LDG.E.U16 R4, [R8.64] ;  /* 0x0000000808048981 */ /* 0x000128000c1e1500 */
[----:B--2---:R1:W-:Y:S04]  /*18fa0*/  STL [R1+0x58], R20 ;  /* 0x0000581401007387 */ /* 0x0043e80000100800 */
[----:B-1----:R-:W2:Y:S04]  /*18fb0*/  LDL.LU R20, [R1+0x1354] ;  /* 0x0013540001147983 */ /* 0x002ea80000300800 */
[----:B------:R-:W3:Y:S04]  /*18fc0*/  LDL.LU R16, [R1+0x148] ;  /* 0x0001480001107983 */ /* 0x000ee80000300800 */
[----:B0-----:R-:W3:Y:S04]  /*18fd0*/  LDL R8, [R1+0x938] ;  /* 0x0009380001087983 */ /* 0x001ee80000100800 */
[----:B------:R-:W3:Y:S04]  /*18fe0*/  LDL R9, [R1+0x93c] ;  /* 0x00093c0001097983 */ /* 0x000ee80000100800 */
[----:B------:R-:W4:Y:S01]  /*18ff0*/  LDL R11, [R1+0x8b0] ;  /* 0x0008b000010b7983 */ /* 0x000f220000100800 */
[----:B--2---:R-:W-:-:S02]  /*19000*/  PRMT R20, RZ, 0x7610, R20 ;  /* 0x00007610ff147816 */ /* 0x004fc40000000014 */
[----:B---3--:R-:W-:-:S04]  /*19010*/  @!P4 LOP3.LUT R9, R9, R8, RZ, 0x3c, !PT ;  /* 0x000000080909c212 */ /* 0x008fc800078e3cff */
[----:B------:R-:W-:-:S04]  /*19020*/  @!P4 LOP3.LUT R8, R9, R8, RZ, 0x3c, !PT ;  /* 0x000000080908c212 */ /* 0x000fc800078e3cff */
[----:B------:R-:W-:-:S05]  /*19030*/  @!P4 LOP3.LUT R9, R9, R8, RZ, 0x3c, !PT ;  /* 0x000000080909c212 */ /* 0x000fca00078e3cff */
[----:B------:R-:W2:Y:S04]  /*19040*/  @!P4 LDG.E.U16 R20, [R8.64] ;  /* 0x000000080814c981 */ /* 0x000ea8000c1e1500 */
[----:B----4-:R0:W-:Y:S04]  /*19050*/  STL [R1+0x54], R4 ;  /* 0x0000540401007387 */ /* 0x0101e80000100800 */
[----:B------:R1:W-:Y:S04]  /*19060*/  STS.U16 [R15+0x980], R0 ;  /* 0x000980000f007388 */ /* 0x0003e80000000400 */
[----:B0-----:R-:W3:Y:S04]  /*19070*/  LDL R4, [R1+0x8b4] ;  /* 0x0008b40001047983 */ /* 0x001ee80000100800 */
[----:B-1----:R-:W4:Y:S04]  /*19080*/  LDL.LU R0, [R1+0x150] ;  /* 0x0001500001007983 */ /* 0x002f280000300800 */
[----:B------:R-:W3:Y:S04]  /*19090*/  LDL.LU R14, [R1+0x154] ;  /* 0x00015400010e7983 */ /* 0x000ee80000300800 */
[----:B--2---:R0:W-:Y:S04]  /*190a0*/  STL [R1+0x50], R20 ;  /* 0x0000501401007387 */ /* 0x0041e80000100800 */
[----:B0-----:R-:W2:Y:S04]  /*190b0*/  LDL.LU R20, [R1+0x1350] ;  /* 0x0013500001147983 */ /* 0x001ea80000300800 */
[----:B------:R-:W2:Y:S04]  /*190c0*/  LDL R8, [R1+0x930] ;  /* 0x0009300001087983 */ /* 0x000ea80000100800 */
[----:B------:R-:W2:Y:S01]  /*190d0*/  LDL R9, [R1+0x934] ;  /* 0x0009340001097983 */ /* 0x000ea20000100800 */
[----:B------:R-:W-:-:S02]  /*190e0*/  PRMT R12, RZ, 0x7610, R12 ;  /* 0x00007610ff0c7816 */ /* 0x000fc4000000000c */
[----:B--2---:R-:W-:-:S04]  /*190f0*/  @!P0 LOP3.LUT R9, R9, R8, RZ, 0x3c, !PT ;  /* 0x0000000809098212 */ /* 0x004fc800078e3cff */
[----:B------:R-:W-:-:S04]  /*19100*/  @!P0 LOP3.LUT R8, R9, R8, RZ, 0x3c, !PT ;  /* 0x0000000809088212 */ /* 0x000fc800078e3cff */
[----:B------:R-:W-:-:S05]  /*19110*/  @!P0 LOP3.LUT R9, R9, R8, RZ, 0x3c, !PT ;  /* 0x0000000809098212 */ /* 0x000fca00078e3cff */
[----:B------:R0:W2:Y:S04]  /*19120*/  @!P0 LDG.E.U16 R12, [R8.64] ;  /* 0x00000008080c8981 */ /* 0x0000a8000c1e1500 */
[----:B------:R1:W-:Y:S04]  /*19130*/  STS.U16 [R15+0x1100], R19 ;  /* 0x001100130f007388 */ /* 0x0003e80000000400 */
[----:B-1----:R-:W3:Y:S04]  /*19140*/  LDL.LU R19, [R1+0x134c] ;  /* 0x00134c0001137983 */ /* 0x002ee80000300800 */
[----:B0-----:R-:W3:Y:S04]  /*19150*/  LDL R8, [R1+0x8b8] ;  /* 0x0008b80001087983 */ /* 0x001ee80000100800 */
[----:B------:R-:W3:Y:S04]  /*19160*/  LDL R9, [R1+0x8bc] ;  /* 0x0008bc0001097983 */ /* 0x000ee80000100800 */
[----:B------:R-:W-:Y:S04]  /*19170*/  STS.U16 [R15+0x1180], R18 ;  /* 0x001180120f007388 */ /* 0x000fe80000000400 */
[----:B--2---:R0:W-:Y:S04]  /*19180*/  STL [R1+0x4c], R12 ;  /* 0x00004c0c01007387 */ /* 0x0041e80000100800 */
[----:B0-----:R-:W2:Y:S04]  /*19190*/  LDL.LU R12, [R1+0x158] ;  /* 0x00015800010c7983 */ /* 0x001ea80000300800 */
[----:B------:R-:W2:Y:S01]  /*191a0*/  LDL.LU R18, [R1+0x1348] ;  /* 0x0013480001127983 */ /* 0x000ea20000300800 */
[----:B---3--:R-:W-:-:S04]  /*191b0*/  @!P4 LOP3.LUT R9, R9, R8, RZ, 0x3c, !PT ;  /* 0x000000080909c212 */ /* 0x008fc800078e3cff */
[----:B------:R-:W-:-:S04]  /*191c0*/  @!P4 LOP3.LUT R8, R9, R8, RZ, 0x3c, !PT ;  /* 0x000000080908c212 */ /* 0x000fc800078e3cff */
[----:B------:R-:W-:Y:S02]  /*191d0*/  @!P4 LOP3.LUT R9, R9, R8, RZ, 0x3c, !PT ;  /* 0x000000080909c212 */ /* 0x000fe400078e3cff */
[----:B--2---:R-:W-:-:S06]  /*191e0*/  PRMT R18, RZ, 0x7610, R18 ;  /* 0x00007610ff127816 */ /* 0x004fcc0000000012 */
[----:B------:R-:W2:Y:S04]  /*191f0*/  @!P4 LDG.E.U16 R18, [R8.64] ;  /* 0x000000080812c981 */ /* 0x000ea8000c1e1500 */
[----:B--2---:R0:W-:Y:S04]  /*19200*/  STL [R1+0x48], R18 ;  /* 0x0000481201007387 */ /* 0x0041e80000100800 */
[----:B0-----:R-:W2:Y:S01]  /*19210*/  LDL.LU R18, [R1+0x1344] ;  /* 0x0013440001127983 */ /* 0x001ea20000300800 */
[----:B------:R-:W-:Y:S02]  /*19220*/  @!P0 IMAD.MOV.U32 R8, RZ, RZ, R4 ;  /* 0x000000ffff088224 */ /* 0x000fe400078e0004 */
[----:B------:R-:W-:Y:S01]  /*19230*/  @!P0 IMAD.MOV.U32 R9, RZ, RZ, R11 ;  /* 0x000000ffff098224 */ /* 0x000fe200078e000b */
[----:B--2---:R-:W-:-:S06]  /*19240*/  PRMT R18, RZ, 0x7610, R18 ;  /* 0x00007610ff127816 */ /* 0x004fcc0000000012 */
[----:B------:R-:W2:Y:S04]  /*19250*/  @!P0 LDG.E.U16 R18, [R8.64] ;  /* 0x0000000808128981 */ /* 0x000ea8000c1e1500 */
[----:B------:R0:W-:Y:S04]  /*19260*/  STS.U16 [R15+0x1900], R23 ;  /* 0x001900170f007388 */ /* 0x0001e80000000400 */
[----:B0-----:R-:W3:Y:S04]  /*19270*/  LDL.LU R23, [R1+0x160] ;  /* 0x0001600001177983 */ /* 0x001ee80000300800 */
[----:B------:R-:W3:Y:S04]  /*19280*/  LDL R11, [R1+0x7b0] ;  /* 0x0007b000010b7983 */ /* 0x000ee80000100800 */
[----:B------:R-:W3:Y:S04]  /*19290*/  LDL R4, [R1+0x7b4] ;  /* 0x0007b40001047983 */ /* 0x000ee80000100800 */
        /* <DEDUP_REMOVED lines=26> */
[----:B------:R-:W-:-:S02]  /*19440*/  PRMT R13, RZ, 0x7610, R13 ;  /* 0x00007610ff0d7816 */ /* 0x000fc4000000000d */
[----:B------:R-:W-:Y:S01]  /*19450*/  PRMT R3, RZ, 0x7610, R3 ;  /* 0x00007610ff037816 */ /* 0x000fe20000000003 */
[----:B----4-:R0:W-:Y:S04]  /*19460*/  STS.U16 [R15+0x2180], R0 ;  /* 0x002180000f007388 */ /* 0x0101e80000000400 */
[----:B0-----:R-:W4:Y:S01]  /*19470*/  LDL.LU R0, [R1+0x132c] ;  /* 0x00132c0001007983 */ /* 0x001f220000300800 */
[----:B---3--:R-:W-:-:S04]  /*19480*/  @!P4 LOP3.LUT R9, R9, R8, RZ, 0x3c, !PT ;  /* 0x000000080909c212 */ /* 0x008fc800078e3cff */
[----:B------:R-:W-:-:S04]  /*19490*/  @!P4 LOP3.LUT R8, R9, R8, RZ, 0x3c, !PT ;  /* 0x000000080908c212 */ /* 0x000fc800078e3cff */
[----:B------:R-:W-:-:S05]  /*194a0*/  @!P4 LOP3.LUT R9, R9, R8, RZ, 0x3c, !PT ;  /* 0x000000080909c212 */ /* 0x000fca00078e3cff */
[----:B------:R0:W3:Y:S02]  /*194b0*/  @!P4 LDG.E.U16 R13, [R8.64] ;  /* 0x00000008080dc981 */ /* 0x0000e4000c1e1500 */
[----:B0-----:R-:W-:Y:S02]  /*194c0*/  @!P0 IMAD.MOV.U32 R8, RZ, RZ, R4 ;  /* 0x000000ffff088224 */ /* 0x001fe400078e0004 */
[----:B------:R-:W-:-:S05]  /*194d0*/  @!P0 IMAD.MOV.U32 R9, RZ, RZ, R11 ;  /* 0x000000ffff098224 */ /* 0x000fca00078e000b */
[----:B------:R0:W2:Y:S04]  /*194e0*/  @!P0 LDG.E.U16 R3, [R8.64] ;  /* 0x0000000808038981 */ /* 0x0000a8000c1e1500 */
[----:B0-----:R-:W2:Y:S04]  /*194f0*/  LDL R8, [R1+0x738] ;  /* 0x0007380001087983 */ /* 0x001ea80000100800 */
[----:B------:R-:W2:Y:S01]  /*19500*/  LDL R9, [R1+0x73c] ;  /* 0x00073c0001097983 */ /* 0x000ea20000100800 */
[----:B------:R-:W-:-:S03]  /*19510*/  PRMT R7, RZ, 0x7610, R7 ;  /* 0x00007610ff077816 */ /* 0x000fc60000000007 */
[----:B------:R0:W-:Y:S04]  /*19520*/  STS.U16 [R15+0x2900], R14 ;  /* 0x0029000e0f007388 */ /* 0x0001e80000000400 */
[----:B------:R-:W-:Y:S04]  /*19530*/  STS.U16 [R15+0x2980], R12 ;  /* 0x0029800c0f007388 */ /* 0x000fe80000000400 */
[----:B0-----:R-:W4:Y:S04]  /*19540*/  LDL R14, [R1+0x734] ;  /* 0x00073400010e7983 */ /* 0x001f280000100800 */
[----:B---3--:R0:W-:Y:S04]  /*19550*/  STL [R1+0x38], R13 ;  /* 0x0000380d01007387 */ /* 0x0081e80000100800 */
[----:B0-----:R-:W3:Y:S04]  /*19560*/  LDL R13, [R1+0x6bc] ;  /* 0x0006bc00010d7983 */ /* 0x001ee80000100800 */
[----:B------:R-:W3:Y:S04]  /*19570*/  LDL.LU R11, [R1+0x180] ;  /* 0x00018000010b7983 */ /* 0x000ee80000300800 */
[----:B------:R-:W3:Y:S01]  /*19580*/  LDL R4, [R1+0x6b0] ;  /* 0x0006b00001047983 */ /* 0x000ee20000100800 */
[----:B--2---:R-:W-:-:S04]  /*19590*/  @!P4 LOP3.LUT R9, R9, R8, RZ, 0x3c, !PT ;  /* 0x000000080909c212 */ /* 0x004fc800078e3cff */
[C---:B------:R-:W-:Y:S01]  /*195a0*/  @!P4 LOP3.LUT R8, R9.reuse, R8, RZ, 0x3c, !PT ;  /* 0x000000080908c212 */ /* 0x040fe200078e3cff */
[----:B------:R0:W-:Y:S03]  /*195b0*/  STL [R1+0x34], R3 ;  /* 0x0000340301007387 */ /* 0x0001e60000100800 */
[----:B------:R-:W-:-:S05]  /*195c0*/  @!P4 LOP3.LUT R9, R9, R8, RZ, 0x3c, !PT ;  /* 0x000000080909c212 */ /* 0x000fca00078e3cff */
[----:B------:R1:W2:Y:S04]  /*195d0*/  @!P4 LDG.E.U16 R7, [R8.64] ;  /* 0x000000080807c981 */ /* 0x0002a8000c1e1500 */
[----:B0-----:R-:W2:Y:S04]  /*195e0*/  LDL R3, [R1+0x6b4] ;  /* 0x0006b40001037983 */ /* 0x001ea80000100800 */
[----:B------:R-:W2:Y:S04]  /*195f0*/  LDL.LU R12, [R1+0x184] ;  /* 0x00018400010c7983 */ /* 0x000ea80000300800 */
[----:B-1----:R-:W2:Y:S01]  /*19600*/  LDL R9, [R1+0x730] ;  /* 0x0007300001097983 */ /* 0x002ea20000100800 */
[----:B----4-:R-:W-:Y:S01]  /*19610*/  PRMT R0, RZ, 0x7610, R0 ;  /* 0x00007610ff007816 */ /* 0x010fe20000000000 */
[----:B------:R-:W-:-:S02]  /*19620*/  @!P0 IMAD.MOV.U32 R8, RZ, RZ, R14 ;  /* 0x000000ffff088224 */ /* 0x000fc400078e000e */
[----:B------:R0:W-:Y:S04]  /*19630*/  STS.U16 [R15+0x3100], R23 ;  /* 0x003100170f007388 */ /* 0x0001e80000000400 */
[----:B0-----:R-:W4:Y:S04]  /*19640*/  LDL R23, [R1+0x638] ;  /* 0x0006380001177983 */ /* 0x001f280000100800 */
[----:B--2---:R-:W2:Y:S04]  /*19650*/  @!P0 LDG.E.U16 R0, [R8.64] ;  /* 0x0000000808008981 */ /* 0x004ea8000c1e1500 */
[----:B------:R0:W-:Y:S04]  /*19660*/  STL [R1+0x30], R7 ;  /* 0x0000300701007387 */ /* 0x0001e80000100800 */
[----:B0-----:R-:W3:Y:S04]  /*19670*/  LDL R7, [R1+0x63c] ;  /* 0x00063c0001077983 */ /* 0x001ee80000100800 */
[----:B------:R-:W3:Y:S04]  /*19680*/  LDL.LU R14, [R1+0x188] ;  /* 0x00018800010e7983 */ /* 0x000ee80000300800 */
[----:B--2---:R0:W-:Y:S04]  /*19690*/  STL [R1+0x2c], R0 ;  /* 0x00002c0001007387 */ /* 0x0041e80000100800 */
[----:B0-----:R-:W2:Y:S04]  /*196a0*/  LDL.LU R0, [R1+0x1328] ;  /* 0x0013280001007983 */ /* 0x001ea80000300800 */
[----:B------:R-:W3:Y:S04]  /*196b0*/  LDL.LU R8, [R1+0x164] ;  /* 0x0001640001087983 */ /* 0x000ee80000300800 */
[----:B------:R-:W4:Y:S01]  /*196c0*/  LDL R9, [R1+0x6b8] ;  /* 0x0006b80001097983 */ /* 0x000f220000100800 */
[----:B--2---:R-:W-:-:S03]  /*196d0*/  PRMT R0, RZ, 0x7610, R0 ;  /* 0x00007610ff007816 */ /* 0x004fc60000000000 */
[----:B---3--:R0:W-:Y:S02]  /*196e0*/  STS.U16 [R15+0x3180], R8 ;  /* 0x003180080f007388 */ /* 0x0081e40000000400 */
[----:B0-----:R-:W-:Y:S02]  /*196f0*/  @!P4 IMAD.MOV.U32 R8, RZ, RZ, R13 ;  /* 0x000000ffff08c224 */ /* 0x001fe400078e000d */
[----:B------:R-:W2:Y:S04]  /*19700*/  LDL.LU R13, [R1+0x190] ;  /* 0x00019000010d7983 */ /* 0x000ea80000300800 */
[----:B----4-:R-:W3:Y:S04]  /*19710*/  @!P4 LDG.E.U16 R0, [R8.64] ;  /* 0x000000080800c981 */ /* 0x010ee8000c1e1500 */
[----:B---3--:R0:W-:Y:S04]  /*19720*/  STL [R1+0x28], R0 ;  /* 0x0000280001007387 */ /* 0x0081e80000100800 */
[----:B0-----:R-:W3:Y:S04]  /*19730*/  LDL.LU R0, [R1+0x1324] ;  /* 0x0013240001007983 */ /* 0x001ee80000300800 */
[----:B------:R-:W4:Y:S01]  /*19740*/  LDL.LU R9, [R1+0x168] ;  /* 0x0001680001097983 */ /* 0x000f220000300800 */
[----:B------:R-:W-:-:S03]  /*19750*/  @!P0 IMAD.MOV.U32 R8, RZ, RZ, R3 ;  /* 0x000000ffff088224 */ /* 0x000fc600078e0003 */
[----:B------:R-:W2:Y:S01]  /*19760*/  LDL R3, [R1+0x5bc] ;  /* 0x0005bc0001037983 */ /* 0x000ea20000100800 */
[----:B---3--:R-:W-:-:S03]  /*19770*/  PRMT R0, RZ, 0x7610, R0 ;  /* 0x00007610ff007816 */ /* 0x008fc60000000000 */
[----:B----4-:R0:W-:Y:S02]  /*19780*/  STS.U16 [R15+0x3900], R9 ;  /* 0x003900090f007388 */ /* 0x0101e40000000400 */
[----:B0-----:R-:W-:Y:S02]  /*19790*/  @!P0 IMAD.MOV.U32 R9, RZ, RZ, R4 ;  /* 0x000000ffff098224 */ /* 0x001fe400078e0004 */
[----:B------:R-:W3:Y:S04]  /*197a0*/  LDL R4, [R1+0x5b8] ;  /* 0x0005b80001047983 */ /* 0x000ee80000100800 */
[----:B------:R-:W4:Y:S04]  /*197b0*/  @!P0 LDG.E.U16 R0, [R8.64] ;  /* 0x0000000808008981 */ /* 0x000f28000c1e1500 */
[----:B----4-:R0:W-:Y:S04]  /*197c0*/  STL [R1+0x24], R0 ;  /* 0x0000240001007387 */ /* 0x0101e80000100800 */
[----:B0-----:R-:W4:Y:S04]  /*197d0*/  LDL.LU R0, [R1+0x1320] ;  /* 0x0013200001007983 */ /* 0x001f280000300800 */
[----:B------:R-:W2:Y:S01]  /*197e0*/  LDL.LU R9, [R1+0x16c] ;  /* 0x00016c0001097983 */ /* 0x000ea20000300800 */
[----:B------:R-:W-:Y:S01]  /*197f0*/  PRMT R5, RZ, 0x7610, R5 ;  /* 0x00007610ff057816 */ /* 0x000fe20000000005 */
[----:B------:R-:W-:Y:S01]  /*19800*/  @!P4 IMAD.MOV.U32 R8, RZ, RZ, R7 ;  /* 0x000000ffff08c224 */ /* 0x000fe200078e0007 */
[----:B------:R-:W-:Y:S01]  /*19810*/  PRMT R28, RZ, 0x7610, R28 ;  /* 0x00007610ff1c7816 */ /* 0x000fe2000000001c */
[----:B------:R-:W3:Y:S04]  /*19820*/  LDL R7, [R1+0x5b0] ;  /* 0x0005b00001077983 */ /* 0x000ee80000100800 */
[----:B--2---:R0:W-:Y:S02]  /*19830*/  STS.U16 [R15+0x3980], R9 ;  /* 0x003980090f007388 */ /* 0x0041e40000000400 */
[----:B0-----:R-:W-:-:S05]  /*19840*/  @!P4 IMAD.MOV.U32 R9, RZ, RZ, R23 ;  /* 0x000000ffff09c224 */ /* 0x001fca00078e0017 */
[----:B------:R0:W2:Y:S04]  /*19850*/  @!P4 LDG.E.U16 R5, [R8.64] ;  /* 0x000000080805c981 */ /* 0x0000a8000c1e1500 */
[----:B0-----:R-:W3:Y:S04]  /*19860*/  LDL R8, [R1+0x630] ;  /* 0x0006300001087983 */ /* 0x001ee80000100800 */
[----:B------:R-:W3:Y:S01]  /*19870*/  LDL R9, [R1+0x634] ;  /* 0x0006340001097983 */ /* 0x000ee20000100800 */
[----:B----4-:R-:W-:-:S03]  /*19880*/  PRMT R0, RZ, 0x7610, R0 ;  /* 0x00007610ff007816 */ /* 0x010fc60000000000 */
[----:B--2---:R0:W-:Y:S04]  /*19890*/  STL [R1+0x20], R5 ;  /* 0x0000200501007387 */ /* 0x0041e80000100800 */
[----:B0-----:R-:W2:Y:S01]  /*198a0*/  LDL R5, [R1+0x5b4] ;  /* 0x0005b40001057983 */ /* 0x001ea20000100800 */
[----:B---3--:R-:W-:-:S03]  /*198b0*/  @!P0 LOP3.LUT R9, R9, R8, RZ, 0x3c, !PT ;  /* 0x0000000809098212 */ /* 0x008fc600078e3cff */
[----:B------:R-:W3:Y:S01]  /*198c0*/  LDL.LU R23, [R1+0x198] ;  /* 0x0001980001177983 */ /* 0x000ee20000300800 */
[----:B------:R-:W-:-:S04]  /*198d0*/  @!P0 LOP3.LUT R8, R9, R8, RZ, 0x3c, !PT ;  /* 0x0000000809088212 */ /* 0x000fc800078e3cff */
[----:B------:R-:W-:-:S05]  /*198e0*/  @!P0 LOP3.LUT R9, R9, R8, RZ, 0x3c, !PT ;  /* 0x0000000809098212 */ /* 0x000fca00078e3cff */
[----:B------:R0:W4:Y:S02]  /*198f0*/  @!P0 LDG.E.U16 R28, [R8.64] ;  /* 0x00000008081c8981 */ /* 0x000124000c1e1500 */
[----:B0-----:R-:W-:Y:S02]  /*19900*/  @!P4 IMAD.MOV.U32 R8, RZ, RZ, R3 ;  /* 0x000000ffff08c224 */ /* 0x001fe400078e0003 */
[----:B------:R-:W-:-:S05]  /*19910*/  @!P4 IMAD.MOV.U32 R9, RZ, RZ, R4 ;  /* 0x000000ffff09c224 */ /* 0x000fca00078e0004 */
[----:B------:R0:W3:Y:S01]  /*19920*/  @!P4 LDG.E.U16 R0, [R8.64] ;  /* 0x000000080800c981 */ /* 0x0000e2000c1e1500 */
[----:B------:R-:W-:-:S03]  /*19930*/  PRMT R2, RZ, 0x7610, R2 ;  /* 0x00007610ff027816 */ /* 0x000fc60000000002 */
[----:B------:R1:W-:Y:S01]  /*19940*/  STS.U16 [R15+0x4100], R11 ;  /* 0x0041000b0f007388 */ /* 0x0003e20000000400 */
[----:B0-----:R-:W-:-:S03]  /*19950*/  @!P0 IMAD.MOV.U32 R9, RZ, RZ, R7 ;  /* 0x000000ffff098224 */ /* 0x001fc600078e0007 */
[----:B------:R-:W-:Y:S04]  /*19960*/  STS.U16 [R15+0x4180], R12 ;  /* 0x0041800c0f007388 */ /* 0x000fe80000000400 */
[----:B-1----:R-:W3:Y:S01]  /*19970*/  LDL.LU R11, [R1+0x1a0] ;  /* 0x0001a000010b7983 */ /* 0x002ee20000300800 */
[----:B--2---:R-:W-:-:S05]  /*19980*/  @!P0 IMAD.MOV.U32 R8, RZ, RZ, R5 ;  /* 0x000000ffff088224 */ /* 0x004fca00078e0005 */
[----:B------:R0:W2:Y:S04]  /*19990*/  @!P0 LDG.E.U16 R2, [R8.64] ;  /* 0x0000000808028981 */ /* 0x0000a8000c1e1500 */
[----:B----4-:R1:W-:Y:S04]  /*199a0*/  STL [R1+0x1c], R28 ;  /* 0x00001c1c01007387 */ /* 0x0103e80000100800 */
[----:B------:R-:W4:Y:S04]  /*199b0*/  LDL R4, [R1+0x530] ;  /* 0x0005300001047983 */ /* 0x000f280000100800 */
[----:B------:R-:W4:Y:S04]  /*199c0*/  LDL R3, [R1+0x534] ;  /* 0x0005340001037983 */ /* 0x000f280000100800 */
[----:B-1----:R-:W4:Y:S04]  /*199d0*/  LDL R28, [R1+0x53c] ;  /* 0x00053c00011c7983 */ /* 0x002f280000100800 */
[----:B------:R-:W4:Y:S04]  /*199e0*/  LDL.LU R12, [R1+0x1a4] ;  /* 0x0001a400010c7983 */ /* 0x000f280000300800 */
[----:B---3--:R1:W-:Y:S04]  /*199f0*/  STL [R1+0x18], R0 ;  /* 0x0000180001007387 */ /* 0x0083e80000100800 */
[----:B-1----:R-:W3:Y:S04]  /*19a00*/  LDL.LU R0, [R1+0x131c] ;  /* 0x00131c0001007983 */ /* 0x002ee80000300800 */
[----:B0-----:R-:W4:Y:S04]  /*19a10*/  LDL R9, [R1+0x538] ;  /* 0x0005380001097983 */ /* 0x001f280000100800 */
[----:B------:R0:W-:Y:S04]  /*19a20*/  STS.U16 [R15+0x4900], R14 ;  /* 0x0049000e0f007388 */ /* 0x0001e80000000400 */
[----:B------:R-:W4:Y:S04]  /*19a30*/  LDL R7, [R1+0x4bc] ;  /* 0x0004bc0001077983 */ /* 0x000f280000100800 */
[----:B------:R-:W4:Y:S04]  /*19a40*/  LDL R5, [R1+0x4b0] ;  /* 0x0004b00001057983 */ /* 0x000f280000100800 */
[----:B0-----:R-:W4:Y:S04]  /*19a50*/  LDL R14, [R1+0x4b8] ;  /* 0x0004b800010e7983 */ /* 0x001f280000100800 */
[----:B------:R-:W-:Y:S04]  /*19a60*/  STS.U16 [R15+0x4980], R13 ;  /* 0x0049800d0f007388 */ /* 0x000fe80000000400 */
[----:B--2---:R0:W-:Y:S04]  /*19a70*/  STL [R1+0x14], R2 ;  /* 0x0000140201007387 */ /* 0x0041e80000100800 */
[----:B0-----:R-:W2:Y:S04]  /*19a80*/  LDL R2, [R1+0x4b4] ;  /* 0x0004b40001027983 */ /* 0x001ea80000100800 */
[----:B------:R-:W2:Y:S04]  /*19a90*/  LDL.LU R13, [R1+0x1a8] ;  /* 0x0001a800010d7983 */ /* 0x000ea80000300800 */
[----:B---3--:R0:W-:Y:S04]  /*19aa0*/  STS.U16 [R15+0x5100], R0 ;  /* 0x005100000f007388 */ /* 0x0081e80000000400 */
[----:B0-----:R-:W3:Y:S01]  /*19ab0*/  LDL.LU R0, [R1+0x1318] ;  /* 0x0013180001007983 */ /* 0x001ee20000300800 */
[----:B------:R-:W-:Y:S01]  /*19ac0*/  PRMT R10, RZ, 0x7610, R10 ;  /* 0x00007610ff0a7816 */ /* 0x000fe2000000000a */
[----:B----4-:R-:W-:Y:S01]  /*19ad0*/  @!P4 IMAD.MOV.U32 R8, RZ, RZ, R28 ;  /* 0x000000ffff08c224 */ /* 0x010fe200078e001c */
[----:B------:R-:W-:-:S04]  /*19ae0*/  PRMT R21, RZ, 0x7610, R21 ;  /* 0x00007610ff157816 */ /* 0x000fc80000000015 */
[----:B------:R0:W4:Y:S01]  /*19af0*/  @!P4 LDG.E.U16 R10, [R8.64] ;  /* 0x00000008080ac981 */ /* 0x000122000c1e1500 */
[----:B------:R-:W-:Y:S01]  /*19b00*/  PRMT R6, RZ, 0x7610, R6 ;  /* 0x00007610ff067816 */ /* 0x000fe20000000006 */
[----:B0-----:R-:W-:Y:S02]  /*19b10*/  @!P0 IMAD.MOV.U32 R8, RZ, RZ, R3 ;  /* 0x000000ffff088224 */ /* 0x001fe400078e0003 */
[----:B------:R-:W-:Y:S01]  /*19b20*/  @!P0 IMAD.MOV.U32 R9, RZ, RZ, R4 ;  /* 0x000000ffff098224 */ /* 0x000fe200078e0004 */
[----:B------:R-:W4:Y:S04]  /*19b30*/  LDL R3, [R1+0x43c] ;  /* 0x00043c0001037983 */ /* 0x000f280000100800 */
[----:B------:R0:W4:Y:S04]  /*19b40*/  @!P0 LDG.E.U16 R21, [R8.64] ;  /* 0x0000000808158981 */ /* 0x000128000c1e1500 */
[----:B------:R-:W4:Y:S01]  /*19b50*/  LDL R4, [R1+0x438] ;  /* 0x0004380001047983 */ /* 0x000f220000100800 */
[----:B0-----:R-:W-:-:S02]  /*19b60*/  @!P4 IMAD.MOV.U32 R8, RZ, RZ, R7 ;  /* 0x000000ffff08c224 */ /* 0x001fc400078e0007 */
[----:B------:R-:W-:-:S05]  /*19b70*/  @!P4 IMAD.MOV.U32 R9, RZ, RZ, R14 ;  /* 0x000000ffff09c224 */ /* 0x000fca00078e000e */
[----:B------:R0:W4:Y:S02]  /*19b80*/  @!P4 LDG.E.U16 R6, [R8.64] ;  /* 0x000000080806c981 */ /* 0x000124000c1e1500 */
[----:B0-----:R-:W-:Y:S02]  /*19b90*/  @!P0 IMAD.MOV.U32 R9, RZ, RZ, R5 ;  /* 0x000000ffff098224 */ /* 0x001fe400078e0005 */
[----:B--2---:R-:W-:Y:S01]  /*19ba0*/  @!P0 IMAD.MOV.U32 R8, RZ, RZ, R2 ;  /* 0x000000ffff088224 */ /* 0x004fe200078e0002 */
[----:B---3--:R-:W-:-:S06]  /*19bb0*/  PRMT R0, RZ, 0x7610, R0 ;  /* 0x00007610ff007816 */ /* 0x008fcc0000000000 */
[----:B------:R-:W2:Y:S04]  /*19bc0*/  @!P0 LDG.E.U16 R0, [R8.64] ;  /* 0x0000000808008981 */ /* 0x000ea8000c1e1500 */
[----:B----4-:R0:W-:Y:S04]  /*19bd0*/  STL [R1+0x10], R10 ;  /* 0x0000100a01007387 */ /* 0x0101e80000100800 */
[----:B------:R-:W-:Y:S04]  /*19be0*/  STS.U16 [R15+0x5180], R23 ;  /* 0x005180170f007388 */ /* 0x000fe80000000400 */
[----:B0-----:R-:W3:Y:S04]  /*19bf0*/  LDL.LU R10, [R1+0x1b0] ;  /* 0x0001b000010a7983 */ /* 0x001ee80000300800 */
[----:B------:R-:W4:Y:S04]  /*19c00*/  LDL.LU R14, [R1+0x1b4] ;  /* 0x0001b400010e7983 */ /* 0x000f280000300800 */
[----:B------:R-:W3:Y:S04]  /*19c10*/  LDL R7, [R1+0x430] ;  /* 0x0004300001077983 */ /* 0x000ee80000100800 */
[----:B------:R-:W3:Y:S04]  /*19c20*/  LDL R2, [R1+0x434] ;  /* 0x0004340001027983 */ /* 0x000ee80000100800 */
[----:B------:R0:W-:Y:S04]  /*19c30*/  STS.U16 [R15+0x5900], R11 ;  /* 0x0059000b0f007388 */ /* 0x0001e80000000400 */
[----:B0-----:R-:W4:Y:S04]  /*19c40*/  LDL.LU R11, [R1+0x1b8] ;  /* 0x0001b800010b7983 */ /* 0x001f280000300800 */
[----:B--2---:R-:W-:Y:S04]  /*19c50*/  STL [R1+0x129c], R0 ;  /* 0x00129c0001007387 */ /* 0x004fe80000100800 */
[----:B------:R0:W-:Y:S04]  /*19c60*/  STL [R1+0x8], R6 ;  /* 0x0000080601007387 */ /* 0x0001e80000100800 */
[----:B------:R-:W2:Y:S04]  /*19c70*/  LDL R5, [R1+0x3bc] ;  /* 0x0003bc0001057983 */ /* 0x000ea80000100800 */
[----:B0-----:R-:W4:Y:S01]  /*19c80*/  LDL R6, [R1+0x3b8] ;  /* 0x0003b80001067983 */ /* 0x001f220000100800 */
[----:B------:R-:W-:Y:S01]  /*19c90*/  PRMT R27, RZ, 0x7610, R27 ;  /* 0x00007610ff1b7816 */ /* 0x000fe2000000001b */
[----:B------:R-:W-:-:S02]  /*19ca0*/  @!P4 IMAD.MOV.U32 R8, RZ, RZ, R3 ;  /* 0x000000ffff08c224 */ /* 0x000fc400078e0003 */
[----:B------:R-:W-:Y:S01]  /*19cb0*/  @!P4 IMAD.MOV.U32 R9, RZ, RZ, R4 ;  /* 0x000000ffff09c224 */ /* 0x000fe200078e0004 */
[----:B------:R-:W-:Y:S02]  /*19cc0*/  PRMT R25, RZ, 0x7610, R25 ;  /* 0x00007610ff197816 */ /* 0x000fe40000000019 */
[----:B------:R-:W-:Y:S01]  /*19cd0*/  PRMT R19, RZ, 0x7610, R19 ;  /* 0x00007610ff137816 */ /* 0x000fe20000000013 */
[----:B------:R0:W-:Y:S04]  /*19ce0*/  STS.U16 [R15+0x5980], R12 ;  /* 0x0059800c0f007388 */ /* 0x0001e80000000400 */
[----:B------:R3:W4:Y:S04]  /*19cf0*/  @!P4 LDG.E.U16 R27, [R8.64] ;  /* 0x00000008081bc981 */ /* 0x000728000c1e1500 */
[----:B------:R-:W4:Y:S04]  /*19d00*/  LDL R3, [R1+0x3b4] ;  /* 0x0003b40001037983 */ /* 0x000f280000100800 */
[----:B0-----:R-:W4:Y:S01]  /*19d10*/  LDL.LU R12, [R1+0x1c0] ;  /* 0x0001c000010c7983 */ /* 0x001f220000300800 */
[----:B---3--:R-:W-:-:S02]  /*19d20*/  @!P0 IMAD.MOV.U32 R8, RZ, RZ, R2 ;  /* 0x000000ffff088224 */ /* 0x008fc400078e0002 */
[----:B------:R-:W-:-:S05]  /*19d30*/  @!P0 IMAD.MOV.U32 R9, RZ, RZ, R7 ;  /* 0x000000ffff098224 */ /* 0x000fca00078e0007 */
[----:B------:R2:W3:Y:S02]  /*19d40*/  @!P0 LDG.E.U16 R25, [R8.64] ;  /* 0x0000000808198981 */ /* 0x0004e4000c1e1500 */
[----:B--2---:R-:W-:Y:S02]  /*19d50*/  @!P4 IMAD.MOV.U32 R8, RZ, RZ, R5 ;  /* 0x000000ffff08c224 */ /* 0x004fe400078e0005 */
[----:B----4-:R-:W-:-:S05]  /*19d60*/  @!P4 IMAD.MOV.U32 R9, RZ, RZ, R6 ;  /* 0x000000ffff09c224 */ /* 0x010fca00078e0006 */
[----:B------:R-:W2:Y:S04]  /*19d70*/  @!P4 LDG.E.U16 R19, [R8.64] ;  /* 0x000000080813c981 */ /* 0x000ea8000c1e1500 */
[----:B------:R-:W-:Y:S04]  /*19d80*/  STL [R1+0x12a0], R27 ;  /* 0x0012a01b01007387 */ /* 0x000fe80000100800 */
[----:B------:R-:W4:Y:S04]  /*19d90*/  LDL R4, [R1+0x3b0] ;  /* 0x0003b00001047983 */ /* 0x000f280000100800 */
[----:B------:R0:W-:Y:S04]  /*19da0*/  STS.U16 [R15+0x6100], R13 ;  /* 0x0061000d0f007388 */ /* 0x0001e80000000400 */
[----:B0-----:R-:W4:Y:S04]  /*19db0*/  LDL.LU R13, [R1+0x1c4] ;  /* 0x0001c400010d7983 */ /* 0x001f280000300800 */
[----:B------:R-:W4:Y:S04]  /*19dc0*/  LDL R2, [R1+0x338] ;  /* 0x0003380001027983 */ /* 0x000f280000100800 */
[----:B------:R-:W4:Y:S04]  /*19dd0*/  LDL R0, [R1+0x33c] ;  /* 0x00033c0001007983 */ /* 0x000f280000100800 */
[----:B------:R-:W-:Y:S04]  /*19de0*/  STL [R1+0xc], R21 ;  /* 0x00000c1501007387 */ /* 0x000fe80000100800 */
[----:B---3--:R-:W-:Y:S04]  /*19df0*/  STL [R1+0x12a4], R25 ;  /* 0x0012a41901007387 */ /* 0x008fe80000100800 */
[----:B------:R-:W3:Y:S04]  /*19e00*/  LDL.LU R7, [R1+0x1cc] ;  /* 0x0001cc0001077983 */ /* 0x000ee80000300800 */
[----:B------:R-:W3:Y:S04]  /*19e10*/  LDL R5, [R1+0x334] ;  /* 0x0003340001057983 */ /* 0x000ee80000100800 */
[----:B--2---:R-:W-:Y:S04]  /*19e20*/  STL [R1+0x12a8], R19 ;  /* 0x0012a81301007387 */ /* 0x004fe80000100800 */
[----:B------:R-:W2:Y:S01]  /*19e30*/  LDL R6, [R1+0x330] ;  /* 0x0003300001067983 */ /* 0x000ea20000100800 */
[----:B------:R-:W-:Y:S01]  /*19e40*/  PRMT R16, RZ, 0x7610, R16 ;  /* 0x00007610ff107816 */ /* 0x000fe20000000010 */
[----:B------:R-:W-:-:S02]  /*19e50*/  @!P0 IMAD.MOV.U32 R8, RZ, RZ, R3 ;  /* 0x000000ffff088224 */ /* 0x000fc400078e0003 */
[----:B----4-:R-:W-:Y:S01]  /*19e60*/  @!P0 IMAD.MOV.U32 R9, RZ, RZ, R4 ;  /* 0x000000ffff098224 */ /* 0x010fe200078e0004 */
[----:B------:R0:W-:Y:S04]  /*19e70*/  STS.U16 [R15+0x6180], R10 ;  /* 0x0061800a0f007388 */ /* 0x0001e80000000400 */
[----:B------:R-:W-:Y:S04]  /*19e80*/  STS.U16 [R15+0x6900], R14 ;  /* 0x0069000e0f007388 */ /* 0x000fe80000000400 */
[----:B------:R1:W4:Y:S04]  /*19e90*/  @!P0 LDG.E.U16 R16, [R8.64] ;  /* 0x0000000808108981 */ /* 0x000328000c1e1500 */
[----:B------:R0:W-:Y:S04]  /*19ea0*/  STS.U16 [R15+0x6980], R11 ;  /* 0x0069800b0f007388 */ /* 0x0001e80000000400 */
[----:B------:R-:W4:Y:S01]  /*19eb0*/  LDL R4, [R1+0x2a4] ;  /* 0x0002a40001047983 */ /* 0x000f220000100800 */
[----:B-1----:R-:W-:-:S03]  /*19ec0*/  PRMT R8, RZ, 0x7610, R8 ;  /* 0x00007610ff087816 */ /* 0x002fc60000000008 */
[----:B------:R-:W4:Y:S01]  /*19ed0*/  LDL R3, [R1+0x2a8] ;  /* 0x0002a80001037983 */ /* 0x000f220000100800 */
[----:B0-----:R-:W-:Y:S02]  /*19ee0*/  @!P4 IMAD.MOV.U32 R10, RZ, RZ, R0 ;  /* 0x000000ffff0ac224 */ /* 0x001fe400078e0000 */
[----:B------:R-:W-:Y:S01]  /*19ef0*/  @!P4 IMAD.MOV.U32 R11, RZ, RZ, R2 ;  /* 0x000000ffff0bc224 */ /* 0x000fe200078e0002 */
[----:B------:R-:W-:Y:S01]  /*19f00*/  PRMT R9, RZ, 0x7610, R9 ;  /* 0x00007610ff097816 */ /* 0x000fe20000000009 */
[----:B------:R-:W4:Y:S04]  /*19f10*/  LDL.LU R14, [R1+0x1c8] ;  /* 0x0001c800010e7983 */ /* 0x000f280000300800 */
[----:B------:R3:W4:Y:S02]  /*19f20*/  @!P4 LDG.E.U16 R8, [R10.64] ;  /* 0x000000080a08c981 */ /* 0x000724000c1e1500 */
[----:B---3--:R-:W-:-:S02]  /*19f30*/  @!P0 IMAD.MOV.U32 R10, RZ, RZ, R5 ;  /* 0x000000ffff0a8224 */ /* 0x008fc400078e0005 */
[----:B--2---:R-:W-:-:S05]  /*19f40*/  @!P0 IMAD.MOV.U32 R11, RZ, RZ, R6 ;  /* 0x000000ffff0b8224 */ /* 0x004fca00078e0006 */
[----:B------:R0:W2:Y:S04]  /*19f50*/  @!P0 LDG.E.U16 R9, [R10.64] ;  /* 0x000000080a098981 */ /* 0x0000a8000c1e1500 */
[----:B------:R1:W-:Y:S04]  /*19f60*/  STS.U16 [R15+0x7100], R12 ;  /* 0x0071000c0f007388 */ /* 0x0003e80000000400 */
[----:B----4-:R-:W-:Y:S04]  /*19f70*/  STL [R1+0x12ac], R16 ;  /* 0x0012ac1001007387 */ /* 0x010fe80000100800 */
[----:B------:R-:W3:Y:S04]  /*19f80*/  LDL R2, [R1+0x29c] ;  /* 0x00029c0001027983 */ /* 0x000ee80000100800 */
[----:B------:R-:W4:Y:S01]  /*19f90*/  LDL R0, [R1+0x2a0] ;  /* 0x0002a00001007983 */ /* 0x000f220000100800 */
[----:B0-----:R-:W-:-:S03]  /*19fa0*/  PRMT R10, RZ, 0x7610, R10 ;  /* 0x00007610ff0a7816 */ /* 0x001fc6000000000a */
[----:B------:R0:W-:Y:S01]  /*19fb0*/  STS.U16 [R15+0x7180], R13 ;  /* 0x0071800d0f007388 */ /* 0x0001e20000000400 */
[----:B-1----:R-:W-:-:S03]  /*19fc0*/  @!P4 IMAD.MOV.U32 R12, RZ, RZ, R3 ;  /* 0x000000ffff0cc224 */ /* 0x002fc600078e0003 */
[----:B------:R1:W-:Y:S01]  /*19fd0*/  STL [R1+0x12b0], R8 ;  /* 0x0012b00801007387 */ /* 0x0003e20000100800 */
[----:B0-----:R-:W-:-:S03]  /*19fe0*/  @!P4 IMAD.MOV.U32 R13, RZ, RZ, R4 ;  /* 0x000000ffff0dc224 */ /* 0x001fc600078e0004 */
[----:B------:R-:W4:Y:S04]  /*19ff0*/  LDL.LU R21, [R1+0x1f0] ;  /* 0x0001f00001157983 */ /* 0x000f280000300800 */
[----:B------:R3:W4:Y:S04]  /*1a000*/  @!P4 LDG.E.U16 R10, [R12.64] ;  /* 0x000000080c0ac981 */ /* 0x000728000c1e1500 */
[----:B--2---:R-:W-:Y:S04]  /*1a010*/  STL [R1+0x12b4], R9 ;  /* 0x0012b40901007387 */ /* 0x004fe80000100800 */
[----:B-1----:R-:W2:Y:S04]  /*1a020*/  LDL R8, [R1+0xb3c] ;  /* 0x000b3c0001087983 */ /* 0x002ea80000100800 */
[----:B------:R-:W2:Y:S01]  /*1a030*/  LDL R6, [R1+0xb48] ;  /* 0x000b480001067983 */ /* 0x000ea20000100800 */
[----:B------:R-:W-:-:S03]  /*1a040*/  PRMT R11, RZ, 0x7610, R11 ;  /* 0x00007610ff0b7816 */ /* 0x000fc6000000000b */
[----:B------:R0:W-:Y:S01]  /*1a050*/  STS.U16 [R15+0x7900], R7 ;  /* 0x007900070f007388 */ /* 0x0001e20000000400 */
[----:B---3--:R-:W-:Y:S02]  /*1a060*/  @!P0 IMAD.MOV.U32 R13, RZ, RZ, R2 ;  /* 0x000000ffff0d8224 */ /* 0x008fe400078e0002 */
[----:B----4-:R-:W-:Y:S01]  /*1a070*/  @!P0 IMAD.MOV.U32 R12, RZ, RZ, R0 ;  /* 0x000000ffff0c8224 */ /* 0x010fe200078e0000 */
[----:B------:R2:W-:Y:S04]  /*1a080*/  STS.U16 [R15+0x7980], R14 ;  /* 0x0079800e0f007388 */ /* 0x0005e80000000400 */
[----:B------:R1:W3:Y:S04]  /*1a090*/  @!P0 LDG.E.U16 R11, [R12.64] ;  /* 0x000000080c0b8981 */ /* 0x0002e8000c1e1500 */
[----:B------:R-:W4:Y:S01]  /*1a0a0*/  LDL.LU R23, [R1+0x1ec] ;  /* 0x0001ec0001177983 */ /* 0x000f220000300800 */
[----:B-1----:R-:W-:-:S03]  /*1a0b0*/  PRMT R12, RZ, 0x7610, R12 ;  /* 0x00007610ff0c7816 */ /* 0x002fc6000000000c */
[----:B------:R-:W-:Y:S04]  /*1a0c0*/  STL [R1+0x12b8], R10 ;  /* 0x0012b80a01007387 */ /* 0x000fe80000100800 */
[----:B------:R-:W4:Y:S04]  /*1a0d0*/  LDL R3, [R1+0xb44] ;  /* 0x000b440001037983 */ /* 0x000f280000100800 */
[----:B0-----:R-:W0:Y:S04]  /*1a0e0*/  S2R R7, SR_TID.X ;  /* 0x0000000000077919 */ /* 0x001e280000002100 */
[----:B------:R-:W4:Y:S01]  /*1a0f0*/  LDL R2, [R1+0xb50] ;  /* 0x000b500001027983 */ /* 0x000f220000100800 */
[----:B--2---:R-:W-:-:S02]  /*1a100*/  @!P4 IMAD.MOV.U32 R15, RZ, RZ, R8 ;  /* 0x000000ffff0fc224 */ /* 0x004fc400078e0008 */
[----:B------:R-:W-:-:S05]  /*1a110*/  @!P4 IMAD.MOV.U32 R14, RZ, RZ, R6 ;  /* 0x000000ffff0ec224 */ /* 0x000fca00078e0006 */
[----:B------:R4:W2:Y:S01]  /*1a120*/  @!P4 LDG.E.U16 R12, [R14.64] ;  /* 0x000000080e0cc981 */ /* 0x0008a2000c1e1500 */
[----:B0-----:R-:W-:-:S03]  /*1a130*/  LOP3.LUT R0, R7, 0x3f, RZ, 0xc0, !PT ;  /* 0x0000003f07007812 */ /* 0x001fc600078ec0ff */
[----:B------:R-:W2:Y:S04]  /*1a140*/  LDL.LU R7, [R1+0x1e8] ;  /* 0x0001e80001077983 */ /* 0x000ea80000300800 */
[----:B---3--:R-:W-:Y:S04]  /*1a150*/  STL [R1+0x12bc], R11 ;  /* 0x0012bc0b01007387 */ /* 0x008fe80000100800 */
[----:B------:R-:W3:Y:S04]  /*1a160*/  LDL.LU R5, [R1+0x1e4] ;  /* 0x0001e40001057983 */ /* 0x000ee80000300800 */
[----:B------:R0:W-:Y:S04]  /*1a170*/  STL [R1+0x130c], R0 ;  /* 0x00130c0001007387 */ /* 0x0001e80000100800 */
[----:B------:R-:W3:Y:S04]  /*1a180*/  LDL R9, [R1+0x9a8] ;  /* 0x0009a80001097983 */ /* 0x000ee80000100800 */
[----:B------:R-:W3:Y:S01]  /*1a190*/  LDL R8, [R1+0x9ac] ;  /* 0x0009ac0001087983 */ /* 0x000ee20000100800 */
[----:B----4-:R-:W-:-:S03]  /*1a1a0*/  @!P0 IMAD.MOV.U32 R15, RZ, RZ, R3 ;  /* 0x000000ffff0f8224 */ /* 0x010fc600078e0003 */
[----:B--2---:R-:W-:Y:S04]  /*1a1b0*/  STL [R1+0x12c0], R12 ;  /* 0x0012c00c01007387 */ /* 0x004fe80000100800 */
[----:B------:R-:W2:Y:S04]  /*1a1c0*/  LDL.LU R27, [R1+0x1e0] ;  /* 0x0001e000011b7983 */ /* 0x000ea80000300800 */
[----:B------:R-:W4:Y:S04]  /*1a1d0*/  LDL R6, [R1+0x9a0] ;  /* 0x0009a00001067983 */ /* 0x000f280000100800 */
[----:B------:R-:W2:Y:S01]  /*1a1e0*/  LDL R3, [R1+0x9a4] ;  /* 0x0009a40001037983 */ /* 0x000ea20000100800 */
[----:B------:R-:W-:Y:S01]  /*1a1f0*/  PRMT R13, RZ, 0x7610, R13 ;  /* 0x00007610ff0d7816 */ /* 0x000fe2000000000d */
[----:B------:R-:W-:Y:S01]  /*1a200*/  @!P0 IMAD.MOV.U32 R14, RZ, RZ, R2 ;  /* 0x000000ffff0e8224 */ /* 0x000fe200078e0002 */
[----:B------:R-:W-:-:S02]  /*1a210*/  PRMT R17, RZ, 0x7610, R17 ;  /* 0x00007610ff117816 */ /* 0x000fc40000000011 */
[----:B------:R-:W-:Y:S01]  /*1a220*/  PRMT R18, RZ, 0x7610, R18 ;  /* 0x00007610ff127816 */ /* 0x000fe20000000012 */
[----:B------:R-:W-:Y:S01]  /*1a230*/  IMAD.SHL.U32 R4, R0, 0x2, RZ ;  /* 0x0000000200047824 */ /* 0x000fe200078e00ff */
[----:B------:R3:W2:Y:S04]  /*1a240*/  @!P0 LDG.E.U16 R13, [R14.64] ;  /* 0x000000080e0d8981 */ /* 0x0006a8000c1e1500 */
[----:B------:R-:W2:Y:S04]  /*1a250*/  LDL R2, [R1+0x928] ;  /* 0x0009280001027983 */ /* 0x000ea80000100800 */
[----:B0-----:R-:W2:Y:S01]  /*1a260*/  LDL R0, [R1+0x92c] ;  /* 0x00092c0001007983 */ /* 0x001ea20000100800 */
[----:B---3--:R-:W-:-:S02]  /*1a270*/  @!P4 IMAD.MOV.U32 R14, RZ, RZ, R8 ;  /* 0x000000ffff0ec224 */ /* 0x008fc400078e0008 */
[----:B------:R-:W-:Y:S01]  /*1a280*/  @!P4 IMAD.MOV.U32 R15, RZ, RZ, R9 ;  /* 0x000000ffff0fc224 */ /* 0x000fe200078e0009 */
[----:B------:R-:W-:Y:S01]  /*1a290*/  LOP3.LUT R4, R4, 0x20, RZ, 0x3c, !PT ;  /* 0x0000002004047812 */ /* 0x000fe200078e3cff */
[----:B------:R-:W3:Y:S04]  /*1a2a0*/  LDL.LU R28, [R1+0x1dc] ;  /* 0x0001dc00011c7983 */ /* 0x000ee80000300800 */
[----:B------:R4:W3:Y:S02]  /*1a2b0*/  @!P4 LDG.E.U16 R17, [R14.64] ;  /* 0x000000080e11c981 */ /* 0x0008e4000c1e1500 */
[----:B----4-:R-:W-:Y:S02]  /*1a2c0*/  @!P0 IMAD.MOV.U32 R15, RZ, RZ, R6 ;  /* 0x000000ffff0f8224 */ /* 0x010fe400078e0006 */
[----:B--2---:R-:W-:-:S05]  /*1a2d0*/  @!P0 IMAD.MOV.U32 R14, RZ, RZ, R3 ;  /* 0x000000ffff0e8224 */ /* 0x004fca00078e0003 */
[----:B------:R-:W2:Y:S04]  /*1a2e0*/  @!P0 LDG.E.U16 R18, [R14.64] ;  /* 0x000000080e128981 */ /* 0x000ea8000c1e1500 */
[----:B------:R0:W-:Y:S04]  /*1a2f0*/  STS.U16 [R4+0x200], R21 ;  /* 0x0002001504007388 */ /* 0x0001e80000000400 */
[----:B------:R1:W-:Y:S04]  /*1a300*/  STS.U16 [R4+0x280], R23 ;  /* 0x0002801704007388 */ /* 0x0003e80000000400 */
[----:B0-----:R-:W4:Y:S04]  /*1a310*/  LDL.LU R21, [R1+0x1d8] ;  /* 0x0001d80001157983 */ /* 0x001f280000300800 */
[----:B------:R-:W-:Y:S04]  /*1a320*/  STL [R1+0x12c4], R13 ;  /* 0x0012c40d01007387 */ /* 0x000fe80000100800 */
[----:B-1----:R-:W4:Y:S04]  /*1a330*/  LDL.LU R23, [R1+0x1d4] ;  /* 0x0001d40001177983 */ /* 0x002f280000300800 */
[----:B------:R-:W4:Y:S04]  /*1a340*/  LDL R9, [R1+0x920] ;  /* 0x0009200001097983 */ /* 0x000f280000100800 */
[----:B------:R-:W4:Y:S04]  /*1a350*/  LDL R8, [R1+0x924] ;  /* 0x0009240001087983 */ /* 0x000f280000100800 */
[----:B---3--:R-:W-:Y:S04]  /*1a360*/  STL [R1+0x12c8], R17 ;  /* 0x0012c81101007387 */ /* 0x008fe80000100800 */
[----:B------:R0:W-:Y:S04]  /*1a370*/  STS.U16 [R4+0xa00], R7 ;  /* 0x000a000704007388 */ /* 0x0001e80000000400 */
[----:B------:R-:W3:Y:S04]  /*1a380*/  LDL R6, [R1+0x8ac] ;  /* 0x0008ac0001067983 */ /* 0x000ee80000100800 */
[----:B0-----:R-:W3:Y:S04]  /*1a390*/  LDL R7, [R1+0x8a8] ;  /* 0x0008a80001077983 */ /* 0x001ee80000100800 */
[----:B------:R0:W-:Y:S04]  /*1a3a0*/  STS.U16 [R4+0xa80], R5 ;  /* 0x000a800504007388 */ /* 0x0001e80000000400 */
[----:B--2---:R-:W-:Y:S04]  /*1a3b0*/  STL [R1+0x12cc], R18 ;  /* 0x0012cc1201007387 */ /* 0x004fe80000100800 */
[----:B0-----:R-:W2:Y:S04]  /*1a3c0*/  LDL R5, [R1+0x8a0] ;  /* 0x0008a00001057983 */ /* 0x001ea80000100800 */
[----:B------:R-:W2:Y:S01]  /*1a3d0*/  LDL R3, [R1+0x8a4] ;  /* 0x0008a40001037983 */ /* 0x000ea20000100800 */
[----:B------:R-:W-:-:S02]  /*1a3e0*/  @!P4 IMAD.MOV.U32 R14, RZ, RZ, R0 ;  /* 0x000000ffff0ec224 */ /* 0x000fc400078e0000 */
[----:B------:R-:W-:Y:S01]  /*1a3f0*/  @!P4 IMAD.MOV.U32 R15, RZ, RZ, R2 ;  /* 0x000000ffff0fc224 */ /* 0x000fe200078e0002 */
[----:B------:R-:W2:Y:S01]  /*1a400*/  LDL R0, [R1+0x82c] ;  /* 0x00082c0001007983 */ /* 0x000ea20000100800 */
[----:B------:R-:W-:-:S03]  /*1a410*/  PRMT R20, RZ, 0x7610, R20 ;  /* 0x00007610ff147816 */ /* 0x000fc60000000014 */
[----:B------:R-:W2:Y:S01]  /*1a420*/  LDL R2, [R1+0x828] ;  /* 0x0008280001027983 */ /* 0x000ea20000100800 */
[----:B------:R-:W-:-:S03]  /*1a430*/  PRMT R22, RZ, 0x7610, R22 ;  /* 0x00007610ff167816 */ /* 0x000fc60000000016 */
[----:B------:R4:W2:Y:S01]  /*1a440*/  @!P4 LDG.E.U16 R20, [R14.64] ;  /* 0x000000080e14c981 */ /* 0x0008a2000c1e1500 */
[----:B------:R-:W-:Y:S01]  /*1a450*/  PRMT R24, RZ, 0x7610, R24 ;  /* 0x00007610ff187816 */ /* 0x000fe20000000018 */
[----:B----4-:R-:W-:Y:S02]  /*1a460*/  @!P0 IMAD.MOV.U32 R14, RZ, RZ, R8 ;  /* 0x000000ffff0e8224 */ /* 0x010fe400078e0008 */
[----:B------:R-:W-:-:S05]  /*1a470*/  @!P0 IMAD.MOV.U32 R15, RZ, RZ, R9 ;  /* 0x000000ffff0f8224 */ /* 0x000fca00078e0009 */
[----:B------:R3:W4:Y:S01]  /*1a480*/  @!P0 LDG.E.U16 R22, [R14.64] ;  /* 0x000000080e168981 */ /* 0x000722000c1e1500 */
[----:B------:R-:W-:Y:S01]  /*1a490*/  PRMT R26, RZ, 0x7610, R26 ;  /* 0x00007610ff1a7816 */ /* 0x000fe2000000001a */
[----:B---3--:R-:W-:Y:S02]  /*1a4a0*/  @!P4 IMAD.MOV.U32 R14, RZ, RZ, R6 ;  /* 0x000000ffff0ec224 */ /* 0x008fe400078e0006 */
[----:B------:R-:W-:-:S05]  /*1a4b0*/  @!P4 IMAD.MOV.U32 R15, RZ, RZ, R7 ;  /* 0x000000ffff0fc224 */ /* 0x000fca00078e0007 */
[----:B------:R2:W3:Y:S02]  /*1a4c0*/  @!P4 LDG.E.U16 R24, [R14.64] ;  /* 0x000000080e18c981 */ /* 0x0004e4000c1e1500 */
[----:B--2---:R-:W-:Y:S02]  /*1a4d0*/  @!P0 IMAD.MOV.U32 R15, RZ, RZ, R5 ;  /* 0x000000ffff0f8224 */ /* 0x004fe400078e0005 */
[----:B------:R-:W-:-:S05]  /*1a4e0*/  @!P0 IMAD.MOV.U32 R14, RZ, RZ, R3 ;  /* 0x000000ffff0e8224 */ /* 0x000fca00078e0003 */
[----:B------:R0:W2:Y:S01]  /*1a4f0*/  @!P0 LDG.E.U16 R26, [R14.64] ;  /* 0x000000080e1a8981 */ /* 0x0000a2000c1e1500 */
[----:B------:R-:W-:Y:S01]  /*1a500*/  PRMT R29, RZ, 0x7610, R29 ;  /* 0x00007610ff1d7816 */ /* 0x000fe2000000001d */
[----:B0-----:R-:W-:Y:S02]  /*1a510*/  @!P4 IMAD.MOV.U32 R14, RZ, RZ, R0 ;  /* 0x000000ffff0ec224 */ /* 0x001fe400078e0000 */
[----:B------:R-:W-:-:S05]  /*1a520*/  @!P4 IMAD.MOV.U32 R15, RZ, RZ, R2 ;  /* 0x000000ffff0fc224 */ /* 0x000fca00078e0002 */
[----:B------:R-:W2:Y:S04]  /*1a530*/  @!P4 LDG.E.U16 R29, [R14.64] ;  /* 0x000000080e1dc981 */ /* 0x000ea8000c1e1500 */
[----:B------:R-:W-:Y:S04]  /*1a540*/  STL [R1+0x12d0], R20 ;  /* 0x0012d01401007387 */ /* 0x000fe80000100800 */
[----:B----4-:R-:W-:Y:S04]  /*1a550*/  STL [R1+0x12d4], R22 ;  /* 0x0012d41601007387 */ /* 0x010fe80000100800 */
[----:B---3--:R-:W-:Y:S04]  /*1a560*/  STL [R1+0x12d8], R24 ;  /* 0x0012d81801007387 */ /* 0x008fe80000100800 */
[----:B--2---:R-:W-:Y:S04]  /*1a570*/  STL [R1+0x12dc], R26 ;  /* 0x0012dc1a01007387 */ /* 0x004fe80000100800 */
[----:B------:R-:W2:Y:S04]  /*1a580*/  LDL.LU R12, [R1+0x1d0] ;  /* 0x0001d000010c7983 */ /* 0x000ea80000300800 */
[----:B------:R-:W3:Y:S04]  /*1a590*/  LDL.LU R0, [R1+0x1bc] ;  /* 0x0001bc0001007983 */ /* 0x000ee80000300800 */
[----:B------:R-:W4:Y:S04]  /*1a5a0*/  LDL.LU R11, [R1+0x1ac] ;  /* 0x0001ac00010b7983 */ /* 0x000f280000300800 */
[----:B------:R-:W4:Y:S04]  /*1a5b0*/  LDL.LU R10, [R1+0x19c] ;  /* 0x00019c00010a7983 */ /* 0x000f280000300800 */
[----:B------:R-:W4:Y:S04]  /*1a5c0*/  LDL.LU R9, [R1+0x18c] ;  /* 0x00018c0001097983 */ /* 0x000f280000300800 */
[----:B------:R-:W4:Y:S04]  /*1a5d0*/  LDL.LU R8, [R1+0x17c] ;  /* 0x00017c0001087983 */ /* 0x000f280000300800 */
[----:B------:R-:W4:Y:S04]  /*1a5e0*/  LDL.LU R16, [R1+0x15c] ;  /* 0x00015c0001107983 */ /* 0x000f280000300800 */
[----:B------:R-:W4:Y:S04]  /*1a5f0*/  LDL.LU R19, [R1+0x14c] ;  /* 0x00014c0001137983 */ /* 0x000f280000300800 */
[----:B------:R0:W-:Y:S04]  /*1a600*/  STS.U16 [R4+0x1200], R27 ;  /* 0x0012001b04007388 */ /* 0x0001e80000000400 */
[----:B------:R-:W4:Y:S04]  /*1a610*/  LDL.LU R25, [R1+0x13c] ;  /* 0x00013c0001197983 */ /* 0x000f280000300800 */
[----:B------:R1:W-:Y:S04]  /*1a620*/  STS.U16 [R4+0x1280], R28 ;  /* 0x0012801c04007388 */ /* 0x0003e80000000400 */
[----:B0-----:R-:W4:Y:S04]  /*1a630*/  LDL.LU R27, [R1+0x12c] ;  /* 0x00012c00011b7983 */ /* 0x001f280000300800 */
[----:B------:R-:W4:Y:S04]  /*1a640*/  LDL.LU R2, [R1+0x11c] ;  /* 0x00011c0001027983 */ /* 0x000f280000300800 */
[----:B------:R-:W4:Y:S04]  /*1a650*/  LDL.LU R3, [R1+0x110] ;  /* 0x0001100001037983 */ /* 0x000f280000300800 */
[----:B-1----:R-:W4:Y:S04]  /*1a660*/  LDL.LU R28, [R1+0x100] ;  /* 0x00010000011c7983 */ /* 0x002f280000300800 */
[----:B------:R-:W4:Y:S04]  /*1a670*/  LDL.LU R5, [R1+0xf0] ;  /* 0x0000f00001057983 */ /* 0x000f280000300800 */
[----:B------:R-:W4:Y:S04]  /*1a680*/  LDL.LU R6, [R1+0xdc] ;  /* 0x0000dc0001067983 */ /* 0x000f280000300800 */
[----:B------:R0:W-:Y:S04]  /*1a690*/  STS.U16 [R4+0x1a00], R21 ;  /* 0x001a001504007388 */ /* 0x0001e80000000400 */
[----:B------:R-:W4:Y:S04]  /*1a6a0*/  LDL.LU R7, [R1+0xd8] ;  /* 0x0000d80001077983 */ /* 0x000f280000300800 */
[----:B------:R1:W-:Y:S04]  /*1a6b0*/  STS.U16 [R4+0x1a80], R23 ;  /* 0x001a801704007388 */ /* 0x0003e80000000400 */
[----:B0-----:R-:W4:Y:S04]  /*1a6c0*/  LDL.LU R21, [R1+0xd4] ;  /* 0x0000d40001157983 */ /* 0x001f280000300800 */
[----:B-1----:R-:W4:Y:S04]  /*1a6d0*/  LDL.LU R23, [R1+0xd0] ;  /* 0x0000d00001177983 */ /* 0x002f280000300800 */
        /* <DEDUP_REMOVED lines=25> */
[----:B--2---:R-:W-:Y:S04]  /*1a870*/  STS.U16 [R4+0x2200], R12 ;  /* 0x0022000c04007388 */ /* 0x004fe80000000400 */
[----:B---3--:R0:W-:Y:S04]  /*1a880*/  STS.U16 [R4+0x2280], R0 ;  /* 0x0022800004007388 */ /* 0x0081e80000000400 */
[----:B0-----:R-:W2:Y:S04]  /*1a890*/  LDL.LU R0, [R1+0xc4] ;  /* 0x0000c40001007983 */ /* 0x001ea80000300800 */
[----:B--2---:R0:W-:Y:S04]  /*1a8a0*/  STL [R1+0x1310], R0 ;  /* 0x0013100001007387 */ /* 0x0041e80000100800 */
[----:B0-----:R-:W2:Y:S04]  /*1a8b0*/  LDL.LU R0, [R1+0xc8] ;  /* 0x0000c80001007983 */ /* 0x001ea80000300800 */
[----:B----4-:R-:W-:Y:S04]  /*1a8c0*/  STS.U16 [R4+0x2a00], R11 ;  /* 0x002a000b04007388 */ /* 0x010fe80000000400 */
[----:B------:R-:W-:Y:S04]  /*1a8d0*/  STS.U16 [R4+0x2a80], R10 ;  /* 0x002a800a04007388 */ /* 0x000fe80000000400 */
[----:B------:R-:W-:Y:S04]  /*1a8e0*/  STS.U16 [R4+0x3200], R9 ;  /* 0x0032000904007388 */ /* 0x000fe80000000400 */
[----:B------:R-:W-:Y:S04]  /*1a8f0*/  STS.U16 [R4+0x3280], R8 ;  /* 0x0032800804007388 */ /* 0x000fe80000000400 */
[----:B------:R-:W-:Y:S04]  /*1a900*/  STS.U16 [R4+0x3a00], R16 ;  /* 0x003a001004007388 */ /* 0x000fe80000000400 */
[----:B------:R-:W-:Y:S04]  /*1a910*/  STS.U16 [R4+0x3a80], R19 ;  /* 0x003a801304007388 */ /* 0x000fe80000000400 */
[----:B------:R-:W-:Y:S04]  /*1a920*/  STS.U16 [R4+0x4200], R25 ;  /* 0x0042001904007388 */ /* 0x000fe80000000400 */
[----:B--2---:R0:W-:Y:S04]  /*1a930*/  STL [R1+0x1314], R0 ;  /* 0x0013140001007387 */ /* 0x0041e80000100800 */
[----:B0-----:R-:W2:Y:S04]  /*1a940*/  LDL.LU R0, [R1+0xcc] ;  /* 0x0000cc0001007983 */ /* 0x001ea80000300800 */
[----:B------:R-:W-:Y:S04]  /*1a950*/  STS.U16 [R4+0x4280], R27 ;  /* 0x0042801b04007388 */ /* 0x000fe80000000400 */
[----:B------:R-:W-:Y:S04]  /*1a960*/  STS.U16 [R4+0x4a00], R2 ;  /* 0x004a000204007388 */ /* 0x000fe80000000400 */
[----:B------:R-:W-:Y:S04]  /*1a970*/  STS.U16 [R4+0x4a80], R3 ;  /* 0x004a800304007388 */ /* 0x000fe80000000400 */
[----:B------:R0:W-:Y:S04]  /*1a980*/  STS.U16 [R4+0x5200], R28 ;  /* 0x0052001c04007388 */ /* 0x0001e80000000400 */
[----:B------:R1:W-:Y:S04]  /*1a990*/  STS.U16 [R4+0x5280], R5 ;  /* 0x0052800504007388 */ /* 0x0003e80000000400 */
[----:B0-----:R-:W3:Y:S04]  /*1a9a0*/  LDL.LU R28, [R1] ;  /* 0x00000000011c7983 */ /* 0x001ee80000300800 */
[----:B------:R-:W4:Y:S04]  /*1a9b0*/  LDL.LU R2, [R1+0xc0] ;  /* 0x0000c00001027983 */ /* 0x000f280000300800 */
[----:B------:R-:W3:Y:S04]  /*1a9c0*/  LDL.LU R3, [R1+0xbc] ;  /* 0x0000bc0001037983 */ /* 0x000ee80000300800 */
[----:B------:R0:W-:Y:S04]  /*1a9d0*/  STS.U16 [R4+0x5a00], R6 ;  /* 0x005a000604007388 */ /* 0x0001e80000000400 */
[----:B-1----:R-:W3:Y:S04]  /*1a9e0*/  LDL.LU R5, [R1+0xb8] ;  /* 0x0000b80001057983 */ /* 0x002ee80000300800 */
[----:B------:R1:W-:Y:S04]  /*1a9f0*/  STS.U16 [R4+0x5a80], R7 ;  /* 0x005a800704007388 */ /* 0x0003e80000000400 */
[----:B0-----:R-:W3:Y:S04]  /*1aa00*/  LDL.LU R6, [R1+0xb4] ;  /* 0x0000b40001067983 */ /* 0x001ee80000300800 */
[----:B------:R0:W-:Y:S04]  /*1aa10*/  STS.U16 [R4+0x6200], R21 ;  /* 0x0062001504007388 */ /* 0x0001e80000000400 */
[----:B-1----:R-:W3:Y:S04]  /*1aa20*/  LDL.LU R7, [R1+0xb0] ;  /* 0x0000b00001077983 */ /* 0x002ee80000300800 */
[----:B------:R1:W-:Y:S04]  /*1aa30*/  STS.U16 [R4+0x6280], R23 ;  /* 0x0062801704007388 */ /* 0x0003e80000000400 */
[----:B0-----:R-:W3:Y:S04]  /*1aa40*/  LDL.LU R21, [R1+0xac] ;  /* 0x0000ac0001157983 */ /* 0x001ee80000300800 */
        /* <DEDUP_REMOVED lines=20> */
[----:B--2---:R0:W-:Y:S04]  /*1ab90*/  STS.U16 [R4+0x6a00], R0 ;  /* 0x006a000004007388 */ /* 0x0041e80000000400 */
[----:B0-----:R-:W2:Y:S04]  /*1aba0*/  LDL.LU R0, [R1+0x1314] ;  /* 0x0013140001007983 */ /* 0x001ea80000300800 */
[----:B--2---:R0:W-:Y:S04]  /*1abb0*/  STS.U16 [R4+0x6a80], R0 ;  /* 0x006a800004007388 */ /* 0x0041e80000000400 */
[----:B0-----:R-:W2:Y:S04]  /*1abc0*/  LDL.LU R0, [R1+0x1310] ;  /* 0x0013100001007983 */ /* 0x001ea80000300800 */
[----:B--2---:R0:W-:Y:S04]  /*1abd0*/  STS.U16 [R4+0x7200], R0 ;  /* 0x0072000004007388 */ /* 0x0041e80000000400 */
[----:B0-----:R-:W2:Y:S04]  /*1abe0*/  LDL.LU R0, [R1+0x130c] ;  /* 0x00130c0001007983 */ /* 0x001ea80000300800 */
[----:B----4-:R0:W-:Y:S04]  /*1abf0*/  STS.U16 [R4+0x7280], R2 ;  /* 0x0072800204007388 */ /* 0x0101e80000000400 */
[----:B---3--:R1:W-:Y:S04]  /*1ac00*/  STS.U16 [R4+0x7a00], R3 ;  /* 0x007a000304007388 */ /* 0x0083e80000000400 */
[----:B------:R3:W-:Y:S04]  /*1ac10*/  STS.U16 [R4+0x7a80], R5 ;  /* 0x007a800504007388 */ /* 0x0007e80000000400 */
[----:B0-----:R-:W4:Y:S04]  /*1ac20*/  LDL.LU R2, [R1+0x1308] ;  /* 0x0013080001027983 */ /* 0x001f280000300800 */
[----:B-1----:R-:W4:Y:S04]  /*1ac30*/  LDL.LU R3, [R1+0x1304] ;  /* 0x0013040001037983 */ /* 0x002f280000300800 */
[----:B---3--:R-:W3:Y:S04]  /*1ac40*/  LDL.LU R4, [R1+0x1300] ;  /* 0x0013000001047983 */ /* 0x008ee80000300800 */
[----:B------:R-:W3:Y:S01]  /*1ac50*/  LDL.LU R5, [R1+0x12fc] ;  /* 0x0012fc0001057983 */ /* 0x000ee20000300800 */
[----:B--2---:R-:W-:-:S05]  /*1ac60*/  IMAD.SHL.U32 R0, R0, 0x2, RZ ;  /* 0x0000000200007824 */ /* 0x004fca00078e00ff */
[----:B------:R-:W-:-:S05]  /*1ac70*/  LOP3.LUT R0, R0, 0x30, RZ, 0x3c, !PT ;  /* 0x0000003000007812 */ /* 0x000fca00078e3cff */
[----:B------:R0:W-:Y:S04]  /*1ac80*/  STS.U16 [R0+0x300], R6 ;  /* 0x0003000600007388 */ /* 0x0001e80000000400 */
[----:B------:R1:W-:Y:S04]  /*1ac90*/  STS.U16 [R0+0x380], R7 ;  /* 0x0003800700007388 */ /* 0x0003e80000000400 */
[----:B------:R2:W-:Y:S04]  /*1aca0*/  STS.U16 [R0+0xb00], R21 ;  /* 0x000b001500007388 */ /* 0x0005e80000000400 */
[----:B0-----:R-:W3:Y:S04]  /*1acb0*/  LDL.LU R6, [R1+0x12f8] ;  /* 0x0012f80001067983 */ /* 0x001ee80000300800 */
[----:B-1----:R-:W3:Y:S04]  /*1acc0*/  LDL.LU R7, [R1+0x12f4] ;  /* 0x0012f40001077983 */ /* 0x002ee80000300800 */
[----:B--2---:R-:W2:Y:S04]  /*1acd0*/  LDL.LU R21, [R1+0x12f0] ;  /* 0x0012f00001157983 */ /* 0x004ea80000300800 */
[----:B------:R0:W-:Y:S04]  /*1ace0*/  STS.U16 [R0+0xb80], R23 ;  /* 0x000b801700007388 */ /* 0x0001e80000000400 */
[----:B------:R1:W-:Y:S04]  /*1acf0*/  STS.U16 [R0+0x1300], R15 ;  /* 0x0013000f00007388 */ /* 0x0003e80000000400 */
[----:B0-----:R-:W2:Y:S04]  /*1ad00*/  LDL.LU R23, [R1+0x12ec] ;  /* 0x0012ec0001177983 */ /* 0x001ea80000300800 */
[----:B-1----:R-:W2:Y:S04]  /*1ad10*/  LDL.LU R15, [R1+0x58] ;  /* 0x00005800010f7983 */ /* 0x002ea80000300800 */
[----:B------:R-:W-:Y:S04]  /*1ad20*/  STS.U16 [R0+0x1380], R14 ;  /* 0x0013800e00007388 */ /* 0x000fe80000000400 */
        /* <DEDUP_REMOVED lines=17> */
[----:B------:R0:W-:Y:S04]  /*1ae40*/  STS.U16 [R0+0x5b80], R28 ;  /* 0x005b801c00007388 */ /* 0x0001e80000000400 */
[----:B0-----:R-:W0:Y:S02]  /*1ae50*/  S2R R28, SR_TID.X ;  /* 0x00000000001c7919 */ /* 0x001e240000002100 */
[----:B0-----:R-:W-:-:S02]  /*1ae60*/  LOP3.LUT R28, R28, 0x3f, RZ, 0xc0, !PT ;  /* 0x0000003f1c1c7812 */ /* 0x001fc400078ec0ff */
[----:B--2---:R0:W-:Y:S04]  /*1ae70*/  STL [R1+0x12e8], R15 ;  /* 0x0012e80f01007387 */ /* 0x0041e80000100800 */
[----:B------:R-:W2:Y:S04]  /*1ae80*/  LDL.LU R29, [R1+0x54] ;  /* 0x00005400011d7983 */ /* 0x000ea80000300800 */
[----:B------:R-:W2:Y:S01]  /*1ae90*/  LDL.LU R26, [R1+0x50] ;  /* 0x00005000011a7983 */ /* 0x000ea20000300800 */
[----:B0-----:R-:W-:-:S03]  /*1aea0*/  IMAD.SHL.U32 R15, R28, 0x2, RZ ;  /* 0x000000021c0f7824 */ /* 0x001fc600078e00ff */
[----:B------:R-:W2:Y:S04]  /*1aeb0*/  LDL.LU R24, [R1+0x4c] ;  /* 0x00004c0001187983 */ /* 0x000ea80000300800 */
[----:B------:R-:W2:Y:S01]  /*1aec0*/  LDL.LU R22, [R1+0x48] ;  /* 0x0000480001167983 */ /* 0x000ea20000300800 */
[----:B------:R-:W-:-:S03]  /*1aed0*/  LOP3.LUT R15, R15, 0x30, RZ, 0x3c, !PT ;  /* 0x000000300f0f7812 */ /* 0x000fc600078e3cff */
        /* <DEDUP_REMOVED lines=8> */
[----:B------:R-:W-:Y:S04]  /*1af60*/  STS.U16 [R15+0x6300], R23 ;  /* 0x006300170f007388 */ /* 0x000fe80000000400 */
[----:B------:R-:W2:Y:S04]  /*1af70*/  LDL.LU R8, [R1+0x24] ;  /* 0x0000240001087983 */ /* 0x000ea80000300800 */
[----:B------:R-:W-:Y:S04]  /*1af80*/  STS.U16 [R15+0x6380], R21 ;  /* 0x006380150f007388 */ /* 0x000fe80000000400 */
[----:B------:R-:W2:Y:S04]  /*1af90*/  LDL.LU R16, [R1+0x20] ;  /* 0x0000200001107983 */ /* 0x000ea80000300800 */
[----:B---3--:R-:W-:Y:S04]  /*1afa0*/  STS.U16 [R15+0x6b00], R7 ;  /* 0x006b00070f007388 */ /* 0x008fe80000000400 */
[----:B------:R-:W3:Y:S04]  /*1afb0*/  LDL.LU R19, [R1+0x1c] ;  /* 0x00001c0001137983 */ /* 0x000ee80000300800 */
[----:B------:R-:W-:Y:S04]  /*1afc0*/  STS.U16 [R15+0x6b80], R6 ;  /* 0x006b80060f007388 */ /* 0x000fe80000000400 */
[----:B------:R-:W2:Y:S04]  /*1afd0*/  LDL.LU R25, [R1+0x18] ;  /* 0x0000180001197983 */ /* 0x000ea80000300800 */
[----:B------:R-:W-:Y:S04]  /*1afe0*/  STS.U16 [R15+0x7300], R5 ;  /* 0x007300050f007388 */ /* 0x000fe80000000400 */
[----:B------:R-:W2:Y:S04]  /*1aff0*/  LDL.LU R27, [R1+0x14] ;  /* 0x00001400011b7983 */ /* 0x000ea80000300800 */
[----:B------:R-:W-:Y:S04]  /*1b000*/  STS.U16 [R15+0x7380], R4 ;  /* 0x007380040f007388 */ /* 0x000fe80000000400 */
[----:B------:R-:W2:Y:S04]  /*1b010*/  LDL.LU R0, [R1+0x10] ;  /* 0x0000100001007983 */ /* 0x000ea80000300800 */
[----:B----4-:R0:W-:Y:S04]  /*1b020*/  STS.U16 [R15+0x7b00], R3 ;  /* 0x007b00030f007388 */ /* 0x0101e80000000400 */
[----:B------:R1:W-:Y:S04]  /*1b030*/  STS.U16 [R15+0x7b80], R2 ;  /* 0x007b80020f007388 */ /* 0x0003e80000000400 */
[----:B0-----:R-:W2:Y:S04]  /*1b040*/  LDL.LU R3, [R1+0x8] ;  /* 0x0000080001037983 */ /* 0x001ea80000300800 */
[----:B-1----:R-:W2:Y:S04]  /*1b050*/  LDL.LU R15, [R1+0x12e8] ;  /* 0x0012e800010f7983 */ /* 0x002ea80000300800 */
[----:B------:R-:W0:Y:S04]  /*1b060*/  S2R R28, SR_TID.X ;  /* 0x00000000001c7919 */ /* 0x000e280000002100 */
[----:B------:R-:W3:Y:S01]  /*1b070*/  LDL.LU R2, [R1+0xc] ;  /* 0x00000c0001027983 */ /* 0x000ee20000300800 */
[----:B0-----:R-:W-:-:S05]  /*1b080*/  LOP3.LUT R14, R28, 0x3f, RZ, 0xc0, !PT ;  /* 0x0000003f1c0e7812 */ /* 0x001fca00078ec0ff */
[----:B------:R-:W-:-:S05]  /*1b090*/  IMAD.SHL.U32 R28, R14, 0x2, RZ ;  /* 0x000000020e1c7824 */ /* 0x000fca00078e00ff */
[----:B------:R-:W-:-:S05]  /*1b0a0*/  LOP3.LUT R28, R28, 0x40, RZ, 0x3c, !PT ;  /* 0x000000401c1c7812 */ /* 0x000fca00078e3cff */
[----:B--2---:R0:W-:Y:S04]  /*1b0b0*/  STS.U16 [R28+0x400], R15 ;  /* 0x0004000f1c007388 */ /* 0x0041e80000000400 */
[----:B------:R1:W-:Y:S04]  /*1b0c0*/  STS.U16 [R28+0x480], R29 ;  /* 0x0004801d1c007388 */ /* 0x0003e80000000400 */
[----:B------:R2:W-:Y:S04]  /*1b0d0*/  STS.U16 [R28+0xc00], R26 ;  /* 0x000c001a1c007388 */ /* 0x0005e80000000400 */
[----:B0-----:R-:W4:Y:S04]  /*1b0e0*/  LDL.LU R15, [R1+0x12e4] ;  /* 0x0012e400010f7983 */ /* 0x001f280000300800 */
[----:B-1----:R-:W4:Y:S04]  /*1b0f0*/  LDL.LU R29, [R1+0x12e0] ;  /* 0x0012e000011d7983 */ /* 0x002f280000300800 */
[----:B--2---:R-:W2:Y:S04]  /*1b100*/  LDL.LU R26, [R1+0x12dc] ;  /* 0x0012dc00011a7983 */ /* 0x004ea80000300800 */
[----:B------:R0:W-:Y:S04]  /*1b110*/  STS.U16 [R28+0xc80], R24 ;  /* 0x000c80181c007388 */ /* 0x0001e80000000400 */
[----:B------:R1:W-:Y:S04]  /*1b120*/  STS.U16 [R28+0x1400], R22 ;  /* 0x001400161c007388 */ /* 0x0003e80000000400 */
[----:B------:R3:W-:Y:S04]  /*1b130*/  STS.U16 [R28+0x1480], R20 ;  /* 0x001480141c007388 */ /* 0x0007e80000000400 */
[----:B0-----:R-:W2:Y:S04]  /*1b140*/  LDL.LU R24, [R1+0x12d8] ;  /* 0x0012d80001187983 */ /* 0x001ea80000300800 */
[----:B-1----:R-:W2:Y:S04]  /*1b150*/  LDL.LU R22, [R1+0x12d4] ;  /* 0x0012d40001167983 */ /* 0x002ea80000300800 */
[----:B---3--:R-:W3:Y:S04]  /*1b160*/  LDL.LU R20, [R1+0x12d0] ;  /* 0x0012d00001147983 */ /* 0x008ee80000300800 */
[----:B------:R0:W-:Y:S04]  /*1b170*/  STS.U16 [R28+0x1c00], R18 ;  /* 0x001c00121c007388 */ /* 0x0001e80000000400 */
[----:B------:R1:W-:Y:S04]  /*1b180*/  STS.U16 [R28+0x1c80], R17 ;  /* 0x001c80111c007388 */ /* 0x0003e80000000400 */
[----:B------:R1:W-:Y:S04]  /*1b190*/  STS.U16 [R28+0x2400], R13 ;  /* 0x0024000d1c007388 */ /* 0x0003e80000000400 */
[----:B0-----:R-:W2:Y:S04]  /*1b1a0*/  LDL.LU R18, [R1+0x12cc] ;  /* 0x0012cc0001127983 */ /* 0x001ea80000300800 */
[----:B-1----:R-:W2:Y:S04]  /*1b1b0*/  LDL.LU R17, [R1+0x12c8] ;  /* 0x0012c80001117983 */ /* 0x002ea80000300800 */
[----:B------:R-:W2:Y:S04]  /*1b1c0*/  LDL.LU R13, [R1+0x12c4] ;  /* 0x0012c400010d7983 */ /* 0x000ea80000300800 */
        /* <DEDUP_REMOVED lines=19> */
[----:B0-----:R-:W2:Y:S04]  /*1b300*/  LDL.LU R0, [R1+0x129c] ;  /* 0x00129c0001007983 */ /* 0x001ea80000300800 */
[----:B------:R-:W-:Y:S04]  /*1b310*/  STS.U16 [R28+0x4c80], R2 ;  /* 0x004c80021c007388 */ /* 0x000fe80000000400 */
[----:B------:R-:W-:Y:S04]  /*1b320*/  STS.U16 [R28+0x5400], R3 ;  /* 0x005400031c007388 */ /* 0x000fe80000000400 */
[----:B--2---:R0:W-:Y:S04]  /*1b330*/  STS.U16 [R28+0x5480], R0 ;  /* 0x005480001c007388 */ /* 0x0041e80000000400 */
[----:B0-----:R-:W2:Y:S04]  /*1b340*/  LDL.LU R0, [R1+0x1298] ;  /* 0x0012980001007983 */ /* 0x001ea80000300800 */
[----:B------:R-:W3:Y:S04]  /*1b350*/  LDL R3, [R1+0x998] ;  /* 0x0009980001037983 */ /* 0x000ee80000100800 */
[----:B------:R-:W3:Y:S01]  /*1b360*/  LDL R2, [R1+0x99c] ;  /* 0x00099c0001027983 */ /* 0x000ee20000100800 */
[----:B------:R-:W-:-:S03]  /*1b370*/  IMAD.SHL.U32 R14, R14, 0x2, RZ ;  /* 0x000000020e0e7824 */ /* 0x000fc600078e00ff */
[----:B------:R-:W-:Y:S01]  /*1b380*/  STS.U16 [R28+0x5c00], R27 ;  /* 0x005c001b1c007388 */ /* 0x000fe20000000400 */
[----:B--2---:R-:W-:-:S06]  /*1b390*/  PRMT R0, RZ, 0x7610, R0 ;  /* 0x00007610ff007816 */ /* 0x004fcc0000000000 */
[----:B---3--:R-:W2:Y:S04]  /*1b3a0*/  @!P4 LDG.E.U16 R0, [R2.64] ;  /* 0x000000080200c981 */ /* 0x008ea8000c1e1500 */
[----:B------:R-:W-:Y:S01]  /*1b3b0*/  STS.U16 [R28+0x5c80], R25 ;  /* 0x005c80191c007388 */ /* 0x000fe20000000400 */
[----:B------:R-:W-:-:S03]  /*1b3c0*/  LOP3.LUT R14, R14, 0x50, RZ, 0x3c, !PT ;  /* 0x000000500e0e7812 */ /* 0x000fc600078e3cff */
        /* <DEDUP_REMOVED lines=8> */
[----:B------:R-:W-:Y:S04]  /*1b450*/  STS.U16 [R14+0x500], R17 ;  /* 0x000500110e007388 */ /* 0x000fe80000000400 */
[----:B------:R-:W-:Y:S04]  /*1b460*/  STS.U16 [R14+0x580], R18 ;  /* 0x000580120e007388 */ /* 0x000fe80000000400 */
[----:B------:R-:W-:Y:S04]  /*1b470*/  STS.U16 [R14+0xd00], R20 ;  /* 0x000d00140e007388 */ /* 0x000fe80000000400 */
[----:B------:R-:W-:Y:S04]  /*1b480*/  STS.U16 [R14+0xd80], R22 ;  /* 0x000d80160e007388 */ /* 0x000fe80000000400 */
[----:B------:R-:W-:Y:S04]  /*1b490*/  STS.U16 [R14+0x1500], R24 ;  /* 0x001500180e007388 */ /* 0x000fe80000000400 */
[----:B------:R-:W-:Y:S04]  /*1b4a0*/  STS.U16 [R14+0x1580], R26 ;  /* 0x0015801a0e007388 */ /* 0x000fe80000000400 */
[----:B0-----:R-:W3:Y:S04]  /*1b4b0*/  LDL.LU R28, [R1+0xb74] ;  /* 0x000b7400011c7983 */ /* 0x001ee80000300800 */
[----:B----4-:R0:W-:Y:S04]  /*1b4c0*/  STS.U16 [R14+0x1d00], R29 ;  /* 0x001d001d0e007388 */ /* 0x0101e80000000400 */
[----:B0-----:R-:W4:Y:S04]  /*1b4d0*/  LDL.LU R14, [R1+0x1294] ;  /* 0x00129400010e7983 */ /* 0x001f280000300800 */
        /* <DEDUP_REMOVED lines=100> */
[----:B0-----:R-:W2:Y:S01]  /*1bb20*/  LDL.LU R14, [R1+0x1264] ;  /* 0x00126400010e7983 */ /* 0x001ea20000300800 */
[----:B------:R-:W4:Y:S02]  /*1bb30*/  LDL R2, [R1+0x820] ;  /* 0x0008200001027983 */ /* 0x000f240000100800 */
[----:B------:R-:W4:Y:S01]  /*1bb40*/  LDL R3, [R1+0x824] ;  /* 0x0008240001037983 */ /* 0x000f220000100800 */
[----:B---3--:R-:W-:-:S02]  /*1bb50*/  PRMT R0, RZ, 0x7610, R0 ;  /* 0x00007610ff007816 */ /* 0x008fc40000000000 */
[----:B----4-:R-:W-:-:S04]  /*1bb60*/  @!P0 LOP3.LUT R3, R3, R2, RZ, 0x3c, !PT ;  /* 0x0000000203038212 */ /* 0x010fc800078e3cff */
[----:B------:R-:W-:-:S04]  /*1bb70*/  @!P0 LOP3.LUT R2, R3, R2, RZ, 0x3c, !PT ;  /* 0x0000000203028212 */ /* 0x000fc800078e3cff */
[----:B------:R-:W-:-:S05]  /*1bb80*/  @!P0 LOP3.LUT R3, R3, R2, RZ, 0x3c, !PT ;  /* 0x0000000203038212 */ /* 0x000fca00078e3cff */
[----:B------:R-:W3:Y:S04]  /*1bb90*/  @!P0 LDG.E.U16 R0, [R2.64] ;  /* 0x0000000802008981 */ /* 0x000ee8000c1e1500 */
[----:B---3--:R0:W-:Y:S04]  /*1bba0*/  STL [R1+0xc8], R0 ;  /* 0x0000c80001007387 */ /* 0x0081e80000100800 */
[----:B0-----:R-:W3:Y:S01]  /*1bbb0*/  LDL.LU R0, [R1+0x1260] ;  /* 0x0012600001007983 */ /* 0x001ee20000300800 */
[----:B------:R-:W4:Y:S02]  /*1bbc0*/  LDL R2, [R1+0x818] ;  /* 0x0008180001027983 */ /* 0x000f240000100800 */
        /* <DEDUP_REMOVED lines=265> */
[----:B----4-:R0:W-:Y:S04]  /*1cc60*/  STL [R1+0x54], R12 ;  /* 0x0000540c01007387 */ /* 0x0101e80000100800 */
[----:B0-----:R-:W3:Y:S04]  /*1cc70*/  LDL R12, [R1+0x52c] ;  /* 0x00052c00010c7983 */ /* 0x001ee80000100800 */
[----:B--2---:R0:W-:Y:S04]  /*1cc80*/  STL [R1+0x50], R0 ;  /* 0x0000500001007387 */ /* 0x0041e80000100800 */
[----:B0-----:R-:W2:Y:S01]  /*1cc90*/  LDL.LU R0, [R1+0x11ec] ;  /* 0x0011ec0001007983 */ /* 0x001ea20000300800 */
[----:B------:R-:W4:Y:S02]  /*1cca0*/  LDL R2, [R1+0x598] ;  /* 0x0005980001027983 */ /* 0x000f240000100800 */
[----:B------:R-:W4:Y:S01]  /*1ccb0*/  LDL R3, [R1+0x59c] ;  /* 0x00059c0001037983 */ /* 0x000f220000100800 */
[----:B------:R-:W-:-:S02]  /*1ccc0*/  PRMT R14, RZ, 0x7610, R14 ;  /* 0x00007610ff0e7816 */ /* 0x000fc4000000000e */
[----:B----4-:R-:W-:-:S04]  /*1ccd0*/  @!P4 LOP3.LUT R3, R3, R2, RZ, 0x3c, !PT ;  /* 0x000000020303c212 */ /* 0x010fc800078e3cff */
[----:B------:R-:W-:-:S04]  /*1cce0*/  @!P4 LOP3.LUT R2, R3, R2, RZ, 0x3c, !PT ;  /* 0x000000020302c212 */ /* 0x000fc800078e3cff */
[----:B------:R-:W-:-:S05]  /*1ccf0*/  @!P4 LOP3.LUT R3, R3, R2, RZ, 0x3c, !PT ;  /* 0x000000020303c212 */ /* 0x000fca00078e3cff */
[----:B------:R-:W4:Y:S04]  /*1cd00*/  @!P4 LDG.E.U16 R14, [R2.64] ;  /* 0x00000008020ec981 */ /* 0x000f28000c1e1500 */
[----:B----4-:R0:W-:Y:S04]  /*1cd10*/  STL [R1+0x4c], R14 ;  /* 0x00004c0e01007387 */ /* 0x0101e80000100800 */
[----:B0-----:R-:W4:Y:S01]  /*1cd20*/  LDL.LU R14, [R1+0x11e8] ;  /* 0x0011e800010e7983 */ /* 0x001f220000300800 */
[----:B------:R-:W3:Y:S02]  /*1cd30*/  LDL R2, [R1+0x590] ;  /* 0x0005900001027983 */ /* 0x000ee40000100800 */
[----:B------:R-:W3:Y:S01]  /*1cd40*/  LDL R3, [R1+0x594] ;  /* 0x0005940001037983 */ /* 0x000ee20000100800 */
[----:B--2---:R-:W-:-:S02]  /*1cd50*/  PRMT R0, RZ, 0x7610, R0 ;  /* 0x00007610ff007816 */ /* 0x004fc40000000000 */
[----:B---3--:R-:W-:-:S04]  /*1cd60*/  @!P0 LOP3.LUT R3, R3, R2, RZ, 0x3c, !PT ;  /* 0x0000000203038212 */ /* 0x008fc800078e3cff */
[----:B------:R-:W-:-:S04]  /*1cd70*/  @!P0 LOP3.LUT R2, R3, R2, RZ, 0x3c, !PT ;  /* 0x0000000203028212 */ /* 0x000fc800078e3cff */
[----:B------:R-:W-:-:S05]  /*1cd80*/  @!P0 LOP3.LUT R3, R3, R2, RZ, 0x3c, !PT ;  /* 0x0000000203038212 */ /* 0x000fca00078e3cff */
[----:B------:R-:W2:Y:S04]  /*1cd90*/  @!P0 LDG.E.U16 R0, [R2.64] ;  /* 0x0000000802008981 */ /* 0x000ea8000c1e1500 */
[----:B--2---:R0:W-:Y:S04]  /*1cda0*/  STL [R1+0x48], R0 ;  /* 0x0000480001007387 */ /* 0x0041e80000100800 */
[----:B0-----:R-:W2:Y:S01]  /*1cdb0*/  LDL.LU R0, [R1+0x11e4] ;  /* 0x0011e40001007983 */ /* 0x001ea20000300800 */
[----:B------:R-:W3:Y:S02]  /*1cdc0*/  LDL R2, [R1+0x588] ;  /* 0x0005880001027983 */ /* 0x000ee40000100800 */
[----:B------:R-:W3:Y:S01]  /*1cdd0*/  LDL R3, [R1+0x58c] ;  /* 0x00058c0001037983 */ /* 0x000ee20000100800 */
[----:B----4-:R-:W-:-:S02]  /*1cde0*/  PRMT R14, RZ, 0x7610, R14 ;  /* 0x00007610ff0e7816 */ /* 0x010fc4000000000e */
[----:B---3--:R-:W-:-:S04]  /*1cdf0*/  @!P4 LOP3.LUT R3, R3, R2, RZ, 0x3c, !PT ;  /* 0x000000020303c212 */ /* 0x008fc800078e3cff */
[----:B------:R-:W-:-:S04]  /*1ce00*/  @!P4 LOP3.LUT R2, R3, R2, RZ, 0x3c, !PT ;  /* 0x000000020302c212 */ /* 0x000fc800078e3cff */
[----:B------:R-:W-:-:S05]  /*1ce10*/  @!P4 LOP3.LUT R3, R3, R2, RZ, 0x3c, !PT ;  /* 0x000000020303c212 */ /* 0x000fca00078e3cff */
[----:B------:R0:W3:Y:S04]  /*1ce20*/  @!P4 LDG.E.U16 R14, [R2.64] ;  /* 0x00000008020ec981 */ /* 0x0000e8000c1e1500 */
[----:B0-----:R-:W4:Y:S04]  /*1ce30*/  LDL R2, [R1+0x580] ;  /* 0x0005800001027983 */ /* 0x001f280000100800 */
[----:B------:R-:W4:Y:S01]  /*1ce40*/  LDL R3, [R1+0x584] ;  /* 0x0005840001037983 */ /* 0x000f220000100800 */
[----:B--2---:R-:W-:Y:S02]  /*1ce50*/  PRMT R0, RZ, 0x7610, R0 ;  /* 0x00007610ff007816 */ /* 0x004fe40000000000 */
[----:B----4-:R-:W-:-:S04]  /*1ce60*/  @!P0 LOP3.LUT R3, R3, R2, RZ, 0x3c, !PT ;  /* 0x0000000203038212 */ /* 0x010fc800078e3cff */
[----:B------:R-:W-:-:S04]  /*1ce70*/  @!P0 LOP3.LUT R2, R3, R2, RZ, 0x3c, !PT ;  /* 0x0000000203028212 */ /* 0x000fc800078e3cff */
[----:B------:R-:W-:-:S05]  /*1ce80*/  @!P0 LOP3.LUT R3, R3, R2, RZ, 0x3c, !PT ;  /* 0x0000000203038212 */ /* 0x000fca00078e3cff */
[----:B------:R-:W2:Y:S04]  /*1ce90*/  @!P0 LDG.E.U16 R0, [R2.64] ;  /* 0x0000000802008981 */ /* 0x000ea8000c1e1500 */
[----:B---3--:R0:W-:Y:S04]  /*1cea0*/  STL [R1+0x44], R14 ;  /* 0x0000440e01007387 */ /* 0x0081e80000100800 */
[----:B0-----:R-:W3:Y:S04]  /*1ceb0*/  LDL R14, [R1+0x50c] ;  /* 0x00050c00010e7983 */ /* 0x001ee80000100800 */
[----:B--2---:R0:W-:Y:S04]  /*1cec0*/  STL [R1+0x40], R0 ;  /* 0x0000400001007387 */ /* 0x0041e80000100800 */
[----:B0-----:R-:W2:Y:S01]  /*1ced0*/  LDL.LU R0, [R1+0x11e0] ;  /* 0x0011e00001007983 */ /* 0x001ea20000300800 */
[----:B------:R-:W4:Y:S01]  /*1cee0*/  LDL R3, [R1+0x528] ;  /* 0x0005280001037983 */ /* 0x000f220000100800 */
[----:B------:R-:W-:Y:S01]  /*1cef0*/  PRMT R15, RZ, 0x7610, R15 ;  /* 0x00007610ff0f7816 */ /* 0x000fe2000000000f */
[----:B------:R-:W-:-:S02]  /*1cf00*/  @!P4 IMAD.MOV.U32 R2, RZ, RZ, R12 ;  /* 0x000000ffff02c224 */ /* 0x000fc400078e000c */
[----:B------:R-:W2:Y:S04]  /*1cf10*/  LDL R12, [R1+0x504] ;  /* 0x00050400010c7983 */ /* 0x000ea80000100800 */
[----:B----4-:R-:W4:Y:S04]  /*1cf20*/  @!P4 LDG.E.U16 R15, [R2.64] ;  /* 0x00000008020fc981 */ /* 0x010f28000c1e1500 */
        /* <DEDUP_REMOVED lines=12> */
[----:B------:R-:W3:Y:S02]  /*1cff0*/  LDL R3, [R1+0x51c] ;  /* 0x00051c0001037983 */ /* 0x000ee40000100800 */
[----:B---3--:R-:W-:-:S02]  /*1d000*/  @!P4 LOP3.LUT R3, R3, R2, RZ, 0x3c, !PT ;  /* 0x000000020303c212 */ /* 0x008fc400078e3cff */
[----:B--2---:R-:W-:Y:S02]  /*1d010*/  PRMT R0, RZ, 0x7610, R0 ;  /* 0x00007610ff007816 */ /* 0x004fe40000000000 */
[----:B------:R-:W-:-:S04]  /*1d020*/  @!P4 LOP3.LUT R2, R3, R2, RZ, 0x3c, !PT ;  /* 0x000000020302c212 */ /* 0x000fc800078e3cff */
[----:B------:R-:W-:-:S05]  /*1d030*/  @!P4 LOP3.LUT R3, R3, R2, RZ, 0x3c, !PT ;  /* 0x000000020303c212 */ /* 0x000fca00078e3cff */
[----:B------:R-:W2:Y:S04]  /*1d040*/  @!P4 LDG.E.U16 R0, [R2.64] ;  /* 0x000000080200c981 */ /* 0x000ea8000c1e1500 */
[----:B--2---:R0:W-:Y:S04]  /*1d050*/  STL [R1+0x34], R0 ;  /* 0x0000340001007387 */ /* 0x0041e80000100800 */
[----:B0-----:R-:W2:Y:S01]  /*1d060*/  LDL.LU R0, [R1+0x11d4] ;  /* 0x0011d40001007983 */ /* 0x001ea20000300800 */
[----:B------:R-:W3:Y:S02]  /*1d070*/  LDL R2, [R1+0x510] ;  /* 0x0005100001027983 */ /* 0x000ee40000100800 */
[----:B------:R-:W3:Y:S01]  /*1d080*/  LDL R3, [R1+0x514] ;  /* 0x0005140001037983 */ /* 0x000ee20000100800 */
[----:B------:R-:W-:-:S02]  /*1d090*/  PRMT R7, RZ, 0x7610, R7 ;  /* 0x00007610ff077816 */ /* 0x000fc40000000007 */
[----:B---3--:R-:W-:-:S04]  /*1d0a0*/  @!P0 LOP3.LUT R3, R3, R2, RZ, 0x3c, !PT ;  /* 0x0000000203038212 */ /* 0x008fc800078e3cff */
[----:B------:R-:W-:-:S04]  /*1d0b0*/  @!P0 LOP3.LUT R2, R3, R2, RZ, 0x3c, !PT ;  /* 0x0000000203028212 */ /* 0x000fc800078e3cff */
[----:B------:R-:W-:-:S05]  /*1d0c0*/  @!P0 LOP3.LUT R3, R3, R2, RZ, 0x3c, !PT ;  /* 0x0000000203038212 */ /* 0x000fca00078e3cff */
[----:B------:R0:W3:Y:S04]  /*1d0d0*/  @!P0 LDG.E.U16 R7, [R2.64] ;  /* 0x0000000802078981 */ /* 0x0000e8000c1e1500 */
[----:B0-----:R-:W2:Y:S01]  /*1d0e0*/  LDL R3, [R1+0x508] ;  /* 0x0005080001037983 */ /* 0x001ea20000100800 */
[----:B------:R-:W-:Y:S01]  /*1d0f0*/  PRMT R13, RZ, 0x7610, R13 ;  /* 0x00007610ff0d7816 */ /* 0x000fe2000000000d */
[----:B------:R-:W-:Y:S02]  /*1d100*/  @!P4 IMAD.MOV.U32 R2, RZ, RZ, R14 ;  /* 0x000000ffff02c224 */ /* 0x000fe400078e000e */
[----:B---3--:R0:W-:Y:S01]  /*1d110*/  STL [R1+0x30], R7 ;  /* 0x0000300701007387 */ /* 0x0081e20000100800 */
[----:B------:R-:W-:Y:S01]  /*1d120*/  PRMT R8, RZ, 0x7610, R8 ;  /* 0x00007610ff087816 */ /* 0x000fe20000000008 */
[----:B------:R-:W3:Y:S02]  /*1d130*/  LDL R14, [R1+0x490] ;  /* 0x00049000010e7983 */ /* 0x000ee40000100800 */
[----:B--2---:R1:W2:Y:S04]  /*1d140*/  @!P4 LDG.E.U16 R13, [R2.64] ;  /* 0x00000008020dc981 */ /* 0x0042a8000c1e1500 */
[----:B0-----:R-:W3:Y:S04]  /*1d150*/  LDL R7, [R1+0x49c] ;  /* 0x00049c0001077983 */ /* 0x001ee80000100800 */
[----:B-1----:R-:W3:Y:S01]  /*1d160*/  LDL R3, [R1+0x500] ;  /* 0x0005000001037983 */ /* 0x002ee20000100800 */
[----:B------:R-:W-:-:S03]  /*1d170*/  @!P0 IMAD.MOV.U32 R2, RZ, RZ, R12 ;  /* 0x000000ffff028224 */ /* 0x000fc600078e000c */
[----:B--2---:R0:W-:Y:S01]  /*1d180*/  STL [R1+0x2c], R13 ;  /* 0x00002c0d01007387 */ /* 0x0041e20000100800 */
[----:B------:R-:W-:Y:S01]  /*1d190*/  PRMT R0, RZ, 0x7610, R0 ;  /* 0x00007610ff007816 */ /* 0x000fe20000000000 */
[----:B------:R-:W2:Y:S02]  /*1d1a0*/  LDL R12, [R1+0x488] ;  /* 0x00048800010c7983 */ /* 0x000ea40000100800 */
[----:B---3--:R1:W3:Y:S04]  /*1d1b0*/  @!P0 LDG.E.U16 R8, [R2.64] ;  /* 0x0000000802088981 */ /* 0x0082e8000c1e1500 */
[----:B0-----:R-:W2:Y:S04]  /*1d1c0*/  LDL R13, [R1+0x494] ;  /* 0x00049400010d7983 */ /* 0x001ea80000100800 */
[----:B-1----:R-:W2:Y:S04]  /*1d1d0*/  LDL R2, [R1+0x4a8] ;  /* 0x0004a80001027983 */ /* 0x002ea80000100800 */
[----:B------:R-:W2:Y:S02]  /*1d1e0*/  LDL R3, [R1+0x4ac] ;  /* 0x0004ac0001037983 */ /* 0x000ea40000100800 */
[----:B--2---:R-:W-:-:S04]  /*1d1f0*/  @!P4 LOP3.LUT R3, R3, R2, RZ, 0x3c, !PT ;  /* 0x000000020303c212 */ /* 0x004fc800078e3cff */
[----:B------:R-:W-:-:S04]  /*1d200*/  @!P4 LOP3.LUT R2, R3, R2, RZ, 0x3c, !PT ;  /* 0x000000020302c212 */ /* 0x000fc800078e3cff */
[----:B------:R-:W-:-:S05]  /*1d210*/  @!P4 LOP3.LUT R3, R3, R2, RZ, 0x3c, !PT ;  /* 0x000000020303c212 */ /* 0x000fca00078e3cff */
[----:B------:R-:W2:Y:S04]  /*1d220*/  @!P4 LDG.E.U16 R0, [R2.64] ;  /* 0x000000080200c981 */ /* 0x000ea8000c1e1500 */
[----:B---3--:R0:W-:Y:S04]  /*1d230*/  STL [R1+0x28], R8 ;  /* 0x0000280801007387 */ /* 0x0081e80000100800 */
[----:B0-----:R-:W3:Y:S04]  /*1d240*/  LDL R8, [R1+0x48c] ;  /* 0x00048c0001087983 */ /* 0x001ee80000100800 */
[----:B--2---:R0:W-:Y:S04]  /*1d250*/  STL [R1+0x24], R0 ;  /* 0x0000240001007387 */ /* 0x0041e80000100800 */
[----:B0-----:R-:W2:Y:S01]  /*1d260*/  LDL.LU R0, [R1+0x11d0] ;  /* 0x0011d00001007983 */ /* 0x001ea20000300800 */
[----:B------:R-:W2:Y:S02]  /*1d270*/  LDL R2, [R1+0x4a0] ;  /* 0x0004a00001027983 */ /* 0x000ea40000100800 */
[----:B------:R-:W2:Y:S02]  /*1d280*/  LDL R3, [R1+0x4a4] ;  /* 0x0004a40001037983 */ /* 0x000ea40000100800 */
[----:B--2---:R-:W-:-:S02]  /*1d290*/  @!P0 LOP3.LUT R3, R3, R2, RZ, 0x3c, !PT ;  /* 0x0000000203038212 */ /* 0x004fc400078e3cff */
[----:B------:R-:W-:Y:S02]  /*1d2a0*/  PRMT R0, RZ, 0x7610, R0 ;  /* 0x00007610ff007816 */ /* 0x000fe40000000000 */
[----:B------:R-:W-:-:S04]  /*1d2b0*/  @!P0 LOP3.LUT R2, R3, R2, RZ, 0x3c, !PT ;  /* 0x0000000203028212 */ /* 0x000fc800078e3cff */
[----:B------:R-:W-:-:S05]  /*1d2c0*/  @!P0 LOP3.LUT R3, R3, R2, RZ, 0x3c, !PT ;  /* 0x0000000203038212 */ /* 0x000fca00078e3cff */
[----:B------:R-:W2:Y:S01]  /*1d2d0*/  @!P0 LDG.E.U16 R0, [R2.64] ;  /* 0x0000000802008981 */ /* 0x000ea2000c1e1500 */
[----:B------:R-:W-:-:S03]  /*1d2e0*/  PRMT R6, RZ, 0x7610, R6 ;  /* 0x00007610ff067816 */ /* 0x000fc60000000006 */
[----:B--2---:R0:W-:Y:S04]  /*1d2f0*/  STL [R1+0x20], R0 ;  /* 0x0000200001007387 */ /* 0x0041e80000100800 */
[----:B0-----:R-:W2:Y:S01]  /*1d300*/  LDL.LU R0, [R1+0x11cc] ;  /* 0x0011cc0001007983 */ /* 0x001ea20000300800 */
[----:B------:R-:W2:Y:S02]  /*1d310*/  LDL R3, [R1+0x498] ;  /* 0x0004980001037983 */ /* 0x000ea40000100800 */
[----:B------:R-:W-:Y:S01]  /*1d320*/  @!P4 IMAD.MOV.U32 R2, RZ, RZ, R7 ;  /* 0x000000ffff02c224 */ /* 0x000fe200078e0007 */
[----:B------:R-:W-:Y:S02]  /*1d330*/  PRMT R11, RZ, 0x7610, R11 ;  /* 0x00007610ff0b7816 */ /* 0x000fe4000000000b */
[----:B------:R-:W-:Y:S01]  /*1d340*/  PRMT R4, RZ, 0x7610, R4 ;  /* 0x00007610ff047816 */ /* 0x000fe20000000004 */
[----:B------:R-:W3:Y:S04]  /*1d350*/  LDL R7, [R1+0x428] ;  /* 0x0004280001077983 */ /* 0x000ee80000100800 */
[----:B--2---:R0:W2:Y:S02]  /*1d360*/  @!P4 LDG.E.U16 R6, [R2.64] ;  /* 0x000000080206c981 */ /* 0x0040a4000c1e1500 */
[----:B0-----:R-:W-:-:S02]  /*1d370*/  @!P0 IMAD.MOV.U32 R2, RZ, RZ, R13 ;  /* 0x000000ffff028224 */ /* 0x001fc400078e000d */
[----:B------:R-:W-:-:S05]  /*1d380*/  @!P0 IMAD.MOV.U32 R3, RZ, RZ, R14 ;  /* 0x000000ffff038224 */ /* 0x000fca00078e000e */
[----:B------:R3:W4:Y:S02]  /*1d390*/  @!P0 LDG.E.U16 R11, [R2.64] ;  /* 0x00000008020b8981 */ /* 0x000724000c1e1500 */
[----:B---3--:R-:W-:Y:S02]  /*1d3a0*/  @!P4 IMAD.MOV.U32 R2, RZ, RZ, R8 ;  /* 0x000000ffff02c224 */ /* 0x008fe400078e0008 */
[----:B------:R-:W-:-:S05]  /*1d3b0*/  @!P4 IMAD.MOV.U32 R3, RZ, RZ, R12 ;  /* 0x000000ffff03c224 */ /* 0x000fca00078e000c */
[----:B------:R0:W3:Y:S04]  /*1d3c0*/  @!P4 LDG.E.U16 R4, [R2.64] ;  /* 0x000000080204c981 */ /* 0x0000e8000c1e1500 */
[----:B--2---:R1:W-:Y:S01]  /*1d3d0*/  STL [R1+0x1c], R6 ;  /* 0x00001c0601007387 */ /* 0x0043e20000100800 */
[----:B------:R-:W2:Y:S03]  /*1d3e0*/  LDL R14, [R1+0x420] ;  /* 0x00042000010e7983 */ /* 0x000ea60000100800 */
[----:B-1----:R-:W2:Y:S04]  /*1d3f0*/  LDL R6, [R1+0x42c] ;  /* 0x00042c0001067983 */ /* 0x002ea80000100800 */
[----:B----4-:R1:W-:Y:S01]  /*1d400*/  STL [R1+0x18], R11 ;  /* 0x0000180b01007387 */ /* 0x0103e20000100800 */
[----:B0-----:R-:W4:Y:S02]  /*1d410*/  LDL R2, [R1+0x480] ;  /* 0x0004800001027983 */ /* 0x001f240000100800 */
[----:B------:R-:W4:Y:S02]  /*1d420*/  LDL R3, [R1+0x484] ;  /* 0x0004840001037983 */ /* 0x000f240000100800 */
[----:B------:R-:W2:Y:S01]  /*1d430*/  LDL R13, [R1+0x418] ;  /* 0x00041800010d7983 */ /* 0x000ea20000100800 */
[----:B------:R-:W2:Y:S04]  /*1d440*/  LDL R12, [R1+0x41c] ;  /* 0x00041c00010c7983 */ /* 0x000ea80000100800 */
[----:B------:R-:W2:Y:S04]  /*1d450*/  LDL R8, [R1+0x410] ;  /* 0x0004100001087983 */ /* 0x000ea80000100800 */
[----:B-1----:R-:W2:Y:S04]  /*1d460*/  LDL R11, [R1+0x424] ;  /* 0x00042400010b7983 */ /* 0x002ea80000100800 */
[----:B---3--:R0:W-:Y:S04]  /*1d470*/  STL [R1+0x14], R4 ;  /* 0x0000140401007387 */ /* 0x0081e80000100800 */
[----:B0-----:R-:W3:Y:S01]  /*1d480*/  LDL R4, [R1+0x414] ;  /* 0x0004140001047983 */ /* 0x001ee20000100800 */
[----:B------:R-:W-:-:S02]  /*1d490*/  PRMT R15, RZ, 0x7610, R15 ;  /* 0x00007610ff0f7816 */ /* 0x000fc4000000000f */
[----:B------:R-:W-:Y:S02]  /*1d4a0*/  PRMT R0, RZ, 0x7610, R0 ;  /* 0x00007610ff007816 */ /* 0x000fe40000000000 */
[----:B------:R-:W-:Y:S02]  /*1d4b0*/  PRMT R10, RZ, 0x7610, R10 ;  /* 0x00007610ff0a7816 */ /* 0x000fe4000000000a */
[----:B------:R-:W-:Y:S02]  /*1d4c0*/  PRMT R9, RZ, 0x7610, R9 ;  /* 0x00007610ff097816 */ /* 0x000fe40000000009 */
[----:B------:R-:W-:Y:S02]  /*1d4d0*/  PRMT R5, RZ, 0x7610, R5 ;  /* 0x00007610ff057816 */ /* 0x000fe40000000005 */
[----:B----4-:R-:W-:-:S04]  /*1d4e0*/  @!P0 LOP3.LUT R3, R3, R2, RZ, 0x3c, !PT ;  /* 0x0000000203038212 */ /* 0x010fc800078e3cff */
[----:B------:R-:W-:-:S04]  /*1d4f0*/  @!P0 LOP3.LUT R2, R3, R2, RZ, 0x3c, !PT ;  /* 0x0000000203028212 */ /* 0x000fc800078e3cff */
[----:B------:R-:W-:-:S05]  /*1d500*/  @!P0 LOP3.LUT R3, R3, R2, RZ, 0x3c, !PT ;  /* 0x0000000203038212 */ /* 0x000fca00078e3cff */
[----:B------:R2:W4:Y:S02]  /*1d510*/  @!P0 LDG.E.U16 R15, [R2.64] ;  /* 0x00000008020f8981 */ /* 0x000524000c1e1500 */
[----:B--2---:R-:W-:Y:S02]  /*1d520*/  @!P4 IMAD.MOV.U32 R2, RZ, RZ, R6 ;  /* 0x000000ffff02c224 */ /* 0x004fe400078e0006 */
[----:B------:R-:W-:Y:S01]  /*1d530*/  @!P4 IMAD.MOV.U32 R3, RZ, RZ, R7 ;  /* 0x000000ffff03c224 */ /* 0x000fe200078e0007 */
[----:B------:R-:W2:Y:S04]  /*1d540*/  LDL R6, [R1+0x40c] ;  /* 0x00040c0001067983 */ /* 0x000ea80000100800 */
[----:B------:R-:W2:Y:S04]  /*1d550*/  LDL R7, [R1+0x408] ;  /* 0x0004080001077983 */ /* 0x000ea80000100800 */
[----:B------:R0:W2:Y:S02]  /*1d560*/  @!P4 LDG.E.U16 R0, [R2.64] ;  /* 0x000000080200c981 */ /* 0x0000a4000c1e1500 */
[----:B0-----:R-:W-:-:S02]  /*1d570*/  @!P0 IMAD.MOV.U32 R2, RZ, RZ, R11 ;  /* 0x000000ffff028224 */ /* 0x001fc400078e000b */
[----:B------:R-:W-:Y:S01]  /*1d580*/  @!P0 IMAD.MOV.U32 R3, RZ, RZ, R14 ;  /* 0x000000ffff038224 */ /* 0x000fe200078e000e */
[----:B------:R-:W2:Y:S04]  /*1d590*/  LDL R11, [R1+0x400] ;  /* 0x00040000010b7983 */ /* 0x000ea80000100800 */
[----:B------:R0:W2:Y:S02]  /*1d5a0*/  @!P0 LDG.E.U16 R10, [R2.64] ;  /* 0x00000008020a8981 */ /* 0x0000a4000c1e1500 */
[----:B0-----:R-:W-:Y:S02]  /*1d5b0*/  @!P4 IMAD.MOV.U32 R2, RZ, RZ, R12 ;  /* 0x000000ffff02c224 */ /* 0x001fe400078e000c */
[----:B------:R-:W-:-:S05]  /*1d5c0*/  @!P4 IMAD.MOV.U32 R3, RZ, RZ, R13 ;  /* 0x000000ffff03c224 */ /* 0x000fca00078e000d */
[----:B------:R3:W4:Y:S02]  /*1d5d0*/  @!P4 LDG.E.U16 R9, [R2.64] ;  /* 0x000000080209c981 */ /* 0x000724000c1e1500 */
[----:B---3--:R-:W-:Y:S02]  /*1d5e0*/  @!P0 IMAD.MOV.U32 R2, RZ, RZ, R4 ;  /* 0x000000ffff028224 */ /* 0x008fe400078e0004 */
[----:B------:R-:W-:-:S05]  /*1d5f0*/  @!P0 IMAD.MOV.U32 R3, RZ, RZ, R8 ;  /* 0x000000ffff038224 */ /* 0x000fca00078e0008 */
[----:B------:R-:W3:Y:S04]  /*1d600*/  @!P0 LDG.E.U16 R5, [R2.64] ;  /* 0x0000000802058981 */ /* 0x000ee8000c1e1500 */
[----:B--2---:R0:W-:Y:S04]  /*1d610*/  STL [R1+0x8], R10 ;  /* 0x0000080a01007387 */ /* 0x0041e80000100800 */
[----:B0-----:R-:W2:Y:S04]  /*1d620*/  LDL R10, [R1+0x404] ;  /* 0x00040400010a7983 */ /* 0x001ea80000100800 */
[----:B----4-:R0:W-:Y:S01]  /*1d630*/  STL [R1+0x4], R9 ;  /* 0x0000040901007387 */ /* 0x0101e20000100800 */
[----:B------:R-:W4:Y:S02]  /*1d640*/  LDL R8, [R1+0x3ac] ;  /* 0x0003ac0001087983 */ /* 0x000f240000100800 */
[----:B------:R-:W4:Y:S01]  /*1d650*/  LDL R4, [R1+0x3a4] ;  /* 0x0003a40001047983 */ /* 0x000f220000100800 */
[----:B0-----:R-:W4:Y:S04]  /*1d660*/  LDL R9, [R1+0x3a8] ;  /* 0x0003a80001097983 */ /* 0x001f280000100800 */
[----:B---3--:R0:W-:Y:S01]  /*1d670*/  STL [R1], R5 ;  /* 0x0000000501007387 */ /* 0x0081e20000100800 */
[----:B------:R-:W-:-:S02]  /*1d680*/  @!P4 IMAD.MOV.U32 R2, RZ, RZ, R6 ;  /* 0x000000ffff02c224 */ /* 0x000fc400078e0006 */
[----:B------:R-:W-:Y:S02]  /*1d690*/  @!P4 IMAD.MOV.U32 R3, RZ, RZ, R7 ;  /* 0x000000ffff03c224 */ /* 0x000fe400078e0007 */
[----:B------:R-:W3:Y:S01]  /*1d6a0*/  LDL R6, [R1+0x39c] ;  /* 0x00039c0001067983 */ /* 0x000ee20000100800 */
[----:B------:R-:W3:Y:S04]  /*1d6b0*/  LDL R7, [R1+0x398] ;  /* 0x0003980001077983 */ /* 0x000ee80000100800 */
[----:B0-----:R-:W3:Y:S01]  /*1d6c0*/  LDL R5, [R1+0x3a0] ;  /* 0x0003a00001057983 */ /* 0x001ee20000100800 */
[----:B------:R-:W-:-:S06]  /*1d6d0*/  PRMT R27, RZ, 0x7610, R27 ;  /* 0x00007610ff1b7816 */ /* 0x000fcc000000001b */
[----:B------:R0:W3:Y:S01]  /*1d6e0*/  @!P4 LDG.E.U16 R27, [R2.64] ;  /* 0x00000008021bc981 */ /* 0x0000e2000c1e1500 */
[----:B------:R-:W-:Y:S01]  /*1d6f0*/  PRMT R25, RZ, 0x7610, R25 ;  /* 0x00007610ff197816 */ /* 0x000fe20000000019 */
[----:B0-----:R-:W-:Y:S01]  /*1d700*/  @!P0 IMAD.MOV.U32 R3, RZ, RZ, R11 ;  /* 0x000000ffff038224 */ /* 0x001fe200078e000b */
[----:B------:R-:W-:Y:S02]  /*1d710*/  PRMT R23, RZ, 0x7610, R23 ;  /* 0x00007610ff177816 */ /* 0x000fe40000000017 */
[----:B------:R-:W-:Y:S02]  /*1d720*/  PRMT R21, RZ, 0x7610, R21 ;  /* 0x00007610ff157816 */ /* 0x000fe40000000015 */
[----:B------:R-:W-:Y:S01]  /*1d730*/  PRMT R19, RZ, 0x7610, R19 ;  /* 0x00007610ff137816 */ /* 0x000fe20000000013 */
[----:B--2---:R-:W-:-:S05]  /*1d740*/  @!P0 IMAD.MOV.U32 R2, RZ, RZ, R10 ;  /* 0x000000ffff028224 */ /* 0x004fca00078e000a */
[----:B------:R4:W2:Y:S02]  /*1d750*/  @!P0 LDG.E.U16 R25, [R2.64] ;  /* 0x0000000802198981 */ /* 0x0008a4000c1e1500 */
[----:B----4-:R-:W-:Y:S02]  /*1d760*/  @!P4 IMAD.MOV.U32 R2, RZ, RZ, R8 ;  /* 0x000000ffff02c224 */ /* 0x010fe400078e0008 */
[----:B------:R-:W-:-:S05]  /*1d770*/  @!P4 IMAD.MOV.U32 R3, RZ, RZ, R9 ;  /* 0x000000ffff03c224 */ /* 0x000fca00078e0009 */
[----:B------:R0:W4:Y:S02]  /*1d780*/  @!P4 LDG.E.U16 R23, [R2.64] ;  /* 0x000000080217c981 */ /* 0x000124000c1e1500 */
[----:B0-----:R-:W-:Y:S02]  /*1d790*/  @!P0 IMAD.MOV.U32 R2, RZ, RZ, R4 ;  /* 0x000000ffff028224 */ /* 0x001fe400078e0004 */
[----:B---3--:R-:W-:-:S05]  /*1d7a0*/  @!P0 IMAD.MOV.U32 R3, RZ, RZ, R5 ;  /* 0x000000ffff038224 */ /* 0x008fca00078e0005 */
[----:B------:R0:W3:Y:S02]  /*1d7b0*/  @!P0 LDG.E.U16 R21, [R2.64] ;  /* 0x0000000802158981 */ /* 0x0000e4000c1e1500 */
[----:B0-----:R-:W-:Y:S02]  /*1d7c0*/  @!P4 IMAD.MOV.U32 R2, RZ, RZ, R6 ;  /* 0x000000ffff02c224 */ /* 0x001fe400078e0006 */
[----:B------:R-:W-:-:S05]  /*1d7d0*/  @!P4 IMAD.MOV.U32 R3, RZ, RZ, R7 ;  /* 0x000000ffff03c224 */ /* 0x000fca00078e0007 */
[----:B------:R-:W3:Y:S04]  /*1d7e0*/  @!P4 LDG.E.U16 R19, [R2.64] ;  /* 0x000000080213c981 */ /* 0x000ee8000c1e1500 */
[----:B------:R-:W-:Y:S01]  /*1d7f0*/  STL [R1+0x1190], R27 ;  /* 0x0011901b01007387 */ /* 0x000fe20000100800 */
[----:B------:R-:W-:Y:S02]  /*1d800*/  STL [R1+0x10], R15 ;  /* 0x0000100f01007387 */ /* 0x000fe40000100800 */
[----:B------:R-:W4:Y:S02]  /*1d810*/  LDL R11, [R1+0x390] ;  /* 0x00039000010b7983 */ /* 0x000f240000100800 */
[----:B------:R-:W4:Y:S01]  /*1d820*/  LDL R10, [R1+0x394] ;  /* 0x00039400010a7983 */ /* 0x000f220000100800 */
[----:B--2---:R0:W-:Y:S01]  /*1d830*/  STL [R1+0x1194], R25 ;  /* 0x0011941901007387 */ /* 0x0041e20000100800 */
[----:B------:R-:W2:Y:S02]  /*1d840*/  LDL R5, [R1+0x388] ;  /* 0x0003880001057983 */ /* 0x000ea40000100800 */
[----:B------:R-:W2:Y:S02]  /*1d850*/  LDL R4, [R1+0x38c] ;  /* 0x00038c0001047983 */ /* 0x000ea40000100800 */
[----:B------:R-:W2:Y:S01]  /*1d860*/  LDL R9, [R1+0x328] ;  /* 0x0003280001097983 */ /* 0x000ea20000100800 */
[----:B------:R-:W2:Y:S04]  /*1d870*/  LDL R8, [R1+0x32c] ;  /* 0x00032c0001087983 */ /* 0x000ea80000100800 */
[----:B------:R-:W2:Y:S04]  /*1d880*/  LDL R7, [R1+0x320] ;  /* 0x0003200001077983 */ /* 0x000ea80000100800 */
[----:B------:R-:W2:Y:S04]  /*1d890*/  LDL R6, [R1+0x324] ;  /* 0x0003240001067983 */ /* 0x000ea80000100800 */
[----:B---3--:R1:W-:Y:S01]  /*1d8a0*/  STL [R1+0x11a0], R19 ;  /* 0x0011a01301007387 */ /* 0x0083e20000100800 */
[----:B------:R-:W3:Y:S02]  /*1d8b0*/  LDL R13, [R1+0x318] ;  /* 0x00031800010d7983 */ /* 0x000ee40000100800 */
[----:B------:R-:W3:Y:S01]  /*1d8c0*/  LDL R12, [R1+0x31c] ;  /* 0x00031c00010c7983 */ /* 0x000ee20000100800 */
[----:B------:R-:W-:Y:S01]  /*1d8d0*/  PRMT R16, RZ, 0x7610, R16 ;  /* 0x00007610ff107816 */ /* 0x000fe20000000010 */
[----:B----4-:R-:W-:-:S02]  /*1d8e0*/  @!P0 IMAD.MOV.U32 R2, RZ, RZ, R10 ;  /* 0x000000ffff028224 */ /* 0x010fc400078e000a */
[----:B------:R-:W-:-:S05]  /*1d8f0*/  @!P0 IMAD.MOV.U32 R3, RZ, RZ, R11 ;  /* 0x000000ffff038224 */ /* 0x000fca00078e000b */
[----:B------:R4:W3:Y:S02]  /*1d900*/  @!P0 LDG.E.U16 R16, [R2.64] ;  /* 0x0000000802108981 */ /* 0x0008e4000c1e1500 */
[----:B----4-:R-:W-:Y:S02]  /*1d910*/  PRMT R2, RZ, 0x7610, R2 ;  /* 0x00007610ff027816 */ /* 0x010fe40000000002 */
[----:B------:R-:W-:-:S04]  /*1d920*/  PRMT R3, RZ, 0x7610, R3 ;  /* 0x00007610ff037816 */ /* 0x000fc80000000003 */
[----:B--2---:R2:W4:Y:S02]  /*1d930*/  @!P4 LDG.E.U16 R2, [R4.64] ;  /* 0x000000080402c981 */ /* 0x004524000c1e1500 */
[----:B--2---:R-:W-:Y:S02]  /*1d940*/  @!P4 IMAD.MOV.U32 R4, RZ, RZ, R8 ;  /* 0x000000ffff04c224 */ /* 0x004fe400078e0008 */
[----:B------:R-:W-:-:S05]  /*1d950*/  @!P4 IMAD.MOV.U32 R5, RZ, RZ, R9 ;  /* 0x000000ffff05c224 */ /* 0x000fca00078e0009 */
[----:B------:R2:W4:Y:S02]  /*1d960*/  @!P4 LDG.E.U16 R3, [R4.64] ;  /* 0x000000080403c981 */ /* 0x000524000c1e1500 */
[----:B--2---:R-:W-:Y:S02]  /*1d970*/  PRMT R4, RZ, 0x7610, R4 ;  /* 0x00007610ff047816 */ /* 0x004fe40000000004 */
[----:B------:R-:W-:-:S04]  /*1d980*/  PRMT R5, RZ, 0x7610, R5 ;  /* 0x00007610ff057816 */ /* 0x000fc80000000005 */
[----:B------:R3:W2:Y:S02]  /*1d990*/  @!P0 LDG.E.U16 R4, [R6.64] ;  /* 0x0000000806048981 */ /* 0x0006a4000c1e1500 */
[----:B---3--:R-:W-:Y:S02]  /*1d9a0*/  @!P4 IMAD.MOV.U32 R7, RZ, RZ, R13 ;  /* 0x000000ffff07c224 */ /* 0x008fe400078e000d */
[----:B------:R-:W-:-:S05]  /*1d9b0*/  @!P4 IMAD.MOV.U32 R6, RZ, RZ, R12 ;  /* 0x000000ffff06c224 */ /* 0x000fca00078e000c */
[----:B------:R-:W3:Y:S04]  /*1d9c0*/  @!P4 LDG.E.U16 R5, [R6.64] ;  /* 0x000000080605c981 */ /* 0x000ee8000c1e1500 */
[----:B------:R0:W-:Y:S04]  /*1d9d0*/  STL [R1+0x11a4], R16 ;  /* 0x0011a41001007387 */ /* 0x0001e80000100800 */
[----:B----4-:R4:W-:Y:S01]  /*1d9e0*/  STL [R1+0x1198], R2 ;  /* 0x0011980201007387 */ /* 0x0109e20000100800 */
[----:B------:R-:W2:Y:S02]  /*1d9f0*/  LDL R9, [R1+0x294] ;  /* 0x0002940001097983 */ /* 0x000ea40000100800 */
[----:B------:R-:W2:Y:S02]  /*1da00*/  LDL R8, [R1+0x298] ;  /* 0x0002980001087983 */ /* 0x000ea40000100800 */
[----:B0-----:R-:W2:Y:S01]  /*1da10*/  LDL R25, [R1+0x28c] ;  /* 0x00028c0001197983 */ /* 0x001ea20000100800 */
[----:B------:R-:W2:Y:S04]  /*1da20*/  LDL R11, [R1+0x290] ;  /* 0x00029000010b7983 */ /* 0x000ea80000100800 */
[----:B------:R-:W2:Y:S04]  /*1da30*/  LDL R10, [R1+0xb4c] ;  /* 0x000b4c00010a7983 */ /* 0x000ea80000100800 */
[----:B-1----:R-:W2:Y:S04]  /*1da40*/  LDL R19, [R1+0xb54] ;  /* 0x000b540001137983 */ /* 0x002ea80000100800 */
[----:B------:R-:W2:Y:S04]  /*1da50*/  LDL R16, [R1+0xb60] ;  /* 0x000b600001107983 */ /* 0x000ea80000100800 */
[----:B----4-:R-:W4:Y:S04]  /*1da60*/  LDL R2, [R1+0xb58] ;  /* 0x000b580001027983 */ /* 0x010f280000100800 */
[----:B------:R-:W4:Y:S04]  /*1da70*/  LDL R13, [R1+0x310] ;  /* 0x00031000010d7983 */ /* 0x000f280000100800 */
[----:B------:R-:W4:Y:S04]  /*1da80*/  LDL R12, [R1+0x314] ;  /* 0x00031400010c7983 */ /* 0x000f280000100800 */
[----:B---3--:R0:W-:Y:S01]  /*1da90*/  STL [R1+0x11a8], R5 ;  /* 0x0011a80501007387 */ /* 0x0081e20000100800 */
[----:B------:R-:W3:Y:S02]  /*1daa0*/  LDL R15, [R1+0x284] ;  /* 0x00028400010f7983 */ /* 0x000ee40000100800 */
[----:B------:R-:W3:Y:S01]  /*1dab0*/  LDL R14, [R1+0x288] ;  /* 0x00028800010e7983 */ /* 0x000ee20000100800 */
[----:B------:R-:W-:-:S02]  /*1dac0*/  PRMT R6, RZ, 0x7610, R6 ;  /* 0x00007610ff067816 */ /* 0x000fc40000000006 */
[----:B------:R-:W-:Y:S01]  /*1dad0*/  PRMT R7, RZ, 0x7610, R7 ;  /* 0x00007610ff077816 */ /* 0x000fe20000000007 */
[----:B0-----:R-:W3:Y:S04]  /*1dae0*/  LDL R5, [R1+0x280] ;  /* 0x0002800001057983 */ /* 0x001ee80000100800 */
[----:B--2---:R0:W2:Y:S02]  /*1daf0*/  @!P4 LDG.E.U16 R6, [R8.64] ;  /* 0x000000080806c981 */ /* 0x0040a4000c1e1500 */
[----:B0-----:R-:W-:Y:S02]  /*1db00*/  @!P0 IMAD.MOV.U32 R8, RZ, RZ, R11 ;  /* 0x000000ffff088224 */ /* 0x001fe400078e000b */
[----:B------:R-:W-:Y:S02]  /*1db10*/  @!P0 IMAD.MOV.U32 R9, RZ, RZ, R25 ;  /* 0x000000ffff098224 */ /* 0x000fe400078e0019 */
[----:B------:R-:W-:-:S02]  /*1db20*/  @!P4 IMAD.MOV.U32 R11, RZ, RZ, R10 ;  /* 0x000000ffff0bc224 */ /* 0x000fc400078e000a */
[----:B----4-:R-:W-:Y:S02]  /*1db30*/  @!P4 IMAD.MOV.U32 R10, RZ, RZ, R2 ;  /* 0x000000ffff0ac224 */ /* 0x010fe400078e0002 */
[----:B------:R-:W4:Y:S04]  /*1db40*/  LDL R2, [R1+0xaf0] ;  /* 0x000af00001027983 */ /* 0x000f280000100800 */
[----:B------:R0:W2:Y:S02]  /*1db50*/  @!P0 LDG.E.U16 R7, [R8.64] ;  /* 0x0000000808078981 */ /* 0x0000a4000c1e1500 */
[----:B0-----:R-:W-:Y:S02]  /*1db60*/  PRMT R8, RZ, 0x7610, R8 ;  /* 0x00007610ff087816 */ /* 0x001fe40000000008 */
[----:B------:R-:W-:-:S04]  /*1db70*/  PRMT R9, RZ, 0x7610, R9 ;  /* 0x00007610ff097816 */ /* 0x000fc80000000009 */
[----:B------:R0:W2:Y:S02]  /*1db80*/  @!P4 LDG.E.U16 R8, [R10.64] ;  /* 0x000000080a08c981 */ /* 0x0000a4000c1e1500 */
[----:B0-----:R-:W-:Y:S02]  /*1db90*/  @!P0 IMAD.MOV.U32 R10, RZ, RZ, R16 ;  /* 0x000000ffff0a8224 */ /* 0x001fe400078e0010 */
[----:B------:R-:W-:-:S05]  /*1dba0*/  @!P0 IMAD.MOV.U32 R11, RZ, RZ, R19 ;  /* 0x000000ffff0b8224 */ /* 0x000fca00078e0013 */
[----:B------:R0:W2:Y:S02]  /*1dbb0*/  @!P0 LDG.E.U16 R9, [R10.64] ;  /* 0x000000080a098981 */ /* 0x0000a4000c1e1500 */
[----:B0-----:R-:W-:Y:S02]  /*1dbc0*/  PRMT R10, RZ, 0x7610, R10 ;  /* 0x00007610ff0a7816 */ /* 0x001fe4000000000a */
[----:B------:R-:W-:-:S04]  /*1dbd0*/  PRMT R11, RZ, 0x7610, R11 ;  /* 0x00007610ff0b7816 */ /* 0x000fc8000000000b */
[----:B------:R3:W2:Y:S02]  /*1dbe0*/  @!P0 LDG.E.U16 R10, [R12.64] ;  /* 0x000000080c0a8981 */ /* 0x0006a4000c1e1500 */
[----:B---3--:R-:W-:Y:S02]  /*1dbf0*/  @!P4 IMAD.MOV.U32 R12, RZ, RZ, R14 ;  /* 0x000000ffff0cc224 */ /* 0x008fe400078e000e */
[----:B------:R-:W-:-:S05]  /*1dc00*/  @!P4 IMAD.MOV.U32 R13, RZ, RZ, R15 ;  /* 0x000000ffff0dc224 */ /* 0x000fca00078e000f */
[----:B------:R0:W3:Y:S01]  /*1dc10*/  @!P4 LDG.E.U16 R11, [R12.64] ;  /* 0x000000080c0bc981 */ /* 0x0000e2000c1e1500 */
[----:B------:R-:W-:Y:S01]  /*1dc20*/  @!P0 IMAD.MOV.U32 R15, RZ, RZ, R5 ;  /* 0x000000ffff0f8224 */ /* 0x000fe200078e0005 */
[----:B0-----:R-:W-:Y:S01]  /*1dc30*/  PRMT R12, RZ, 0x7610, R12 ;  /* 0x00007610ff0c7816 */ /* 0x001fe2000000000c */
[----:B----4-:R-:W-:-:S05]  /*1dc40*/  @!P0 IMAD.MOV.U32 R14, RZ, RZ, R2 ;  /* 0x000000ffff0e8224 */ /* 0x010fca00078e0002 */
[----:B------:R0:W4:Y:S04]  /*1dc50*/  @!P0 LDG.E.U16 R12, [R14.64] ;  /* 0x000000080e0c8981 */ /* 0x000128000c1e1500 */
[----:B--2---:R1:W-:Y:S01]  /*1dc60*/  STL [R1+0x11ac], R10 ;  /* 0x0011ac0a01007387 */ /* 0x0043e20000100800 */
[----:B------:R-:W2:Y:S02]  /*1dc70*/  LDL R27, [R1+0xb64] ;  /* 0x000b6400011b7983 */ /* 0x000ea40000100800 */
[----:B------:R-:W2:Y:S02]  /*1dc80*/  LDL R25, [R1+0xb70] ;  /* 0x000b700001197983 */ /* 0x000ea40000100800 */
[----:B------:R-:W2:Y:S01]  /*1dc90*/  LDL R19, [R1+0x380] ;  /* 0x0003800001137983 */ /* 0x000ea20000100800 */
[----:B------:R-:W2:Y:S04]  /*1dca0*/  LDL R16, [R1+0x384] ;  /* 0x0003840001107983 */ /* 0x000ea80000100800 */
[----:B---3--:R3:W-:Y:S01]  /*1dcb0*/  STL [R1+0x11b0], R11 ;  /* 0x0011b00b01007387 */ /* 0x0087e20000100800 */
[----:B0-----:R-:W2:Y:S02]  /*1dcc0*/  LDL R14, [R1+0xb5c] ;  /* 0x000b5c00010e7983 */ /* 0x001ea40000100800 */
[----:B------:R-:W2:Y:S02]  /*1dcd0*/  LDL R15, [R1+0xb68] ;  /* 0x000b6800010f7983 */ /* 0x000ea40000100800 */
[----:B-1----:R-:W4:Y:S01]  /*1dce0*/  LDL R10, [R1+0x30c] ;  /* 0x00030c00010a7983 */ /* 0x002f220000100800 */
[----:B------:R-:W-:-:S02]  /*1dcf0*/  PRMT R13, RZ, 0x7610, R13 ;  /* 0x00007610ff0d7816 */ /* 0x000fc4000000000d */
[----:B------:R-:W-:Y:S02]  /*1dd00*/  PRMT R17, RZ, 0x7610, R17 ;  /* 0x00007610ff117816 */ /* 0x000fe40000000011 */
[----:B------:R-:W-:Y:S02]  /*1dd10*/  PRMT R18, RZ, 0x7610, R18 ;  /* 0x00007610ff127816 */ /* 0x000fe40000000012 */
[----:B------:R-:W-:Y:S01]  /*1dd20*/  PRMT R20, RZ, 0x7610, R20 ;  /* 0x00007610ff147816 */ /* 0x000fe20000000014 */
[----:B------:R-:W4:Y:S04]  /*1dd30*/  LDL R5, [R1+0x300] ;  /* 0x0003000001057983 */ /* 0x000f280000100800 */
[----:B---3--:R-:W3:Y:S04]  /*1dd40*/  LDL R11, [R1+0x308] ;  /* 0x00030800010b7983 */ /* 0x008ee80000100800 */
[----:B------:R-:W3:Y:S01]  /*1dd50*/  LDL R2, [R1+0x304] ;  /* 0x0003040001027983 */ /* 0x000ee20000100800 */
[----:B--2---:R-:W-:-:S04]  /*1dd60*/  @!P4 LOP3.LUT R15, R15, R14, RZ, 0x3c, !PT ;  /* 0x0000000e0f0fc212 */ /* 0x004fc800078e3cff */
[----:B------:R-:W-:-:S04]  /*1dd70*/  @!P4 LOP3.LUT R14, R15, R14, RZ, 0x3c, !PT ;  /* 0x0000000e0f0ec212 */ /* 0x000fc800078e3cff */
[----:B------:R-:W-:-:S05]  /*1dd80*/  @!P4 LOP3.LUT R15, R15, R14, RZ, 0x3c, !PT ;  /* 0x0000000e0f0fc212 */ /* 0x000fca00078e3cff */
[----:B------:R0:W2:Y:S02]  /*1dd90*/  @!P4 LDG.E.U16 R13, [R14.64] ;  /* 0x000000080e0dc981 */ /* 0x0000a4000c1e1500 */
[----:B0-----:R-:W-:Y:S02]  /*1dda0*/  @!P0 IMAD.MOV.U32 R14, RZ, RZ, R25 ;  /* 0x000000ffff0e8224 */ /* 0x001fe400078e0019 */
[----:B------:R-:W-:-:S05]  /*1ddb0*/  @!P0 IMAD.MOV.U32 R15, RZ, RZ, R27 ;  /* 0x000000ffff0f8224 */ /* 0x000fca00078e001b */
[----:B------:R0:W2:Y:S02]  /*1ddc0*/  @!P0 LDG.E.U16 R17, [R14.64] ;  /* 0x000000080e118981 */ /* 0x0000a4000c1e1500 */
[----:B0-----:R-:W-:Y:S02]  /*1ddd0*/  @!P0 IMAD.MOV.U32 R14, RZ, RZ, R16 ;  /* 0x000000ffff0e8224 */ /* 0x001fe400078e0010 */
[----:B------:R-:W-:-:S05]  /*1dde0*/  @!P0 IMAD.MOV.U32 R15, RZ, RZ, R19 ;  /* 0x000000ffff0f8224 */ /* 0x000fca00078e0013 */
[----:B------:R4:W2:Y:S02]  /*1ddf0*/  @!P0 LDG.E.U16 R18, [R14.64] ;  /* 0x000000080e128981 */ /* 0x0008a4000c1e1500 */
[----:B----4-:R-:W-:Y:S02]  /*1de00*/  @!P4 IMAD.MOV.U32 R14, RZ, RZ, R10 ;  /* 0x000000ffff0ec224 */ /* 0x010fe400078e000a */
[----:B---3--:R-:W-:-:S05]  /*1de10*/  @!P4 IMAD.MOV.U32 R15, RZ, RZ, R11 ;  /* 0x000000ffff0fc224 */ /* 0x008fca00078e000b */
[----:B------:R0:W3:Y:S04]  /*1de20*/  @!P4 LDG.E.U16 R20, [R14.64] ;  /* 0x000000080e14c981 */ /* 0x0000e8000c1e1500 */
[----:B------:R-:W-:Y:S01]  /*1de30*/  STL [R1+0x11b4], R12 ;  /* 0x0011b40c01007387 */ /* 0x000fe20000100800 */
[----:B------:R-:W-:Y:S01]  /*1de40*/  PRMT R22, RZ, 0x7610, R22 ;  /* 0x00007610ff167816 */ /* 0x000fe20000000016 */
[----:B0-----:R-:W-:Y:S02]  /*1de50*/  @!P0 IMAD.MOV.U32 R15, RZ, RZ, R5 ;  /* 0x000000ffff0f8224 */ /* 0x001fe400078e0005 */
[----:B------:R-:W-:-:S05]  /*1de60*/  @!P0 IMAD.MOV.U32 R14, RZ, RZ, R2 ;  /* 0x000000ffff0e8224 */ /* 0x000fca00078e0002 */
[----:B------:R0:W4:Y:S04]  /*1de70*/  @!P0 LDG.E.U16 R22, [R14.64] ;  /* 0x000000080e168981 */ /* 0x000128000c1e1500 */
[----:B--2---:R-:W-:Y:S04]  /*1de80*/  STL [R1+0x11b8], R13 ;  /* 0x0011b80d01007387 */ /* 0x004fe80000100800 */
[----:B------:R-:W-:Y:S04]  /*1de90*/  STL [R1+0x11bc], R17 ;  /* 0x0011bc1101007387 */ /* 0x000fe80000100800 */
[----:B------:R-:W-:Y:S04]  /*1dea0*/  STL [R1+0x119c], R18 ;  /* 0x00119c1201007387 */ /* 0x000fe80000100800 */
[----:B---3--:R1:W-:Y:S04]  /*1deb0*/  STL [R1+0x11c0], R20 ;  /* 0x0011c01401007387 */ /* 0x0083e80000100800 */
[----:B-1----:R-:W2:Y:S01]  /*1dec0*/  LDL.LU R20, [R1+0x9c] ;  /* 0x00009c0001147983 */ /* 0x002ea20000300800 */
[----:B------:R-:W3:Y:S02]  /*1ded0*/  LDL.LU R18, [R1+0x98] ;  /* 0x0000980001127983 */ /* 0x000ee40000300800 */
[----:B------:R-:W2:Y:S02]  /*1dee0*/  LDL.LU R17, [R1+0x84] ;  /* 0x0000840001117983 */ /* 0x000ea40000300800 */
[----:B------:R-:W2:Y:S01]  /*1def0*/  LDL.LU R13, [R1+0x80] ;  /* 0x00008000010d7983 */ /* 0x000ea20000300800 */
[----:B------:R-:W2:Y:S01]  /*1df00*/  LDL.LU R12, [R1+0x6c] ;  /* 0x00006c00010c7983 */ /* 0x000ea20000300800 */
[----:B------:R-:W2:Y:S02]  /*1df10*/  LDL.LU R11, [R1+0x68] ;  /* 0x00006800010b7983 */ /* 0x000ea40000300800 */
[----:B------:R-:W2:Y:S02]  /*1df20*/  LDL.LU R10, [R1+0x54] ;  /* 0x00005400010a7983 */ /* 0x000ea40000300800 */
[----:B------:R-:W2:Y:S01]  /*1df30*/  LDL.LU R5, [R1+0x50] ;  /* 0x0000500001057983 */ /* 0x000ea20000300800 */
[----:B------:R-:W2:Y:S01]  /*1df40*/  LDL.LU R2, [R1+0x3c] ;  /* 0x00003c0001027983 */ /* 0x000ea20000300800 */
[----:B------:R-:W2:Y:S02]  /*1df50*/  LDL.LU R16, [R1+0x38] ;  /* 0x0000380001107983 */ /* 0x000ea40000300800 */
[----:B------:R-:W2:Y:S02]  /*1df60*/  LDL.LU R19, [R1+0x24] ;  /* 0x0000240001137983 */ /* 0x000ea40000300800 */
[----:B------:R-:W2:Y:S01]  /*1df70*/  LDL.LU R25, [R1+0x20] ;  /* 0x0000200001197983 */ /* 0x000ea20000300800 */
[----:B------:R-:W2:Y:S01]  /*1df80*/  LDL.LU R27, [R1+0x8] ;  /* 0x00000800011b7983 */ /* 0x000ea20000300800 */
[----:B0-----:R-:W2:Y:S02]  /*1df90*/  LDL R14, [R1+0xaec] ;  /* 0x000aec00010e7983 */ /* 0x001ea40000100800 */
[----:B------:R-:W2:Y:S01]  /*1dfa0*/  LDL R15, [R1+0xaf8] ;  /* 0x000af800010f7983 */ /* 0x000ea20000100800 */
[----:B------:R-:W-:Y:S01]  /*1dfb0*/  PRMT R24, RZ, 0x7610, R24 ;  /* 0x00007610ff187816 */ /* 0x000fe20000000018 */
[----:B----4-:R0:W-:Y:S04]  /*1dfc0*/  STL [R1+0x11c4], R22 ;  /* 0x0011c41601007387 */ /* 0x0101e80000100800 */
[----:B0-----:R-:W4:Y:S01]  /*1dfd0*/  LDL.LU R22, [R1+0xb0] ;  /* 0x0000b00001167983 */ /* 0x001f220000300800 */
[----:B--2---:R-:W-:-:S04]  /*1dfe0*/  @!P4 LOP3.LUT R15, R15, R14, RZ, 0x3c, !PT ;  /* 0x0000000e0f0fc212 */ /* 0x004fc800078e3cff */
        /* <DEDUP_REMOVED lines=8> */
[----:B------:R-:W-:Y:S01]  /*1e070*/  @!P0 LOP3.LUT R15, R15, R14, RZ, 0x3c, !PT ;  /* 0x0000000e0f0f8212 */ /* 0x000fe200078e3cff */
[----:B------:R0:W-:Y:S04]  /*1e080*/  STL [R1+0x11c8], R24 ;  /* 0x0011c81801007387 */ /* 0x0001e80000100800 */
[----:B------:R1:W2:Y:S04]  /*1e090*/  @!P0 LDG.E.U16 R26, [R14.64] ;  /* 0x000000080e1a8981 */ /* 0x0002a8000c1e1500 */
[----:B-1----:R-:W2:Y:S01]  /*1e0a0*/  LDL R15, [R1+0xb7c] ;  /* 0x000b7c00010f7983 */ /* 0x002ea20000100800 */
[----:B------:R-:W-:Y:S01]  /*1e0b0*/  PRMT R29, RZ, 0x7610, R29 ;  /* 0x00007610ff1d7816 */ /* 0x000fe2000000001d */
[----:B------:R1:W-:Y:S02]  /*1e0c0*/  STL [R1+0xc2c], R28 ;  /* 0x000c2c1c01007387 */ /* 0x0003e40000100800 */
[----:B0-----:R-:W0:Y:S01]  /*1e0d0*/  S2R R24, SR_TID.X ;  /* 0x0000000000187919 */ /* 0x001e220000002100 */
[----:B--2---:R-:W-:-:S02]  /*1e0e0*/  @!P0 IMAD.MOV.U32 R14, RZ, RZ, R15 ;  /* 0x000000ffff0e8224 */ /* 0x004fc400078e000f */
[----:B------:R-:W-:Y:S02]  /*1e0f0*/  @!P0 IMAD.MOV.U32 R15, RZ, RZ, R28 ;  /* 0x000000ffff0f8224 */ /* 0x000fe400078e001c */
[----:B-1----:R-:W2:Y:S04]  /*1e100*/  LDL.LU R28, [R1+0xb4] ;  /* 0x0000b400011c7983 */ /* 0x002ea80000300800 */
[----:B------:R1:W2:Y:S04]  /*1e110*/  @!P0 LDG.E.U16 R29, [R14.64] ;  /* 0x000000080e1d8981 */ /* 0x0002a8000c1e1500 */
[----:B-1----:R-:W2:Y:S01]  /*1e120*/  LDL.LU R15, [R1+0xc8] ;  /* 0x0000c800010f7983 */ /* 0x002ea20000300800 */
[----:B0-----:R-:W-:-:S05]  /*1e130*/  LOP3.LUT R24, R24, 0x3f, RZ, 0xc0, !PT ;  /* 0x0000003f18187812 */ /* 0x001fca00078ec0ff */
[----:B------:R-:W-:-:S05]  /*1e140*/  IMAD.SHL.U32 R24, R24, 0x2, RZ ;  /* 0x0000000218187824 */ /* 0x000fca00078e00ff */
[----:B------:R-:W-:-:S05]  /*1e150*/  LOP3.LUT R24, R24, 0x50, RZ, 0x3c, !PT ;  /* 0x0000005018187812 */ /* 0x000fca00078e3cff */
[----:B--2---:R-:W-:Y:S01]  /*1e160*/  STS.U16 [R24+0x1d80], R15 ;  /* 0x001d800f18007388 */ /* 0x004fe20000000400 */
[----:B------:R-:W-:Y:S02]  /*1e170*/  STS.U16 [R24+0x2500], R28 ;  /* 0x0025001c18007388 */ /* 0x000fe40000000400 */
[----:B----4-:R0:W-:Y:S02]  /*1e180*/  STS.U16 [R24+0x2580], R22 ;  /* 0x0025801618007388 */ /* 0x0101e40000000400 */
[----:B------:R1:W-:Y:S01]  /*1e190*/  STS.U16 [R24+0x2d00], R20 ;  /* 0x002d001418007388 */ /* 0x0003e20000000400 */
[----:B---3--:R-:W-:Y:S01]  /*1e1a0*/  STS.U16 [R24+0x2d80], R18 ;  /* 0x002d801218007388 */ /* 0x008fe20000000400 */
[----:B------:R2:W-:Y:S02]  /*1e1b0*/  STS.U16 [R24+0x3500], R17 ;  /* 0x0035001118007388 */ /* 0x0005e40000000400 */
[----:B------:R3:W-:Y:S02]  /*1e1c0*/  STS.U16 [R24+0x3580], R13 ;  /* 0x0035800d18007388 */ /* 0x0007e40000000400 */
[----:B------:R3:W-:Y:S01]  /*1e1d0*/  STS.U16 [R24+0x3d00], R12 ;  /* 0x003d000c18007388 */ /* 0x0007e20000000400 */
[----:B------:R3:W-:Y:S04]  /*1e1e0*/  STS.U16 [R24+0x3d80], R11 ;  /* 0x003d800b18007388 */ /* 0x0007e80000000400 */
[----:B0-----:R-:W4:Y:S01]  /*1e1f0*/  LDL.LU R22, [R1+0xf8] ;  /* 0x0000f80001167983 */ /* 0x001f220000300800 */
[----:B-1----:R-:W4:Y:S02]  /*1e200*/  LDL.LU R20, [R1+0xf4] ;  /* 0x0000f40001147983 */ /* 0x002f240000300800 */
[----:B--2---:R-:W2:Y:S02]  /*1e210*/  LDL.LU R17, [R1+0xe8] ;  /* 0x0000e80001117983 */ /* 0x004ea40000300800 */
[----:B------:R0:W-:Y:S01]  /*1e220*/  STS.U16 [R24+0x4500], R10 ;  /* 0x0045000a18007388 */ /* 0x0001e20000000400 */
[----:B---3--:R-:W3:Y:S01]  /*1e230*/  LDL.LU R13, [R1+0xe4] ;  /* 0x0000e400010d7983 */ /* 0x008ee20000300800 */
[----:B------:R-:W3:Y:S03]  /*1e240*/  LDL.LU R12, [R1+0xd8] ;  /* 0x0000d800010c7983 */ /* 0x000ee60000300800 */
[----:B------:R1:W-:Y:S01]  /*1e250*/  STS.U16 [R24+0x4580], R5 ;  /* 0x0045800518007388 */ /* 0x0003e20000000400 */
[----:B------:R-:W3:Y:S02]  /*1e260*/  LDL.LU R11, [R1+0xd4] ;  /* 0x0000d400010b7983 */ /* 0x000ee40000300800 */
[----:B------:R-:W-:Y:S02]  /*1e270*/  STS.U16 [R24+0x4d00], R2 ;  /* 0x004d000218007388 */ /* 0x000fe40000000400 */
[----:B------:R1:W-:Y:S01]  /*1e280*/  STS.U16 [R24+0x4d80], R16 ;  /* 0x004d801018007388 */ /* 0x0003e20000000400 */
[----:B------:R1:W-:Y:S04]  /*1e290*/  STS.U16 [R24+0x5500], R19 ;  /* 0x0055001318007388 */ /* 0x0003e80000000400 */
[----:B0-----:R-:W3:Y:S04]  /*1e2a0*/  LDL.LU R10, [R1+0xc4] ;  /* 0x0000c400010a7983 */ /* 0x001ee80000300800 */
[----:B-1----:R-:W3:Y:S01]  /*1e2b0*/  LDL.LU R5, [R1+0xc0] ;  /* 0x0000c00001057983 */ /* 0x002ee20000300800 */
[----:B------:R-:W3:Y:S03]  /*1e2c0*/  LDL.LU R16, [R1+0xac] ;  /* 0x0000ac0001107983 */ /* 0x000ee60000300800 */
[----:B------:R-:W3:Y:S01]  /*1e2d0*/  LDL.LU R19, [R1+0xa8] ;  /* 0x0000a80001137983 */ /* 0x000ee20000300800 */
[----:B------:R-:W-:Y:S02]  /*1e2e0*/  STS.U16 [R24+0x5580], R25 ;  /* 0x0055801918007388 */ /* 0x000fe40000000400 */
[----:B------:R0:W-:Y:S02]  /*1e2f0*/  STS.U16 [R24+0x5d00], R0 ;  /* 0x005d000018007388 */ /* 0x0001e40000000400 */
[----:B------:R-:W-:Y:S01]  /*1e300*/  STS.U16 [R24+0x5d80], R27 ;  /* 0x005d801b18007388 */ /* 0x000fe20000000400 */
[----:B------:R-:W-:Y:S04]  /*1e310*/  STS.U16 [R24+0x6500], R23 ;  /* 0x0065001718007388 */ /* 0x000fe80000000400 */
[----:B0-----:R-:W0:Y:S01]  /*1e320*/  S2R R0, SR_TID.X ;  /* 0x0000000000007919 */ /* 0x001e220000002100 */
[----:B------:R1:W-:Y:S02]  /*1e330*/  STS.U16 [R24+0x6580], R21 ;  /* 0x0065801518007388 */ /* 0x0003e40000000400 */
[----:B------:R1:W-:Y:S02]  /*1e340*/  STS.U16 [R24+0x6d00], R3 ;  /* 0x006d000318007388 */ /* 0x0003e40000000400 */
[----:B------:R1:W-:Y:S02]  /*1e350*/  STS.U16 [R24+0x6d80], R4 ;  /* 0x006d800418007388 */ /* 0x0003e40000000400 */
[----:B-1----:R-:W3:Y:S01]  /*1e360*/  LDL.LU R21, [R1+0x4c] ;  /* 0x00004c0001157983 */ /* 0x002ee20000300800 */
[----:B------:R-:W3:Y:S02]  /*1e370*/  LDL.LU R23, [R1+0x48] ;  /* 0x0000480001177983 */ /* 0x000ee40000300800 */
[----:B------:R-:W3:Y:S02]  /*1e380*/  LDL.LU R14, [R1+0x34] ;  /* 0x00003400010e7983 */ /* 0x000ee40000300800 */
[----:B------:R-:W3:Y:S01]  /*1e390*/  LDL.LU R15, [R1+0x30] ;  /* 0x00003000010f7983 */ /* 0x000ee20000300800 */
[----:B------:R-:W3:Y:S01]  /*1e3a0*/  LDL.LU R28, [R1+0x1c] ;  /* 0x00001c00011c7983 */ /* 0x000ee20000300800 */
[----:B------:R-:W3:Y:S02]  /*1e3b0*/  LDL.LU R2, [R1+0x18] ;  /* 0x0000180001027983 */ /* 0x000ee40000300800 */
[----:B------:R-:W3:Y:S02]  /*1e3c0*/  LDL.LU R25, [R1+0x4] ;  /* 0x0000040001197983 */ /* 0x000ee40000300800 */
[----:B------:R-:W3:Y:S01]  /*1e3d0*/  LDL.LU R27, [R1] ;  /* 0x00000000011b7983 */ /* 0x000ee20000300800 */
[----:B------:R-:W3:Y:S01]  /*1e3e0*/  LDL.LU R3, [R1+0x60] ;  /* 0x0000600001037983 */ /* 0x000ee20000300800 */
[----:B------:R-:W3:Y:S03]  /*1e3f0*/  LDL.LU R4, [R1+0x64] ;  /* 0x0000640001047983 */ /* 0x000ee60000300800 */
[----:B------:R1:W-:Y:S01]  /*1e400*/  STS.U16 [R24+0x7500], R6 ;  /* 0x0075000618007388 */ /* 0x0003e20000000400 */
[----:B------:R1:W-:Y:S02]  /*1e410*/  STS.U16 [R24+0x7580], R7 ;  /* 0x0075800718007388 */ /* 0x0003e40000000400 */
[----:B------:R1:W-:Y:S02]  /*1e420*/  STS.U16 [R24+0x7d00], R8 ;  /* 0x007d000818007388 */ /* 0x0003e40000000400 */
[----:B------:R1:W-:Y:S01]  /*1e430*/  STS.U16 [R24+0x7d80], R9 ;  /* 0x007d800918007388 */ /* 0x0003e20000000400 */
[----:B0-----:R-:W-:Y:S01]  /*1e440*/  LOP3.LUT R0, R0, 0x3f, RZ, 0xc0, !PT ;  /* 0x0000003f00007812 */ /* 0x001fe200078ec0ff */
[----:B-1----:R-:W3:Y:S01]  /*1e450*/  LDL.LU R6, [R1+0x78] ;  /* 0x0000780001067983 */ /* 0x002ee20000300800 */
[----:B------:R-:W3:Y:S02]  /*1e460*/  LDL.LU R7, [R1+0x7c] ;  /* 0x00007c0001077983 */ /* 0x000ee40000300800 */
[----:B------:R-:W3:Y:S02]  /*1e470*/  LDL.LU R8, [R1+0x90] ;  /* 0x0000900001087983 */ /* 0x000ee40000300800 */
[----:B------:R-:W3:Y:S01]  /*1e480*/  LDL.LU R24, [R1+0x11c8] ;  /* 0x0011c80001187983 */ /* 0x000ee20000300800 */
[----:B------:R-:W3:Y:S01]  /*1e490*/  LDL.LU R9, [R1+0x94] ;  /* 0x0000940001097983 */ /* 0x000ee20000300800 */
[----:B------:R-:W-:-:S05]  /*1e4a0*/  IMAD.SHL.U32 R18, R0, 0x2, RZ ;  /* 0x0000000200127824 */ /* 0x000fca00078e00ff */
[----:B------:R-:W-:-:S05]  /*1e4b0*/  LOP3.LUT R18, R18, 0x60, RZ, 0x3c, !PT ;  /* 0x0000006012127812 */ /* 0x000fca00078e3cff */
[----:B----4-:R0:W-:Y:S01]  /*1e4c0*/  STS.U16 [R18+0x600], R22 ;  /* 0x0006001612007388 */ /* 0x0101e20000000400 */
[----:B------:R1:W-:Y:S02]  /*1e4d0*/  STS.U16 [R18+0x680], R20 ;  /* 0x0006801412007388 */ /* 0x0003e40000000400 */
[----:B--2---:R2:W-:Y:S01]  /*1e4e0*/  STS.U16 [R18+0xe00], R17 ;  /* 0x000e001112007388 */ /* 0x0045e20000000400 */
[----:B---3--:R4:W-:Y:S01]  /*1e4f0*/  STS.U16 [R18+0xe80], R13 ;  /* 0x000e800d12007388 */ /* 0x0089e20000000400 */
[----:B------:R4:W-:Y:S02]  /*1e500*/  STS.U16 [R18+0x1600], R12 ;  /* 0x0016000c12007388 */ /* 0x0009e40000000400 */
[----:B------:R4:W-:Y:S01]  /*1e510*/  STS.U16 [R18+0x1680], R11 ;  /* 0x0016800b12007388 */ /* 0x0009e20000000400 */
[----:B0-----:R-:W4:Y:S01]  /*1e520*/  LDL.LU R22, [R1+0x11c4] ;  /* 0x0011c40001167983 */ /* 0x001f220000300800 */
[----:B-1----:R-:W4:Y:S02]  /*1e530*/  LDL.LU R20, [R1+0x11c0] ;  /* 0x0011c00001147983 */ /* 0x002f240000300800 */
[----:B--2---:R-:W2:Y:S01]  /*1e540*/  LDL.LU R17, [R1+0x11bc] ;  /* 0x0011bc0001117983 */ /* 0x004ea20000300800 */
[----:B----4-:R-:W4:Y:S01]  /*1e550*/  LDL.LU R13, [R1+0x11b8] ;  /* 0x0011b800010d7983 */ /* 0x010f220000300800 */
[----:B------:R-:W2:Y:S02]  /*1e560*/  LDL.LU R12, [R1+0x11b4] ;  /* 0x0011b400010c7983 */ /* 0x000ea40000300800 */
[----:B------:R-:W2:Y:S01]  /*1e570*/  LDL.LU R11, [R1+0x11b0] ;  /* 0x0011b000010b7983 */ /* 0x000ea20000300800 */
[----:B------:R0:W-:Y:S01]  /*1e580*/  STS.U16 [R18+0x1e00], R10 ;  /* 0x001e000a12007388 */ /* 0x0001e20000000400 */
[----:B------:R1:W-:Y:S02]  /*1e590*/  STS.U16 [R18+0x1e80], R5 ;  /* 0x001e800512007388 */ /* 0x0003e40000000400 */
[----:B------:R1:W-:Y:S02]  /*1e5a0*/  STS.U16 [R18+0x2600], R16 ;  /* 0x0026001012007388 */ /* 0x0003e40000000400 */
[----:B------:R1:W-:Y:S01]  /*1e5b0*/  STS.U16 [R18+0x2680], R19 ;  /* 0x0026801312007388 */ /* 0x0003e20000000400 */
[----:B0-----:R-:W2:Y:S01]  /*1e5c0*/  LDL.LU R10, [R1+0x11ac] ;  /* 0x0011ac00010a7983 */ /* 0x001ea20000300800 */
[----:B-1----:R-:W2:Y:S02]  /*1e5d0*/  LDL.LU R5, [R1+0x11a8] ;  /* 0x0011a80001057983 */ /* 0x002ea40000300800 */
[----:B------:R-:W2:Y:S02]  /*1e5e0*/  LDL.LU R16, [R1+0x11a4] ;  /* 0x0011a40001107983 */ /* 0x000ea40000300800 */
[----:B------:R-:W2:Y:S01]  /*1e5f0*/  LDL.LU R19, [R1+0x11a0] ;  /* 0x0011a00001137983 */ /* 0x000ea20000300800 */
[----:B------:R-:W-:Y:S01]  /*1e600*/  STS.U16 [R18+0x2e00], R9 ;  /* 0x002e000912007388 */ /* 0x000fe20000000400 */
[----:B------:R-:W-:Y:S02]  /*1e610*/  STS.U16 [R18+0x2e80], R8 ;  /* 0x002e800812007388 */ /* 0x000fe40000000400 */
[----:B------:R-:W-:Y:S02]  /*1e620*/  STS.U16 [R18+0x3600], R7 ;  /* 0x0036000712007388 */ /* 0x000fe40000000400 */
[----:B------:R-:W-:Y:S01]  /*1e630*/  STS.U16 [R18+0x3680], R6 ;  /* 0x0036800612007388 */ /* 0x000fe20000000400 */
[----:B------:R-:W-:Y:S01]  /*1e640*/  STS.U16 [R18+0x3e00], R4 ;  /* 0x003e000412007388 */ /* 0x000fe20000000400 */
[----:B------:R-:W-:Y:S02]  /*1e650*/  STS.U16 [R18+0x3e80], R3 ;  /* 0x003e800312007388 */ /* 0x000fe40000000400 */
[----:B------:R-:W-:Y:S02]  /*1e660*/  STS.U16 [R18+0x4600], R21 ;  /* 0x0046001512007388 */ /* 0x000fe40000000400 */
[----:B------:R-:W-:Y:S01]  /*1e670*/  STS.U16 [R18+0x4680], R23 ;  /* 0x0046801712007388 */ /* 0x000fe20000000400 */
[----:B------:R-:W-:Y:S01]  /*1e680*/  STS.U16 [R18+0x4e00], R14 ;  /* 0x004e000e12007388 */ /* 0x000fe20000000400 */
[----:B------:R-:W-:Y:S02]  /*1e690*/  STS.U16 [R18+0x4e80], R15 ;  /* 0x004e800f12007388 */ /* 0x000fe40000000400 */
[----:B------:R-:W-:Y:S02]  /*1e6a0*/  STS.U16 [R18+0x5600], R28 ;  /* 0x0056001c12007388 */ /* 0x000fe40000000400 */
[----:B------:R0:W-:Y:S01]  /*1e6b0*/  STS.U16 [R18+0x5680], R2 ;  /* 0x0056800212007388 */ /* 0x0001e20000000400 */
[----:B------:R1:W-:Y:S01]  /*1e6c0*/  STS.U16 [R18+0x5e00], R25 ;  /* 0x005e001912007388 */ /* 0x0003e20000000400 */
[----:B------:R1:W-:Y:S03]  /*1e6d0*/  STS.U16 [R18+0x5e80], R27 ;  /* 0x005e801b12007388 */ /* 0x0003e60000000400 */
[----:B0-----:R-:W4:Y:S01]  /*1e6e0*/  LDL.LU R2, [R1+0xf0] ;  /* 0x0000f00001027983 */ /* 0x001f220000300800 */
[----:B------:R-:W4:Y:S02]  /*1e6f0*/  LDL.LU R28, [R1+0xec] ;  /* 0x0000ec00011c7983 */ /* 0x000f240000300800 */
[----:B-1----:R-:W4:Y:S02]  /*1e700*/  LDL.LU R25, [R1+0xe0] ;  /* 0x0000e00001197983 */ /* 0x002f240000300800 */
[----:B------:R-:W4:Y:S01]  /*1e710*/  LDL.LU R27, [R1+0xdc] ;  /* 0x0000dc00011b7983 */ /* 0x000f220000300800 */
[----:B------:R-:W4:Y:S01]  /*1e720*/  LDL.LU R9, [R1+0x74] ;  /* 0x0000740001097983 */ /* 0x000f220000300800 */
[----:B------:R-:W4:Y:S02]  /*1e730*/  LDL.LU R8, [R1+0x70] ;  /* 0x0000700001087983 */ /* 0x000f240000300800 */
[----:B------:R-:W4:Y:S02]  /*1e740*/  LDL.LU R7, [R1+0x5c] ;  /* 0x00005c0001077983 */ /* 0x000f240000300800 */
[----:B------:R-:W4:Y:S01]  /*1e750*/  LDL.LU R6, [R1+0x58] ;  /* 0x0000580001067983 */ /* 0x000f220000300800 */
[----:B------:R-:W4:Y:S01]  /*1e760*/  LDL.LU R4, [R1+0x44] ;  /* 0x0000440001047983 */ /* 0x000f220000300800 */
[----:B------:R-:W4:Y:S02]  /*1e770*/  LDL.LU R3, [R1+0x40] ;  /* 0x0000400001037983 */ /* 0x000f240000300800 */
[----:B------:R-:W4:Y:S02]  /*1e780*/  LDL.LU R21, [R1+0x2c] ;  /* 0x00002c0001157983 */ /* 0x000f240000300800 */
[----:B------:R-:W4:Y:S01]  /*1e790*/  LDL.LU R23, [R1+0x28] ;  /* 0x0000280001177983 */ /* 0x000f220000300800 */
[----:B------:R-:W4:Y:S01]  /*1e7a0*/  LDL.LU R14, [R1+0x14] ;  /* 0x00001400010e7983 */ /* 0x000f220000300800 */
[----:B------:R-:W4:Y:S03]  /*1e7b0*/  LDL.LU R15, [R1+0x10] ;  /* 0x00001000010f7983 */ /* 0x000f260000300800 */
[----:B--2---:R0:W-:Y:S01]  /*1e7c0*/  STS.U16 [R18+0x6600], R19 ;  /* 0x0066001312007388 */ /* 0x0041e20000000400 */
[----:B------:R1:W-:Y:S02]  /*1e7d0*/  STS.U16 [R18+0x6680], R16 ;  /* 0x0066801012007388 */ /* 0x0003e40000000400 */
[----:B------:R2:W-:Y:S02]  /*1e7e0*/  STS.U16 [R18+0x6e00], R5 ;  /* 0x006e000512007388 */ /* 0x0005e40000000400 */
[----:B------:R4:W-:Y:S01]  /*1e7f0*/  STS.U16 [R18+0x6e80], R10 ;  /* 0x006e800a12007388 */ /* 0x0009e20000000400 */
[----:B------:R4:W-:Y:S01]  /*1e800*/  STS.U16 [R18+0x7600], R11 ;  /* 0x0076000b12007388 */ /* 0x0009e20000000400 */
[----:B------:R4:W-:Y:S03]  /*1e810*/  STS.U16 [R18+0x7680], R12 ;  /* 0x0076800c12007388 */ /* 0x0009e60000000400 */
[----:B0-----:R-:W3:Y:S01]  /*1e820*/  LDL.LU R19, [R1+0x88] ;  /* 0x0000880001137983 */ /* 0x001ee20000300800 */
[----:B-1----:R-:W3:Y:S02]  /*1e830*/  LDL.LU R16, [R1+0x8c] ;  /* 0x00008c0001107983 */ /* 0x002ee40000300800 */
[----:B--2---:R-:W2:Y:S02]  /*1e840*/  LDL.LU R5, [R1+0xa0] ;  /* 0x0000a00001057983 */ /* 0x004ea40000300800 */
[----:B----4-:R-:W4:Y:S01]  /*1e850*/  LDL.LU R10, [R1+0xa4] ;  /* 0x0000a400010a7983 */ /* 0x010f220000300800 */
[----:B------:R-:W2:Y:S01]  /*1e860*/  LDL.LU R11, [R1+0xb8] ;  /* 0x0000b800010b7983 */ /* 0x000ea20000300800 */
[----:B------:R-:W2:Y:S03]  /*1e870*/  LDL.LU R12, [R1+0xbc] ;  /* 0x0000bc00010c7983 */ /* 0x000ea60000300800 */
[----:B------:R0:W-:Y:S01]  /*1e880*/  STS.U16 [R18+0x7e00], R13 ;  /* 0x007e000d12007388 */ /* 0x0001e20000000400 */
[----:B------:R1:W-:Y:S03]  /*1e890*/  STS.U16 [R18+0x7e80], R17 ;  /* 0x007e801112007388 */ /* 0x0003e60000000400 */
[----:B0-----:R-:W2:Y:S01]  /*1e8a0*/  LDL.LU R13, [R1+0xcc] ;  /* 0x0000cc00010d7983 */ /* 0x001ea20000300800 */
[----:B-1----:R-:W2:Y:S02]  /*1e8b0*/  LDL.LU R18, [R1+0x119c] ;  /* 0x00119c0001127983 */ /* 0x002ea40000300800 */
[----:B------:R-:W2:Y:S02]  /*1e8c0*/  LDL.LU R17, [R1+0xd0] ;  /* 0x0000d00001117983 */ /* 0x000ea40000300800 */
[----:B------:R-:W-:-:S05]  /*1e8d0*/  IMAD.SHL.U32 R0, R0, 0x2, RZ ;  /* 0x0000000200007824 */ /* 0x000fca00078e00ff */
[----:B------:R-:W-:-:S05]  /*1e8e0*/  LOP3.LUT R0, R0, 0x70, RZ, 0x3c, !PT ;  /* 0x0000007000007812 */ /* 0x000fca00078e3cff */
[----:B------:R0:W-:Y:S01]  /*1e8f0*/  STS.U16 [R0+0x700], R2 ;  /* 0x0007000200007388 */ /* 0x0001e20000000400 */
[----:B------:R1:W-:Y:S02]  /*1e900*/  STS.U16 [R0+0x780], R28 ;  /* 0x0007801c00007388 */ /* 0x0003e40000000400 */
[----:B------:R1:W-:Y:S02]  /*1e910*/  STS.U16 [R0+0xf00], R25 ;  /* 0x000f001900007388 */ /* 0x0003e40000000400 */
[----:B------:R1:W-:Y:S01]  /*1e920*/  STS.U16 [R0+0xf80], R27 ;  /* 0x000f801b00007388 */ /* 0x0003e20000000400 */
[----:B0-----:R-:W3:Y:S01]  /*1e930*/  LDL.LU R2, [R1+0x1198] ;  /* 0x0011980001027983 */ /* 0x001ee20000300800 */
[----:B-1----:R-:W3:Y:S02]  /*1e940*/  LDL.LU R28, [R1+0x1f8] ;  /* 0x0001f800011c7983 */ /* 0x002ee40000300800 */
[----:B------:R-:W3:Y:S02]  /*1e950*/  LDL.LU R25, [R1+0x1194] ;  /* 0x0011940001197983 */ /* 0x000ee40000300800 */
[----:B------:R-:W3:Y:S01]  /*1e960*/  LDL.LU R27, [R1+0x1190] ;  /* 0x00119000011b7983 */ /* 0x000ee20000300800 */
[----:B--2---:R-:W-:Y:S01]  /*1e970*/  STS.U16 [R0+0x1700], R17 ;  /* 0x0017001100007388 */ /* 0x004fe20000000400 */
[----:B------:R-:W-:Y:S02]  /*1e980*/  STS.U16 [R0+0x1780], R13 ;  /* 0x0017800d00007388 */ /* 0x000fe40000000400 */
[----:B------:R-:W-:Y:S02]  /*1e990*/  STS.U16 [R0+0x1f00], R12 ;  /* 0x001f000c00007388 */ /* 0x000fe40000000400 */
[----:B------:R-:W-:Y:S01]  /*1e9a0*/  STS.U16 [R0+0x1f80], R11 ;  /* 0x001f800b00007388 */ /* 0x000fe20000000400 */
[----:B----4-:R-:W-:Y:S01]  /*1e9b0*/  STS.U16 [R0+0x2700], R10 ;  /* 0x0027000a00007388 */ /* 0x010fe20000000400 */
[----:B------:R-:W-:Y:S02]  /*1e9c0*/  STS.U16 [R0+0x2780], R5 ;  /* 0x0027800500007388 */ /* 0x000fe40000000400 */
[----:B---3--:R-:W-:Y:S01]  /*1e9d0*/  STS.U16 [R0+0x2f00], R16 ;  /* 0x002f001000007388 */ /* 0x008fe20000000400 */
[----:B------:R-:W-:Y:S04]  /*1e9e0*/  STS.U16 [R0+0x2f80], R19 ;  /* 0x002f801300007388 */ /* 0x000fe80000000400 */
[----:B------:R-:W-:Y:S01]  /*1e9f0*/  STS.U16 [R0+0x3700], R9 ;  /* 0x0037000900007388 */ /* 0x000fe20000000400 */
[----:B------:R0:W-:Y:S02]  /*1ea00*/  STS.U16 [R0+0x3780], R8 ;  /* 0x0037800800007388 */ /* 0x0001e40000000400 */
[----:B------:R-:W-:Y:S02]  /*1ea10*/  STS.U16 [R0+0x3f00], R7 ;  /* 0x003f000700007388 */ /* 0x000fe40000000400 */
[----:B------:R-:W-:Y:S01]  /*1ea20*/  STS.U16 [R0+0x3f80], R6 ;  /* 0x003f800600007388 */ /* 0x000fe20000000400 */
[----:B------:R-:W-:Y:S01]  /*1ea30*/  STS.U16 [R0+0x4700], R4 ;  /* 0x0047000400007388 */ /* 0x000fe20000000400 */
[----:B------:R1:W-:Y:S03]  /*1ea40*/  STS.U16 [R0+0x4780], R3 ;  /* 0x0047800300007388 */ /* 0x0003e60000000400 */
[----:B0-----:R-:W2:Y:S04]  /*1ea50*/  LDL R8, [R1+0x1f4] ;  /* 0x0001f40001087983 */ /* 0x001ea80000100800 */
[----:B-1----:R-:W3:Y:S01]  /*1ea60*/  LDL R3, [R1+0x174] ;  /* 0x0001740001037983 */ /* 0x002ee20000100800 */
[----:B------:R-:W4:Y:S02]  /*1ea70*/  LDL.LU.64 R16, [R1+0x270] ;  /* 0x0002700001107983 */ /* 0x000f240000300a00 */
[----:B------:R-:W-:Y:S02]  /*1ea80*/  STS.U16 [R0+0x4f00], R21 ;  /* 0x004f001500007388 */ /* 0x000fe40000000400 */
[----:B------:R-:W-:Y:S01]  /*1ea90*/  STS.U16 [R0+0x4f80], R23 ;  /* 0x004f801700007388 */ /* 0x000fe20000000400 */
[----:B------:R-:W-:Y:S01]  /*1eaa0*/  STS.U16 [R0+0x5700], R14 ;  /* 0x0057000e00007388 */ /* 0x000fe20000000400 */
[----:B------:R-:W-:Y:S03]  /*1eab0*/  STS.U16 [R0+0x5780], R15 ;  /* 0x0057800f00007388 */ /* 0x000fe60000000400 */
[----:B------:R-:W-:Y:S01]  /*1eac0*/  STS.U16 [R0+0x5f00], R27 ;  /* 0x005f001b00007388 */ /* 0x000fe20000000400 */
[----:B------:R-:W-:Y:S02]  /*1ead0*/  STS.U16 [R0+0x5f80], R25 ;  /* 0x005f801900007388 */ /* 0x000fe40000000400 */
[----:B------:R-:W-:Y:S02]  /*1eae0*/  STS.U16 [R0+0x6700], R2 ;  /* 0x0067000200007388 */ /* 0x000fe40000000400 */
[----:B------:R0:W-:Y:S01]  /*1eaf0*/  STS.U16 [R0+0x6780], R18 ;  /* 0x0067801200007388 */ /* 0x0001e20000000400 */
[----:B----4-:R-:W-:Y:S01]  /*1eb00*/  STL [R1+0x1184], R16 ;  /* 0x0011841001007387 */ /* 0x010fe20000100800 */
[----:B------:R-:W-:Y:S02]  /*1eb10*/  STL [R1+0x1180], R17 ;  /* 0x0011801101007387 */ /* 0x000fe40000100800 */
[----:B0-----:R-:W4:Y:S01]  /*1eb20*/  LDL.LU.64 R18, [R1+0x278] ;  /* 0x0002780001127983 */ /* 0x001f220000300a00 */
[----:B------:R-:W-:Y:S01]  /*1eb30*/  STS.U16 [R0+0x6f00], R20 ;  /* 0x006f001400007388 */ /* 0x000fe20000000400 */
[----:B------:R-:W-:Y:S02]  /*1eb40*/  STS.U16 [R0+0x6f80], R22 ;  /* 0x006f801600007388 */ /* 0x000fe40000000400 */
[----:B------:R-:W-:Y:S02]  /*1eb50*/  STS.U16 [R0+0x7700], R24 ;  /* 0x0077001800007388 */ /* 0x000fe40000000400 */
[----:B------:R-:W-:Y:S01]  /*1eb60*/  STS.U16 [R0+0x7780], R26 ;  /* 0x0077801a00007388 */ /* 0x000fe20000000400 */
[----:B------:R-:W-:Y:S01]  /*1eb70*/  STS.U16 [R0+0x7f00], R28 ;  /* 0x007f001c00007388 */ /* 0x000fe20000000400 */
[----:B------:R0:W-:Y:S02]  /*1eb80*/  STS.U16 [R0+0x7f80], R29 ;  /* 0x007f801d00007388 */ /* 0x0001e40000000400 */
[----:B------:R-:W-:Y:S06]  /*1eb90*/  BAR.SYNC.DEFER_BLOCKING 0x0 ;  /* 0x0000000000007b1d */ /* 0x000fec0000010000 */
[----:B--2---:R-:W-:Y:S04]  /*1eba0*/  LDSM.16.MT88.4 R20, [R8+0x8000] ;  /* 0x008000000814783b */ /* 0x004fe80000004200 */
[----:B---3--:R-:W1:Y:S04]  /*1ebb0*/  LDSM.16.M88.4 R12, [R3+0x2000] ;  /* 0x00200000030c783b */ /* 0x008e680000000200 */
[----:B------:R-:W-:Y:S04]  /*1ebc0*/  LDSM.16.M88.4 R24, [R3+0x1000] ;  /* 0x001000000318783b */ /* 0x000fe80000000200 */
[----:B------:R-:W-:Y:S04]  /*1ebd0*/  LDSM.16.M88.4 R4, [R3] ;  /* 0x000000000304783b */ /* 0x000fe80000000200 */
[----:B----4-:R-:W-:Y:S01]  /*1ebe0*/  STL [R1+0x1188], R19 ;  /* 0x0011881301007387 */ /* 0x010fe20000100800 */
[----:B0-----:R-:W2:Y:S02]  /*1ebf0*/  LDL R0, [R1+0xba0] ;  /* 0x000ba00001007983 */ /* 0x001ea40000100800 */
[----:B-1----:R-:W-:Y:S01]  /*1ec00*/  IMAD.MOV.U32 R29, RZ, RZ, R15 ;  /* 0x000000ffff1d7224 */ /* 0x002fe200078e000f */
[----:B--2---:R-:W-:Y:S01]  /*1ec10*/  STL [R1+0x1100], R0 ;  /* 0x0011000001007387 */ /* 0x004fe20000100800 */
[----:B------:R-:W-:Y:S02]  /*1ec20*/  STL [R1+0x118c], R8 ;  /* 0x00118c0801007387 */ /* 0x000fe40000100800 */
[----:B------:R-:W0:Y:S04]  /*1ec30*/  LDSM.16.M88.4 R8, [R3+0x3000] ;  /* 0x003000000308783b */ /* 0x000e280000000200 */
[----:B0-----:R-:W-:-:S02]  /*1ec40*/  IMAD.MOV.U32 R15, RZ, RZ, R8 ;  /* 0x000000ffff0f7224 */ /* 0x001fc400078e0008 */
[----:B------:R-:W-:Y:S01]  /*1ec50*/  IMAD.MOV.U32 R2, RZ, RZ, R9 ;  /* 0x000000ffff027224 */ /* 0x000fe200078e0009 */
[----:B------:R-:W-:Y:S01]  /*1ec60*/  STL [R1+0x38], R10 ;  /* 0x0000380a01007387 */ /* 0x000fe20000100800 */
[----:B------:R-:W-:Y:S02]  /*1ec70*/  IMAD.MOV.U32 R0, RZ, RZ, R11 ;  /* 0x000000ffff007224 */ /* 0x000fe400078e000b */
[----:B------:R-:W0:Y:S04]  /*1ec80*/  LDSM.16.M88.4 R8, [R3+0x4000] ;  /* 0x004000000308783b */ /* 0x000e280000000200 */
[----:B------:R-:W-:Y:S01]  /*1ec90*/  STL.64 [R1+0x18], R26 ;  /* 0x0000181a01007387 */ /* 0x000fe20000100a00 */
[----:B------:R-:W-:Y:S01]  /*1eca0*/  STL [R1+0x8], R14 ;  /* 0x0000080e01007387 */ /* 0x000fe20000100800 */
[----:B------:R0:W-:Y:S02]  /*1ecb0*/  STL.64 [R1+0x1178], R12 ;  /* 0x0011780c01007387 */ /* 0x0001e40000100a00 */
[----:B0-----:R-:W-:Y:S01]  /*1ecc0*/  IMAD.MOV.U32 R13, RZ, RZ, R8 ;  /* 0x000000ffff0d7224 */ /* 0x001fe200078e0008 */
[----:B------:R-:W-:Y:S01]  /*1ecd0*/  STL.64 [R1+0x58], R10 ;  /* 0x0000580a01007387 */ /* 0x000fe20000100a00 */
[----:B------:R-:W-:-:S02]  /*1ece0*/  IMAD.MOV.U32 R12, RZ, RZ, R9 ;  /* 0x000000ffff0c7224 */ /* 0x000fc400078e0009 */
[----:B------:R-:W0:Y:S04]  /*1ecf0*/  LDSM.16.M88.4 R8, [R3+0x5000] ;  /* 0x005000000308783b */ /* 0x000e280000000200 */
[----:B0-----:R-:W-:Y:S01]  /*1ed00*/  IMAD.MOV.U32 R26, RZ, RZ, R8 ;  /* 0x000000ffff1a7224 */ /* 0x001fe200078e0008 */
[----:B------:R-:W-:Y:S01]  /*1ed10*/  STL.64 [R1+0x98], R10 ;  /* 0x0000980a01007387 */ /* 0x000fe20000100a00 */
[----:B------:R-:W-:Y:S02]  /*1ed20*/  IMAD.MOV.U32 R14, RZ, RZ, R9 ;  /* 0x000000ffff0e7224 */ /* 0x000fe400078e0009 */
[----:B------:R-:W0:Y:S04]  /*1ed30*/  LDSM.16.M88.4 R8, [R3+0x6000] ;  /* 0x006000000308783b */ /* 0x000e280000000200 */
[----:B0-----:R-:W-:Y:S01]  /*1ed40*/  IMAD.MOV.U32 R17, RZ, RZ, R8 ;  /* 0x000000ffff117224 */ /* 0x001fe200078e0008 */
[----:B------:R-:W-:Y:S01]  /*1ed50*/  STL.64 [R1+0xc8], R10 ;  /* 0x0000c80a01007387 */ /* 0x000fe20000100a00 */
[----:B------:R-:W-:-:S02]  /*1ed60*/  IMAD.MOV.U32 R27, RZ, RZ, R9 ;  /* 0x000000ffff1b7224 */ /* 0x000fc400078e0009 */
[----:B------:R-:W0:Y:S04]  /*1ed70*/  LDSM.16.M88.4 R8, [R3+0x7000] ;  /* 0x007000000308783b */ /* 0x000e280000000200 */
[----:B0-----:R-:W-:Y:S01]  /*1ed80*/  IMAD.MOV.U32 R19, RZ, RZ, R8 ;  /* 0x000000ffff137224 */ /* 0x001fe200078e0008 */
[----:B------:R-:W-:Y:S01]  /*1ed90*/  STL [R1+0xd8], R10 ;  /* 0x0000d80a01007387 */ /* 0x000fe20000100800 */
[----:B------:R-:W2:Y:S02]  /*1eda0*/  LDL.LU R8, [R1+0x118c] ;  /* 0x00118c0001087983 */ /* 0x000ea40000300800 */
[----:B------:R-:W-:Y:S02]  /*1edb0*/  IMAD.MOV.U32 R16, RZ, RZ, R9 ;  /* 0x000000ffff107224 */ /* 0x000fe400078e0009 */
[----:B------:R-:W-:-:S05]  /*1edc0*/  IMAD.MOV.U32 R28, RZ, RZ, R11 ;  /* 0x000000ffff1c7224 */ /* 0x000fca00078e000b */
[----:B------:R-:W-:Y:S01]  /*1edd0*/  STL [R1+0x10b0], R28 ;  /* 0x0010b01c01007387 */ /* 0x000fe20000100800 */
[----:B------:R-:W-:Y:S03]  /*1ede0*/  STL [R1+0x1020], R3 ;  /* 0x0010200301007387 */ /* 0x000fe60000100800 */
[----:B--2---:R-:W0:Y:S04]  /*1edf0*/  LDSM.16.MT88.4 R8, [R8+0x8200] ;  /* 0x008200000808783b */ /* 0x004e280000004200 */
[----:B0-----:R-:W-:Y:S01]  /*1ee00*/  STL.64 [R1+0x1110], R10 ;  /* 0x0011100a01007387 */ /* 0x001fe20000100a00 */
[----:B------:R0:W-:Y:S02]  /*1ee10*/  STL.64 [R1+0x1108], R8 ;  /* 0x0011080801007387 */ /* 0x0001e40000100a00 */
[----:B0-----:R-:W-:-:S02]  /*1ee20*/  IMAD.MOV.U32 R8, RZ, RZ, R19 ;  /* 0x000000ffff087224 */ /* 0x001fc400078e0013 */
[----:B------:R-:W-:Y:S01]  /*1ee30*/  IMAD.MOV.U32 R9, RZ, RZ, R16 ;  /* 0x000000ffff097224 */ /* 0x000fe200078e0010 */
[----:B------:R-:W2:Y:S01]  /*1ee40*/  LDL.LU R19, [R1+0x1188] ;  /* 0x0011880001137983 */ /* 0x000ea20000300800 */
[----:B------:R-:W2:Y:S03]  /*1ee50*/  LDL.LU R16, [R1+0x1184] ;  /* 0x0011840001107983 */ /* 0x000ea60000300800 */
[----:B------:R0:W-:Y:S02]  /*1ee60*/  STL.64 [R1+0x1120], R8 ;  /* 0x0011200801007387 */ /* 0x0001e40000100a00 */
[----:B0-----:R-:W-:Y:S02]  /*1ee70*/  IMAD.MOV.U32 R8, RZ, RZ, R17 ;  /* 0x000000ffff087224 */ /* 0x001fe400078e0011 */
[----:B------:R-:W2:Y:S01]  /*1ee80*/  LDL.LU R17, [R1+0x1180] ;  /* 0x0011800001117983 */ /* 0x000ea20000300800 */
[----:B------:R-:W-:-:S05]  /*1ee90*/  IMAD.MOV.U32 R9, RZ, RZ, R27 ;  /* 0x000000ffff097224 */ /* 0x000fca00078e001b */
[----:B------:R0:W-:Y:S02]  /*1eea0*/  STL.64 [R1+0x1138], R8 ;  /* 0x0011380801007387 */ /* 0x0001e40000100a00 */
[----:B0-----:R-:W-:Y:S02]  /*1eeb0*/  IMAD.MOV.U32 R8, RZ, RZ, R26 ;  /* 0x000000ffff087224 */ /* 0x001fe400078e001a */
[----:B------:R-:W-:-:S05]  /*1eec0*/  IMAD.MOV.U32 R9, RZ, RZ, R14 ;  /* 0x000000ffff097224 */ /* 0x000fca00078e000e */
[----:B------:R0:W-:Y:S02]  /*1eed0*/  STL.64 [R1+0x1150], R8 ;  /* 0x0011500801007387 */ /* 0x0001e40000100a00 */
[----:B0-----:R-:W-:Y:S02]  /*1eee0*/  IMAD.MOV.U32 R8, RZ, RZ, R13 ;  /* 0x000000ffff087224 */ /* 0x001fe400078e000d */
[----:B------:R-:W-:-:S05]  /*1eef0*/  IMAD.MOV.U32 R9, RZ, RZ, R12 ;  /* 0x000000ffff097224 */ /* 0x000fca00078e000c */
[----:B------:R0:W-:Y:S02]  /*1ef00*/  STL.64 [R1+0x1168], R8 ;  /* 0x0011680801007387 */ /* 0x0001e40000100a00 */
[----:B0-----:R-:W-:Y:S02]  /*1ef10*/  IMAD.MOV.U32 R8, RZ, RZ, R15 ;  /* 0x000000ffff087224 */ /* 0x001fe400078e000f */
[----:B------:R-:W-:-:S05]  /*1ef20*/  IMAD.MOV.U32 R9, RZ, RZ, R2 ;  /* 0x000000ffff097224 */ /* 0x000fca00078e0002 */
[----:B------:R0:W-:Y:S01]  /*1ef30*/  STL.64 [R1+0x1170], R8 ;  /* 0x0011700801007387 */ /* 0x0001e20000100a00 */
[----:B------:R-:W3:Y:S02]  /*1ef40*/  LDL.LU.64 R12, [R1+0x260] ;  /* 0x00026000010c7983 */ /* 0x000ee40000300a00 */
[----:B------:R-:W3:Y:S01]  /*1ef50*/  LDL.LU.64 R14, [R1+0x268] ;  /* 0x00026800010e7983 */ /* 0x000ee20000300a00 */
[----:B0-----:R-:W4:Y:S01]  /*1ef60*/  LDL.LU.64 R8, [R1+0x250] ;  /* 0x0002500001087983 */ /* 0x001f220000300a00 */
[----:B------:R-:W4:Y:S01]  /*1ef70*/  LDL.LU.64 R10, [R1+0x258] ;  /* 0x00025800010a7983 */ /* 0x000f220000300a00 */
[C---:B--2---:R-:W-:Y:S11]  /*1ef80*/  HMMA.16816.F32 R16, R20.reuse, R4, R16 ;  /* 0x000000041410723c */ /* 0x044ff60000001810 */
[----:B------:R-:W-:Y:S11]  /*1ef90*/  @!UPT UIADD3 URZ, URZ, URZ, URZ ;  /* 0x0000003f3f3ff290 */ /* 0x000ff6000fffe03f */
[----:B------:R-:W-:Y:S01]  /*1efa0*/  @!UPT UIADD3 URZ, URZ, URZ, URZ ;  /* 0x0000003f3f3ff290 */ /* 0x000fe2000fffe03f */
[----:B------:R-:W-:Y:S01]  /*1efb0*/  STL.64 [R1+0x1130], R18 ;  /* 0x0011301201007387 */ /* 0x000fe20000100a00 */
[----:B------:R0:W-:Y:S03]  /*1efc0*/  STL.64 [R1+0x1128], R16 ;  /* 0x0011281001007387 */ /* 0x0001e60000100a00 */
[----:B0-----:R-:W2:Y:S01]  /*1efd0*/  LDL.LU.64 R16, [R1+0x210] ;  /* 0x0002100001107983 */ /* 0x001ea20000300a00 */
[----:B------:R-:W2:Y:S03]  /*1efe0*/  LDL.LU.64 R18, [R1+0x218] ;  /* 0x0002180001127983 */ /* 0x000ea60000300a00 */
[----:B--2---:R-:W-:Y:S01]  /*1eff0*/  STL.64 [R1+0x1148], R18 ;  /* 0x0011481201007387 */ /* 0x004fe20000100a00 */
[----:B------:R0:W-:Y:S03]  /*1f000*/  STL.64 [R1+0x1140], R16 ;  /* 0x0011401001007387 */ /* 0x0001e60000100a00 */
[----:B0-----:R-:W2:Y:S01]  /*1f010*/  LDL.LU.64 R16, [R1+0x220] ;  /* 0x0002200001107983 */ /* 0x001ea20000300a00 */
[----:B------:R-:W2:Y:S01]  /*1f020*/  LDL.LU.64 R18, [R1+0x228] ;  /* 0x0002280001127983 */ /* 0x000ea20000300a00 */
[C---:B---3--:R-:W-:Y:S02]  /*1f030*/  HMMA.16816.F32 R24, R20.reuse, R24, R12 ;  /* 0x000000181418723c */ /* 0x048fe4000000180c */
[----:B--2---:R-:W-:Y:S01]  /*1f040*/  STL.64 [R1+0x1160], R18 ;  /* 0x0011601201007387 */ /* 0x004fe20000100a00 */
[----:B------:R0:W-:Y:S03]  /*1f050*/  STL.64 [R1+0x1158], R16 ;  /* 0x0011581001007387 */ /* 0x0001e60000100a00 */
[----:B0-----:R-:W2:Y:S01]  /*1f060*/  LDL.LU.64 R16, [R1+0x230] ;  /* 0x0002300001107983 */ /* 0x001ea20000300a00 */
[----:B------:R-:W2:Y:S02]  /*1f070*/  LDL.LU.64 R18, [R1+0x238] ;  /* 0x0002380001127983 */ /* 0x000ea40000300a00 */
[----:B------:R0:W-:Y:S02]  /*1f080*/  STL.64 [R1+0x1118], R6 ;  /* 0x0011180601007387 */ /* 0x0001e40000100a00 */
[----:B------:R-:W3:Y:S01]  /*1f090*/  LDL.LU.64 R4, [R1+0x200] ;  /* 0x0002000001047983 */ /* 0x000ee20000300a00 */
[----:B0-----:R-:W3:Y:S01]  /*1f0a0*/  LDL.LU.64 R6, [R1+0x208] ;  /* 0x0002080001067983 */ /* 0x001ee20000300a00 */
[----:B------:R-:W4:Y:S10]  /*1f0b0*/  LDL.LU.64 R12, [R1+0x1178] ;  /* 0x00117800010c7983 */ /* 0x000f340000300a00 */
[----:B------:R-:W-:Y:S02]  /*1f0c0*/  STL.64 [R1+0x10f8], R26 ;  /* 0x0010f81a01007387 */ /* 0x000fe40000100a00 */
[----:B------:R0:W-:Y:S02]  /*1f0d0*/  STL.64 [R1+0x10f0], R24 ;  /* 0x0010f01801007387 */ /* 0x0001e40000100a00 */
[----:B0-----:R-:W2:Y:S01]  /*1f0e0*/  LDL.LU.64 R24, [R1+0x240] ;  /* 0x0002400001187983 */ /* 0x001ea20000300a00 */
[----:B------:R-:W2:Y:S01]  /*1f0f0*/  LDL.LU.64 R26, [R1+0x248] ;  /* 0x00024800011a7983 */ /* 0x000ea20000300a00 */
[C---:B----4-:R-:W-:Y:S02]  /*1f100*/  HMMA.16816.F32 R12, R20.reuse, R12, R8 ;  /* 0x0000000c140c723c */ /* 0x050fe40000001808 */
[----:B------:R-:W2:Y:S11]  /*1f110*/  LDL.LU.64 R8, [R1+0x1170] ;  /* 0x0011700001087983 */ /* 0x000eb60000300a00 */
[----:B------:R-:W-:Y:S10]  /*1f120*/  @!UPT UIADD3 URZ, URZ, URZ, URZ ;  /* 0x0000003f3f3ff290 */ /* 0x000ff4000fffe03f */
[----:B------:R-:W-:Y:S01]  /*1f130*/  STL.64 [R1+0x10e8], R14 ;  /* 0x0010e80e01007387 */ /* 0x000fe20000100a00 */
[----:B------:R0:W-:Y:S01]  /*1f140*/  STL.64 [R1+0x10e0], R12 ;  /* 0x0010e00c01007387 */ /* 0x0001e20000100a00 */
[C---:B--2---:R-:W-:Y:S11]  /*1f150*/  HMMA.16816.F32 R8, R20.reuse, R8, R24 ;  /* 0x000000081408723c */ /* 0x044ff60000001818 */
[----:B------:R-:W-:Y:S11]  /*1f160*/  @!UPT UIADD3 URZ, URZ, URZ, URZ ;  /* 0x0000003f3f3ff290 */ /* 0x000ff6000fffe03f */
[----:B------:R-:W-:Y:S02]  /*1f170*/  @!UPT UIADD3 URZ, URZ, URZ, URZ ;  /* 0x0000003f3f3ff290 */ /* 0x000fe4000fffe03f */
[----:B------:R-:W-:Y:S02]  /*1f180*/  IMAD.MOV.U32 R24, RZ, RZ, R8 ;  /* 0x000000ffff187224 */ /* 0x000fe400078e0008 */
[----:B0-----:R-:W-:Y:S02]  /*1f190*/  IMAD.MOV.U32 R13, RZ, RZ, R9 ;  /* 0x000000ffff0d7224 */ /* 0x001fe400078e0009 */
[----:B------:R-:W2:Y:S01]  /*1f1a0*/  LDL.LU.64 R8, [R1+0x1168] ;  /* 0x0011680001087983 */ /* 0x000ea20000300a00 */
[----:B------:R-:W-:Y:S02]  /*1f1b0*/  IMAD.MOV.U32 R12, RZ, RZ, R10 ;  /* 0x000000ffff0c7224 */ /* 0x000fe400078e000a */
[----:B------:R-:W-:Y:S02]  /*1f1c0*/  IMAD.MOV.U32 R2, RZ, RZ, R11 ;  /* 0x000000ffff027224 */ /* 0x000fe400078e000b */
[C---:B--2---:R-:W-:Y:S01]  /*1f1d0*/  HMMA.16816.F32 R8, R20.reuse, R8, R16 ;  /* 0x000000081408723c */ /* 0x044fe20000001810 */
[----:B------:R-:W2:Y:S01]  /*1f1e0*/  LDL.LU.64 R18, [R1+0x1160] ;  /* 0x0011600001127983 */ /* 0x000ea20000300a00 */
[----:B------:R-:W2:Y:S11]  /*1f1f0*/  LDL.LU.64 R16, [R1+0x1158] ;  /* 0x0011580001107983 */ /* 0x000eb60000300a00 */
[----:B------:R-:W-:Y:S10]  /*1f200*/  @!UPT UIADD3 URZ, URZ, URZ, URZ ;  /* 0x0000003f3f3ff290 */ /* 0x000ff4000fffe03f */
[----:B------:R0:W-:Y:S01]  /*1f210*/  STL.64 [R1+0x40], R8 ;  /* 0x0000400801007387 */ /* 0x0001e20000100a00 */
[----:B------:R2:W-:Y:S03]  /*1f220*/  STL.64 [R1+0x48], R10 ;  /* 0x0000480a01007387 */ /* 0x0005e60000100a00 */
[----:B0-----:R-:W2:Y:S02]  /*1f230*/  LDL.LU.64 R8, [R1+0x1150] ;  /* 0x0011500001087983 */ /* 0x001ea40000300a00 */
[C---:B--2---:R-:W-:Y:S02]  /*1f240*/  HMMA.16816.F32 R8, R20.reuse, R8, R16 ;  /* 0x000000081408723c */ /* 0x044fe40000001810 */
[----:B------:R-:W2:Y:S01]  /*1f250*/  LDL.LU.64 R18, [R1+0x1148] ;  /* 0x0011480001127983 */ /* 0x000ea20000300a00 */
[----:B------:R-:W2:Y:S11]  /*1f260*/  LDL.LU.64 R16, [R1+0x1140] ;  /* 0x0011400001107983 */ /* 0x000eb60000300a00 */
[----:B------:R-:W-:Y:S09]  /*1f270*/  @!UPT UIADD3 URZ, URZ, URZ, URZ ;  /* 0x0000003f3f3ff290 */ /* 0x000ff2000fffe03f */
        /* <DEDUP_REMOVED lines=9> */
[----:B0-----:R-:W3:Y:S02]  /*1f310*/  LDL.LU.64 R8, [R1+0x1120] ;  /* 0x0011200001087983 */ /* 0x001ee40000300a00 */
[----:B---3--:R-:W-:Y:S02]  /*1f320*/  HMMA.16816.F32 R20, R20, R8, R4 ;  /* 0x000000081414723c */ /* 0x008fe40000001804 */
[----:B------:R-:W2:Y:S01]  /*1f330*/  LDL.LU.64 R6, [R1+0x1118] ;  /* 0x0011180001067983 */ /* 0x000ea20000300a00 */
[----:B-1----:R-:W2:Y:S02]  /*1f340*/  LDL.LU.64 R10, [R1+0x1110] ;  /* 0x00111000010a7983 */ /* 0x002ea40000300a00 */
[----:B------:R-:W2:Y:S02]  /*1f350*/  LDL.LU.64 R8, [R1+0x1108] ;  /* 0x0011080001087983 */ /* 0x000ea40000300a00 */
[----:B------:R-:W3:Y:S11]  /*1f360*/  LDL.LU R14, [R1+0x18] ;  /* 0x00001800010e7983 */ /* 0x000ef60000300800 */
[----:B------:R-:W-:Y:S05]  /*1f370*/  @!UPT UIADD3 URZ, URZ, URZ, URZ ;  /* 0x0000003f3f3ff290 */ /* 0x000fea000fffe03f */
[----:B------:R-:W-:Y:S01]  /*1f380*/  STL.64 [R1+0xa0], R20 ;  /* 0x0000a01401007387 */ /* 0x000fe20000100a00 */
[----:B------:R0:W-:Y:S02]  /*1f390*/  STL.64 [R1+0xa8], R22 ;  /* 0x0000a81601007387 */ /* 0x0001e40000100a00 */
[----:B------:R-:W3:Y:S01]  /*1f3a0*/  LDL.LU R15, [R1+0x1c] ;  /* 0x00001c00010f7983 */ /* 0x000ee20000300800 */
[----:B--2---:R-:W-:Y:S11]  /*1f3b0*/  HMMA.16816.F32 R4, R8, R6, R16 ;  /* 0x000000060804723c */ /* 0x004ff60000001810 */
[----:B------:R-:W-:Y:S11]  /*1f3c0*/  @!UPT UIADD3 URZ, URZ, URZ, URZ ;  /* 0x0000003f3f3ff290 */ /* 0x000ff6000fffe03f */
[----:B------:R-:W-:Y:S01]  /*1f3d0*/  @!UPT UIADD3 URZ, URZ, URZ, URZ ;  /* 0x0000003f3f3ff290 */ /* 0x000fe2000fffe03f */
[----:B------:R-:W-:Y:S01]  /*1f3e0*/  STL [R1+0x70], R4 ;  /* 0x0000700401007387 */ /* 0x000fe20000100800 */
[----:B0-----:R-:W2:Y:S02]  /*1f3f0*/  LDL.LU R22, [R1+0x38] ;  /* 0x0000380001167983 */ /* 0x001ea40000300800 */
[----:B------:R-:W-:Y:S02]  /*1f400*/  IMAD.MOV.U32 R23, RZ, RZ, R0 ;  /* 0x000000ffff177224 */ /* 0x000fe400078e0000 */
[----:B------:R-:W-:Y:S02]  /*1f410*/  IMAD.MOV.U32 R3, RZ, RZ, R7 ;  /* 0x000000ffff037224 */ /* 0x000fe400078e0007 */
[----:B------:R-:W-:Y:S02]  /*1f420*/  IMAD.MOV.U32 R16, RZ, RZ, R6 ;  /* 0x000000ffff107224 */ /* 0x000fe400078e0006 */
[----:B------:R-:W-:Y:S01]  /*1f430*/  IMAD.MOV.U32 R28, RZ, RZ, R5 ;  /* 0x000000ffff1c7224 */ /* 0x000fe200078e0005 */
[----:B------:R-:W4:Y:S04]  /*1f440*/  LDL.LU R0, [R1+0x1100] ;  /* 0x0011000001007983 */ /* 0x000f280000300800 */
[----:B--2---:R0:W-:Y:S04]  /*1f450*/  STL.64 [R1+0x10d8], R22 ;  /* 0x0010d81601007387 */ /* 0x0041e80000100a00 */
[----:B0-----:R-:W2:Y:S01]  /*1f460*/  LDL.LU R22, [R1+0x8] ;  /* 0x0000080001167983 */ /* 0x001ea20000300800 */
[----:B------:R-:W-:Y:S02]  /*1f470*/  STL [R1+0x10bc], R3 ;  /* 0x0010bc0301007387 */ /* 0x000fe40000100800 */
[----:B------:R-:W-:Y:S02]  /*1f480*/  STL [R1+0x10b8], R16 ;  /* 0x0010b81001007387 */ /* 0x000fe40000100800 */
[----:B------:R-:W-:Y:S01]  /*1f490*/  STL [R1+0x10b4], R28 ;  /* 0x0010b41c01007387 */ /* 0x000fe20000100800 */
[----:B------:R-:W2:Y:S04]  /*1f4a0*/  LDL R17, [R1+0x1f4] ;  /* 0x0001f40001117983 */ /* 0x000ea80000100800 */
[----:B--2---:R-:W0:Y:S04]  /*1f4b0*/  LDSM.16.MT88.4 R4, [R17+0x8400] ;  /* 0x008400001104783b */ /* 0x004e280000004200 */
[----:B------:R-:W-:Y:S02]  /*1f4c0*/  STL [R1+0x10c0], R17 ;  /* 0x0010c01101007387 */ /* 0x000fe40000100800 */
[----:B----4-:R-:W1:Y:S02]  /*1f4d0*/  LDSM.16.M88.4 R16, [R0] ;  /* 0x000000000010783b */ /* 0x010e640000000200 */
[----:B0-----:R-:W-:Y:S02]  /*1f4e0*/  STL.64 [R1+0x1088], R6 ;  /* 0x0010880601007387 */ /* 0x001fe40000100a00 */
[----:B------:R0:W-:Y:S02]  /*1f4f0*/  STL.64 [R1+0x1080], R4 ;  /* 0x0010800401007387 */ /* 0x0001e40000100a00 */
[----:B-1----:R-:W-:Y:S02]  /*1f500*/  STL.64 [R1+0x108], R18 ;  /* 0x0001081201007387 */ /* 0x002fe40000100a00 */
[----:B0-----:R-:W-:-:S02]  /*1f510*/  IMAD.MOV.U32 R5, RZ, RZ, R16 ;  /* 0x000000ffff057224 */ /* 0x001fc400078e0010 */
[----:B------:R-:W-:Y:S02]  /*1f520*/  IMAD.MOV.U32 R4, RZ, RZ, R17 ;  /* 0x000000ffff047224 */ /* 0x000fe400078e0011 */
[----:B------:R-:W0:Y:S02]  /*1f530*/  LDSM.16.M88.4 R16, [R0+0x1000] ;  /* 0x001000000010783b */ /* 0x000e240000000200 */
[----:B0-----:R-:W-:Y:S02]  /*1f540*/  IMAD.MOV.U32 R7, RZ, RZ, R16 ;  /* 0x000000ffff077224 */ /* 0x001fe400078e0010 */
[----:B------:R-:W-:Y:S01]  /*1f550*/  IMAD.MOV.U32 R6, RZ, RZ, R17 ;  /* 0x000000ffff067224 */ /* 0x000fe200078e0011 */
[----:B------:R-:W-:Y:S04]  /*1f560*/  STL.64 [R1+0x118], R18 ;  /* 0x0001181201007387 */ /* 0x000fe80000100a00 */
[----:B------:R-:W-:Y:S01]  /*1f570*/  STL.64 [R1+0x10d0], R6 ;  /* 0x0010d00601007387 */ /* 0x000fe20000100a00 */
[----:B------:R0:W-:Y:S02]  /*1f580*/  STL.64 [R1+0x10c8], R4 ;  /* 0x0010c80401007387 */ /* 0x0001e40000100a00 */
[----:B0-----:R-:W-:-:S02]  /*1f590*/  IMAD.MOV.U32 R4, RZ, RZ, R24 ;  /* 0x000000ffff047224 */ /* 0x001fc400078e0018 */
[----:B------:R-:W0:Y:S02]  /*1f5a0*/  LDSM.16.M88.4 R24, [R0+0x2000] ;  /* 0x002000000018783b */ /* 0x000e240000000200 */
[----:B0-----:R-:W-:Y:S02]  /*1f5b0*/  IMAD.MOV.U32 R19, RZ, RZ, R24 ;  /* 0x000000ffff137224 */ /* 0x001fe400078e0018 */
[----:B------:R-:W-:Y:S01]  /*1f5c0*/  STL.64 [R1+0x128], R26 ;  /* 0x0001281a01007387 */ /* 0x000fe20000100a00 */
[----:B------:R-:W-:Y:S02]  /*1f5d0*/  IMAD.MOV.U32 R18, RZ, RZ, R25 ;  /* 0x000000ffff127224 */ /* 0x000fe400078e0019 */
[----:B------:R-:W0:Y:S02]  /*1f5e0*/  LDSM.16.M88.4 R24, [R0+0x3000] ;  /* 0x003000000018783b */ /* 0x000e240000000200 */
[----:B0-----:R-:W-:Y:S02]  /*1f5f0*/  STL.64 [R1+0x130], R24 ;  /* 0x0001301801007387 */ /* 0x001fe40000100a00 */
[----:B------:R0:W-:Y:S02]  /*1f600*/  STL.64 [R1+0x138], R26 ;  /* 0x0001381a01007387 */ /* 0x0001e40000100a00 */
[----:B0-----:R-:W3:Y:S01]  /*1f610*/  LDL.LU.64 R26, [R1+0x10f8] ;  /* 0x0010f800011a7983 */ /* 0x001ee20000300a00 */
[----:B------:R-:W3:Y:S02]  /*1f620*/  LDL.LU.64 R24, [R1+0x10f0] ;  /* 0x0010f00001187983 */ /* 0x000ee40000300a00 */
[----:B------:R-:W-:-:S02]  /*1f630*/  IMAD.MOV.U32 R5, RZ, RZ, R13 ;  /* 0x000000ffff057224 */ /* 0x000fc400078e000d */
[----:B------:R-:W-:Y:S02]  /*1f640*/  IMAD.MOV.U32 R6, RZ, RZ, R12 ;  /* 0x000000ffff067224 */ /* 0x000fe400078e000c */
[----:B------:R-:W-:Y:S02]  /*1f650*/  IMAD.MOV.U32 R23, RZ, RZ, R29 ;  /* 0x000000ffff177224 */ /* 0x000fe400078e001d */
[----:B------:R-:W-:Y:S01]  /*1f660*/  IMAD.MOV.U32 R7, RZ, RZ, R2 ;  /* 0x000000ffff077224 */ /* 0x000fe200078e0002 */
[----:B---3--:R-:W-:Y:S11]  /*1f670*/  HMMA.16816.F32 R12, R8, R14, R24 ;  /* 0x0000000e080c723c */ /* 0x008ff60000001818 */
[----:B------:R-:W-:Y:S11]  /*1f680*/  @!UPT UIADD3 URZ, URZ, URZ, URZ ;  /* 0x0000003f3f3ff290 */ /* 0x000ff6000fffe03f */
[----:B------:R-:W-:Y:S02]  /*1f690*/  @!UPT UIADD3 URZ, URZ, URZ, URZ ;  /* 0x0000003f3f3ff290 */ /* 0x000fe4000fffe03f */
[----:B------:R-:W-:Y:S02]  /*1f6a0*/  IMAD.MOV.U32 R27, RZ, RZ, R12 ;  /* 0x000000ffff1b7224 */ /* 0x000fe400078e000c */
[----:B------:R-:W-:Y:S02]  /*1f6b0*/  IMAD.MOV.U32 R26, RZ, RZ, R13 ;  /* 0x000000ffff1a7224 */ /* 0x000fe400078e000d */
[----:B------:R-:W-:Y:S02]  /*1f6c0*/  IMAD.MOV.U32 R25, RZ, RZ, R14 ;  /* 0x000000ffff197224 */ /* 0x000fe400078e000e */
[----:B------:R-:W-:Y:S02]  /*1f6d0*/  IMAD.MOV.U32 R24, RZ, RZ, R15 ;  /* 0x000000ffff187224 */ /* 0x000fe400078e000f */
[----:B------:R-:W0:Y:S04]  /*1f6e0*/  LDSM.16.M88.4 R12, [R0+0x4000] ;  /* 0x00400000000c783b */ /* 0x000e280000000200 */
[----:B0-----:R-:W-:Y:S01]  /*1f6f0*/  STL.64 [R1+0x150], R12 ;  /* 0x0001500c01007387 */ /* 0x001fe20000100a00 */
[----:B------:R-:W-:Y:S02]  /*1f700*/  STL.64 [R1+0x158], R14 ;  /* 0x0001580e01007387 */ /* 0x000fe40000100a00 */
[----:B------:R-:W0:Y:S02]  /*1f710*/  LDSM.16.M88.4 R12, [R0+0x5000] ;  /* 0x00500000000c783b */ /* 0x000e240000000200 */
[----:B0-----:R0:W-:Y:S02]  /*1f720*/  STL.64 [R1+0x168], R14 ;  /* 0x0001680e01007387 */ /* 0x0011e40000100a00 */
[----:B------:R-:W-:-:S02]  /*1f730*/  IMAD.MOV.U32 R29, RZ, RZ, R12 ;  /* 0x000000ffff1d7224 */ /* 0x000fc400078e000c */
[----:B------:R-:W-:Y:S01]  /*1f740*/  IMAD.MOV.U32 R2, RZ, RZ, R13 ;  /* 0x000000ffff027224 */ /* 0x000fe200078e000d */
[----:B0-----:R-:W2:Y:S01]  /*1f750*/  LDL.LU.64 R14, [R1+0x10e8] ;  /* 0x0010e800010e7983 */ /* 0x001ea20000300a00 */
[----:B------:R-:W2:Y:S02]  /*1f760*/  LDL.LU.64 R12, [R1+0x10e0] ;  /* 0x0010e000010c7983 */ /* 0x000ea40000300a00 */
[C---:B--2---:R-:W-:Y:S01]  /*1f770*/  HMMA.16816.F32 R12, R8.reuse, R22, R12 ;  /* 0x00000016080c723c */ /* 0x044fe2000000180c */
[----:B------:R-:W2:Y:S11]  /*1f780*/  LDL.LU.64 R22, [R1+0x10d8] ;  /* 0x0010d80001167983 */ /* 0x000eb60000300a00 */
[----:B------:R-:W-:Y:S11]  /*1f790*/  @!UPT UIADD3 URZ, URZ, URZ, URZ ;  /* 0x0000003f3f3ff290 */ /* 0x000ff6000fffe03f */
[----:B------:R-:W-:Y:S01]  /*1f7a0*/  @!UPT UIADD3 URZ, URZ, URZ, URZ ;  /* 0x0000003f3f3ff290 */ /* 0x000fe2000fffe03f */
[----:B------:R-:W-:Y:S02]  /*1f7b0*/  IMAD.MOV.U32 R16, RZ, RZ, R14 ;  /* 0x000000ffff107224 */ /* 0x000fe400078e000e */
[----:B------:R-:W-:Y:S01]  /*1f7c0*/  IMAD.MOV.U32 R28, RZ, RZ, R15 ;  /* 0x000000ffff1c7224 */ /* 0x000fe200078e000f */
[----:B------:R-:W3:Y:S01]  /*1f7d0*/  LDL.LU R14, [R1+0x58] ;  /* 0x00005800010e7983 */ /* 0x000ee20000300800 */
[----:B------:R-:W3:Y:S01]  /*1f7e0*/  LDL.LU R15, [R1+0x5c] ;  /* 0x00005c00010f7983 */ /* 0x000ee20000300800 */
[----:B--2---:R-:W-:Y:S02]  /*1f7f0*/  HMMA.16816.F32 R20, R8, R22, R4 ;  /* 0x000000160814723c */ /* 0x004fe40000001804 */
[----:B------:R-:W2:Y:S01]  /*1f800*/  LDL.LU.64 R6, [R1+0x10d0] ;  /* 0x0010d00001067983 */ /* 0x000ea20000300a00 */
[----:B------:R-:W4:Y:S11]  /*1f810*/  LDL.LU.64 R4, [R1+0x10c8] ;  /* 0x0010c80001047983 */ /* 0x000f360000300a00 */
[----:B------:R-:W-:Y:S09]  /*1f820*/  @!UPT UIADD3 URZ, URZ, URZ, URZ ;  /* 0x0000003f3f3ff290 */ /* 0x000ff2000fffe03f */
[----:B------:R-:W-:Y:S01]  /*1f830*/  STL.64 [R1+0x1040], R22 ;  /* 0x0010401601007387 */ /* 0x000fe20000100a00 */
[----:B------:R0:W-:Y:S02]  /*1f840*/  STL.64 [R1+0x1038], R20 ;  /* 0x0010381401007387 */ /* 0x0001e40000100a00 */
[----:B0-----:R-:W-:Y:S02]  /*1f850*/  IMAD.MOV.U32 R20, RZ, RZ, R19 ;  /* 0x000000ffff147224 */ /* 0x001fe400078e0013 */
[----:B------:R-:W-:-:S05]  /*1f860*/  IMAD.MOV.U32 R21, RZ, RZ, R18 ;  /* 0x000000ffff157224 */ /* 0x000fca00078e0012 */
[----:B------:R2:W-:Y:S02]  /*1f870*/  STL.64 [R1+0x1050], R20 ;  /* 0x0010501401007387 */ /* 0x0005e40000100a00 */
[----:B--2---:R-:W-:Y:S02]  /*1f880*/  IMAD.MOV.U32 R20, RZ, RZ, R7 ;  /* 0x000000ffff147224 */ /* 0x004fe400078e0007 */
[----:B------:R-:W-:-:S05]  /*1f890*/  IMAD.MOV.U32 R21, RZ, RZ, R6 ;  /* 0x000000ffff157224 */ /* 0x000fca00078e0006 */
[----:B------:R0:W-:Y:S04]  /*1f8a0*/  STL.64 [R1+0x1068], R20 ;  /* 0x0010681401007387 */ /* 0x0001e80000100a00 */
[----:B0-----:R-:W3:Y:S01]  /*1f8b0*/  LDL.LU R20, [R1+0x40] ;  /* 0x0000400001147983 */ /* 0x001ee20000300800 */
[----:B------:R-:W3:Y:S02]  /*1f8c0*/  LDL.LU R21, [R1+0x44] ;  /* 0x0000440001157983 */ /* 0x000ee40000300800 */
[----:B------:R-:W3:Y:S02]  /*1f8d0*/  LDL.LU R22, [R1+0x48] ;  /* 0x0000480001167983 */ /* 0x000ee40000300800 */
[----:B------:R-:W3:Y:S02]  /*1f8e0*/  LDL.LU R23, [R1+0x4c] ;  /* 0x00004c0001177983 */ /* 0x000ee40000300800 */
[----:B------:R-:W-:-:S02]  /*1f8f0*/  IMAD.MOV.U32 R17, RZ, RZ, R12 ;  /* 0x000000ffff117224 */ /* 0x000fc400078e000c */
[----:B------:R-:W-:Y:S02]  /*1f900*/  IMAD.MOV.U32 R3, RZ, RZ, R13 ;  /* 0x000000ffff037224 */ /* 0x000fe400078e000d */
[----:B---3--:R-:W-:Y:S07]  /*1f910*/  HMMA.16816.F32 R12, R8, R14, R20 ;  /* 0x0000000e080c723c */ /* 0x008fee0000001814 */
[----:B----4-:R-:W-:Y:S02]  /*1f920*/  IMAD.MOV.U32 R20, RZ, RZ, R5 ;  /* 0x000000ffff147224 */ /* 0x010fe400078e0005 */
[----:B------:R-:W-:-:S05]  /*1f930*/  IMAD.MOV.U32 R21, RZ, RZ, R4 ;  /* 0x000000ffff157224 */ /* 0x000fca00078e0004 */
[----:B------:R-:W-:Y:S01]  /*1f940*/  STL.64 [R1+0x1090], R20 ;  /* 0x0010901401007387 */ /* 0x000fe20000100a00 */
[----:B------:R-:W2:Y:S02]  /*1f950*/  LDL.LU R4, [R1+0xa0] ;  /* 0x0000a00001047983 */ /* 0x000ea40000300800 */
[----:B------:R-:W2:Y:S02]  /*1f960*/  LDL.LU R5, [R1+0xa4] ;  /* 0x0000a40001057983 */ /* 0x000ea40000300800 */
[----:B------:R-:W3:Y:S01]  /*1f970*/  LDL.LU R6, [R1+0xa8] ;  /* 0x0000a80001067983 */ /* 0x000ee20000300800 */
[----:B------:R-:W3:Y:S04]  /*1f980*/  LDL.LU R7, [R1+0xac] ;  /* 0x0000ac0001077983 */ /* 0x000ee80000300800 */
[----:B---3--:R-:W-:Y:S01]  /*1f990*/  STL.64 [R1+0x10a0], R6 ;  /* 0x0010a00601007387 */ /* 0x008fe20000100a00 */
[----:B--2---:R0:W-:Y:S02]  /*1f9a0*/  STL.64 [R1+0x1098], R4 ;  /* 0x0010980401007387 */ /* 0x0041e40000100a00 */
[----:B------:R-:W2:Y:S02]  /*1f9b0*/  LDL.LU R22, [R1+0xc8] ;  /* 0x0000c80001167983 */ /* 0x000ea40000300800 */
[----:B------:R-:W2:Y:S02]  /*1f9c0*/  LDL.LU R23, [R1+0xcc] ;  /* 0x0000cc0001177983 */ /* 0x000ea40000300800 */
[----:B--2---:R1:W-:Y:S01]  /*1f9d0*/  STL.64 [R1+0x10a8], R22 ;  /* 0x0010a81601007387 */ /* 0x0043e20000100a00 */
[----:B0-----:R-:W2:Y:S02]  /*1f9e0*/  LDL.LU R4, [R1+0xb0] ;  /* 0x0000b00001047983 */ /* 0x001ea40000300800 */
[----:B------:R-:W2:Y:S02]  /*1f9f0*/  LDL.LU R5, [R1+0xb4] ;  /* 0x0000b40001057983 */ /* 0x000ea40000300800 */
[----:B------:R-:W2:Y:S01]  /*1fa00*/  LDL.LU R6, [R1+0xb8] ;  /* 0x0000b80001067983 */ /* 0x000ea20000300800 */
[----:B------:R-:W2:Y:S01]  /*1fa10*/  LDL.LU R7, [R1+0xbc] ;  /* 0x0000bc0001077983 */ /* 0x000ea20000300800 */
[----:B------:R-:W3:Y:S02]  /*1fa20*/  LDL.LU R18, [R1+0x98] ;  /* 0x0000980001127983 */ /* 0x000ee40000300800 */
[----:B------:R-:W3:Y:S02]  /*1fa30*/  LDL.LU R19, [R1+0x9c] ;  /* 0x00009c0001137983 */ /* 0x000ee40000300800 */
[----:B------:R-:W3:Y:S01]  /*1fa40*/  LDL.LU R20, [R1+0x80] ;  /* 0x0000800001147983 */ /* 0x000ee20000300800 */
[----:B------:R-:W3:Y:S04]  /*1fa50*/  LDL.LU R21, [R1+0x84] ;  /* 0x0000840001157983 */ /* 0x000ee80000300800 */
[----:B-1----:R-:W3:Y:S01]  /*1fa60*/  LDL.LU R22, [R1+0x88] ;  /* 0x0000880001167983 */ /* 0x002ee20000300800 */
[----:B------:R-:W3:Y:S02]  /*1fa70*/  LDL.LU R23, [R1+0x8c] ;  /* 0x00008c0001177983 */ /* 0x000ee40000300800 */
[----:B------:R-:W-:Y:S02]  /*1fa80*/  STL.64 [R1+0x1030], R14 ;  /* 0x0010300e01007387 */ /* 0x000fe40000100a00 */
[----:B------:R0:W-:Y:S02]  /*1fa90*/  STL.64 [R1+0x1028], R12 ;  /* 0x0010280c01007387 */ /* 0x0001e40000100a00 */
[----:B0-----:R-:W4:Y:S01]  /*1faa0*/  LDL.LU R12, [R1+0x130] ;  /* 0x00013000010c7983 */ /* 0x001f220000300800 */
[----:B------:R-:W4:Y:S02]  /*1fab0*/  LDL.LU R13, [R1+0x134] ;  /* 0x00013400010d7983 */ /* 0x000f240000300800 */
[----:B------:R-:W-:-:S02]  /*1fac0*/  IMAD.MOV.U32 R14, RZ, RZ, R16 ;  /* 0x000000ffff0e7224 */ /* 0x000fc400078e0010 */
[----:B------:R-:W-:Y:S01]  /*1fad0*/  IMAD.MOV.U32 R15, RZ, RZ, R28 ;  /* 0x000000ffff0f7224 */ /* 0x000fe200078e001c */
[----:B----4-:R0:W-:Y:S02]  /*1fae0*/  STL.64 [R1+0x1048], R12 ;  /* 0x0010480c01007387 */ /* 0x0101e40000100a00 */
[----:B0-----:R-:W-:Y:S02]  /*1faf0*/  IMAD.MOV.U32 R12, RZ, RZ, R17 ;  /* 0x000000ffff0c7224 */ /* 0x001fe400078e0011 */
[----:B------:R-:W-:Y:S01]  /*1fb00*/  IMAD.MOV.U32 R13, RZ, RZ, R3 ;  /* 0x000000ffff0d7224 */ /* 0x000fe200078e0003 */
[----:B------:R-:W4:Y:S01]  /*1fb10*/  LDL.LU R17, [R1+0x10c0] ;  /* 0x0010c00001117983 */ /* 0x000f220000300800 */
[----:B------:R-:W2:Y:S02]  /*1fb20*/  LDL.LU R3, [R1+0x10bc] ;  /* 0x0010bc0001037983 */ /* 0x000ea40000300800 */
[----:B------:R-:W3:Y:S02]  /*1fb30*/  LDL.LU R16, [R1+0x10b8] ;  /* 0x0010b80001107983 */ /* 0x000ee40000300800 */
[----:B------:R-:W3:Y:S01]  /*1fb40*/  LDL.LU R28, [R1+0x10b4] ;  /* 0x0010b400011c7983 */ /* 0x000ee20000300800 */
[----:B------:R0:W-:Y:S01]  /*1fb50*/  STL.64 [R1+0x1060], R14 ;  /* 0x0010600e01007387 */ /* 0x0001e20000100a00 */
[----:B------:R1:W-:Y:S02]  /*1fb60*/  STL.64 [R1+0x1058], R12 ;  /* 0x0010580c01007387 */ /* 0x0003e40000100a00 */
[----:B0-----:R-:W-:-:S02]  /*1fb70*/  IMAD.MOV.U32 R14, RZ, RZ, R25 ;  /* 0x000000ffff0e7224 */ /* 0x001fc400078e0019 */
[----:B-1----:R-:W-:Y:S02]  /*1fb80*/  IMAD.MOV.U32 R12, RZ, RZ, R27 ;  /* 0x000000ffff0c7224 */ /* 0x002fe400078e001b */
[----:B------:R-:W-:Y:S02]  /*1fb90*/  IMAD.MOV.U32 R13, RZ, RZ, R26 ;  /* 0x000000ffff0d7224 */ /* 0x000fe400078e001a */
[----:B------:R-:W-:Y:S02]  /*1fba0*/  IMAD.MOV.U32 R15, RZ, RZ, R24 ;  /* 0x000000ffff0f7224 */ /* 0x000fe400078e0018 */
[----:B------:R-:W0:Y:S04]  /*1fbb0*/  LDSM.16.M88.4 R24, [R0+0x6000] ;  /* 0x006000000018783b */ /* 0x000e280000000200 */
[----:B------:R-:W-:Y:S01]  /*1fbc0*/  STL.64 [R1+0x1078], R14 ;  /* 0x0010780e01007387 */ /* 0x000fe20000100a00 */
[----:B------:R1:W-:Y:S03]  /*1fbd0*/  STL.64 [R1+0x1070], R12 ;  /* 0x0010700c01007387 */ /* 0x0003e60000100a00 */
[----:B-1----:R-:W4:Y:S01]  /*1fbe0*/  LDL.LU R12, [R1+0x70] ;  /* 0x00007000010c7983 */ /* 0x002f220000300800 */
[----:B--2---:R-:W-:-:S02]  /*1fbf0*/  IMAD.MOV.U32 R15, RZ, RZ, R3 ;  /* 0x000000ffff0f7224 */ /* 0x004fc400078e0003 */
[----:B---3--:R-:W-:Y:S02]  /*1fc00*/  IMAD.MOV.U32 R13, RZ, RZ, R28 ;  /* 0x000000ffff0d7224 */ /* 0x008fe400078e001c */
[----:B------:R-:W2:Y:S01]  /*1fc10*/  LDL.LU R28, [R1+0x10b0] ;  /* 0x0010b000011c7983 */ /* 0x000ea20000300800 */
[----:B0-----:R-:W-:Y:S02]  /*1fc20*/  STL [R1+0xe0], R24 ;  /* 0x0000e01801007387 */ /* 0x001fe40000100800 */
[----:B------:R-:W-:Y:S02]  /*1fc30*/  STL.64 [R1+0xe8], R26 ;  /* 0x0000e81a01007387 */ /* 0x000fe40000100a00 */
[----:B------:R-:W-:Y:S02]  /*1fc40*/  IMAD.MOV.U32 R3, RZ, RZ, R25 ;  /* 0x000000ffff037224 */ /* 0x000fe400078e0019 */
[----:B------:R-:W0:Y:S04]  /*1fc50*/  LDSM.16.M88.4 R24, [R0+0x7000] ;  /* 0x007000000018783b */ /* 0x000e280000000200 */
[----:B------:R-:W-:Y:S04]  /*1fc60*/  STL [R1+0xeb8], R0 ;  /* 0x000eb80001007387 */ /* 0x000fe80000100800 */
[----:B0-----:R-:W-:Y:S01]  /*1fc70*/  STL.64 [R1+0xf0], R24 ;  /* 0x0000f01801007387 */ /* 0x001fe20000100a00 */
[----:B------:R-:W-:Y:S02]  /*1fc80*/  STL.64 [R1+0xf8], R26 ;  /* 0x0000f81a01007387 */ /* 0x000fe40000100a00 */
[----:B----4-:R0:W1:Y:S04]  /*1fc90*/  LDSM.16.MT88.4 R24, [R17+0x8600] ;  /* 0x008600001118783b */ /* 0x0100680000004200 */
[----:B------:R-:W-:-:S02]  /*1fca0*/  IMAD.MOV.U32 R14, RZ, RZ, R16 ;  /* 0x000000ffff0e7224 */ /* 0x000fc400078e0010 */
[C---:B0-----:R-:W-:Y:S01]  /*1fcb0*/  HMMA.16816.F32 R16, R8.reuse, R18, R20 ;  /* 0x000000120810723c */ /* 0x041fe20000001814 */
[----:B-1----:R0:W-:Y:S01]  /*1fcc0*/  STL.64 [R1+0xff8], R26 ;  /* 0x000ff81a01007387 */ /* 0x0021e20000100a00 */
[----:B------:R-:W-:Y:S03]  /*1fcd0*/  STL.64 [R1+0xff0], R24 ;  /* 0x000ff01801007387 */ /* 0x000fe60000100a00 */
[----:B0-----:R-:W3:Y:S01]  /*1fce0*/  LDL.LU R26, [R1+0xd8] ;  /* 0x0000d800011a7983 */ /* 0x001ee20000300800 */
[----:B------:R-:W4:Y:S02]  /*1fcf0*/  LDL.LU.64 R22, [R1+0x10a8] ;  /* 0x0010a80001167983 */ /* 0x000f240000300a00 */
[C---:B----4-:R-:W-:Y:S01]  /*1fd00*/  HMMA.16816.F32 R20, R8.reuse, R22, R4 ;  /* 0x000000160814723c */ /* 0x050fe20000001804 */
[----:B------:R-:W3:Y:S01]  /*1fd10*/  LDL.LU.64 R6, [R1+0x10a0] ;  /* 0x0010a00001067983 */ /* 0x000ee20000300a00 */
[----:B------:R-:W3:Y:S02]  /*1fd20*/  LDL.LU.64 R4, [R1+0x1098] ;  /* 0x0010980001047983 */ /* 0x000ee40000300a00 */
[----:B--2---:R-:W-:Y:S11]  /*1fd30*/  IMAD.MOV.U32 R27, RZ, RZ, R28 ;  /* 0x000000ffff1b7224 */ /* 0x004ff600078e001c */
[----:B------:R-:W-:Y:S08]  /*1fd40*/  @!UPT UIADD3 URZ, URZ, URZ, URZ ;  /* 0x0000003f3f3ff290 */ /* 0x000ff0000fffe03f */
[----:B------:R0:W-:Y:S01]  /*1fd50*/  STL.64 [R1+0x20], R20 ;  /* 0x0000201401007387 */ /* 0x0001e20000100a00 */
[----:B------:R-:W-:Y:S03]  /*1fd60*/  STL [R1+0x28], R22 ;  /* 0x0000281601007387 */ /* 0x000fe60000100800 */
[----:B0-----:R-:W2:Y:S01]  /*1fd70*/  LDL.LU.64 R20, [R1+0x1090] ;  /* 0x0010900001147983 */ /* 0x001ea20000300a00 */
[----:B---3--:R-:W-:Y:S03]  /*1fd80*/  HMMA.16816.F32 R24, R8, R26, R4 ;  /* 0x0000001a0818723c */ /* 0x008fe60000001804 */
[----:B------:R-:W2:Y:S01]  /*1fd90*/  LDL.LU.64 R6, [R1+0x1088] ;  /* 0x0010880001067983 */ /* 0x000ea20000300a00 */
[----:B------:R-:W2:Y:S02]  /*1fda0*/  LDL.LU.64 R4, [R1+0x1080] ;  /* 0x0010800001047983 */ /* 0x000ea40000300a00 */
[----:B------:R-:W-:-:S02]  /*1fdb0*/  IMAD.MOV.U32 R28, RZ, RZ, R23 ;  /* 0x000000ffff1c7224 */ /* 0x000fc400078e0017 */
[----:B------:R-:W3:Y:S11]  /*1fdc0*/  LDL R11, [R1+0x1f4] ;  /* 0x0001f400010b7983 */ /* 0x000ef60000100800 */
[----:B------:R-:W-:Y:S04]  /*1fdd0*/  @!UPT UIADD3 URZ, URZ, URZ, URZ ;  /* 0x0000003f3f3ff290 */ /* 0x000fe8000fffe03f */
[----:B------:R-:W-:Y:S01]  /*1fde0*/  STL.64 [R1+0x1008], R26 ;  /* 0x0010081a01007387 */ /* 0x000fe20000100a00 */
[----:B------:R0:W-:Y:S02]  /*1fdf0*/  STL.64 [R1+0x1000], R24 ;  /* 0x0010001801007387 */ /* 0x0001e40000100a00 */
[----:B0-----:R-:W-:Y:S01]  /*1fe00*/  IMAD.MOV.U32 R24, RZ, RZ, R29 ;  /* 0x000000ffff187224 */ /* 0x001fe200078e001d */
[----:B--2---:R-:W-:Y:S01]  /*1fe10*/  HMMA.16816.F32 R20, R4, R20, R12 ;  /* 0x000000140414723c */ /* 0x004fe2000000180c */
[----:B------:R-:W2:Y:S01]  /*1fe20*/  LDL.LU.64 R14, [R1+0x1078] ;  /* 0x00107800010e7983 */ /* 0x000ea20000300a00 */
[----:B------:R-:W2:Y:S03]  /*1fe30*/  LDL.LU.64 R12, [R1+0x1070] ;  /* 0x00107000010c7983 */ /* 0x000ea60000300a00 */
[----:B---3--:R-:W0:Y:S11]  /*1fe40*/  LDSM.16.MT88.4 R8, [R11+0x8800] ;  /* 0x008800000b08783b */ /* 0x008e360000004200 */
[----:B------:R-:W-:Y:S07]  /*1fe50*/  @!UPT UIADD3 URZ, URZ, URZ, URZ ;  /* 0x0000003f3f3ff290 */ /* 0x000fee000fffe03f */
[----:B------:R1:W-:Y:S01]  /*1fe60*/  STL [R1+0x30], R20 ;  /* 0x0000301401007387 */ /* 0x0003e20000100800 */
[----:B------:R-:W-:-:S03]  /*1fe70*/  IMAD.MOV.U32 R29, RZ, RZ, R21 ;  /* 0x000000ffff1d7224 */ /* 0x000fc600078e0015 */
[----:B-1----:R-:W2:Y:S01]  /*1fe80*/  LDL.LU.64 R20, [R1+0x1068] ;  /* 0x0010680001147983 */ /* 0x002ea20000300a00 */
[----:B------:R-:W-:Y:S02]  /*1fe90*/  IMAD.MOV.U32 R25, RZ, RZ, R2 ;  /* 0x000000ffff197224 */ /* 0x000fe400078e0002 */
        /* <DEDUP_REMOVED lines=8> */
[----:B-1----:R-:W2:Y:S02]  /*1ff20*/  LDL.LU.64 R20, [R1+0x1050] ;  /* 0x0010500001147983 */ /* 0x002ea40000300a00 */
[C---:B--2---:R-:W-:Y:S02]  /*1ff30*/  HMMA.16816.F32 R20, R4.reuse, R20, R12 ;  /* 0x000000140414723c */ /* 0x044fe4000000180c */
[----:B------:R-:W2:Y:S11]  /*1ff40*/  LDL.LU.64 R12, [R1+0x1048] ;  /* 0x00104800010c7983 */ /* 0x000eb60000300a00 */
[----:B------:R-:W-:Y:S10]  /*1ff50*/  @!UPT UIADD3 URZ, URZ, URZ, URZ ;  /* 0x0000003f3f3ff290 */ /* 0x000ff4000fffe03f */
[----:B------:R-:W-:Y:S01]  /*1ff60*/  STL.64 [R1+0x50], R20 ;  /* 0x0000501401007387 */ /* 0x000fe20000100a00 */
[----:B------:R1:W-:Y:S03]  /*1ff70*/  STL.64 [R1+0x58], R22 ;  /* 0x0000581601007387 */ /* 0x0003e60000100a00 */
[----:B-1----:R-:W2:Y:S01]  /*1ff80*/  LDL.LU.64 R22, [R1+0x1040] ;  /* 0x0010400001167983 */ /* 0x002ea20000300a00 */
[----:B------:R-:W2:Y:S02]  /*1ff90*/  LDL.LU.64 R20, [R1+0x1038] ;  /* 0x0010380001147983 */ /* 0x000ea40000300a00 */
[----:B------:R-:W3:Y:S01]  /*1ffa0*/  LDL.LU.64 R14, [R1+0x1030] ;  /* 0x00103000010e7983 */ /* 0x000ee20000300a00 */
[C---:B--2---:R-:W-:Y:S01]  /*1ffb0*/  HMMA.16816.F32 R20, R4.reuse, R12, R20 ;  /* 0x0000000c0414723c */ /* 0x044fe20000001814 */
[----:B------:R-:W3:Y:S11]  /*1ffc0*/  LDL.LU.64 R12, [R1+0x1028] ;  /* 0x00102800010c7983 */ /* 0x000ef60000300a00 */
[----:B------:R-:W-:Y:S11]  /*1ffd0*/  @!UPT UIADD3 URZ, URZ, URZ, URZ ;  /* 0x0000003f3f3ff290 */ /* 0x000ff6000fffe03f */
[----:B------:R1:W-:Y:S01]  /*1ffe0*/  STL.64 [R1+0x40], R20 ;  /* 0x0000401401007387 */ /* 0x0003e20000100a00 */
[----:B------:R3:W-:Y:S03]  /*1fff0*/  STL.64 [R1+0x48], R22 ;  /* 0x0000481601007387 */ /* 0x0007e60000100a00 */
[----:B-1----:R-:W3:Y:S01]  /*20000*/  LDL.LU R20, [R1+0x150] ;  /* 0x0001500001147983 */ /* 0x002ee20000300800 */
[----:B------:R-:W3:Y:S02]  /*20010*/  LDL.LU R21, [R1+0x154] ;  /* 0x0001540001157983 */ /* 0x000ee40000300800 */
[----:B------:R-:W-:Y:S01]  /*20020*/  STL.64 [R1+0x1018], R6 ;  /* 0x0010180601007387 */ /* 0x000fe20000100a00 */
[C---:B---3--:R-:W-:Y:S08]  /*20030*/  HMMA.16816.F32 R20, R4.reuse, R20, R12 ;  /* 0x000000140414723c */ /* 0x048ff0000000180c */
[----:B------:R-:W-:Y:S11]  /*20040*/  HMMA.16816.F32 R12, R4, R24, R16 ;  /* 0x00000018040c723c */ /* 0x000ff60000001810 */
[----:B------:R-:W-:Y:S04]  /*20050*/  @!UPT UIADD3 URZ, URZ, URZ, URZ ;  /* 0x0000003f3f3ff290 */ /* 0x000fe8000fffe03f */
[----:B------:R1:W-:Y:S01]  /*20060*/  STL.64 [R1+0x80], R20 ;  /* 0x0000801401007387 */ /* 0x0003e20000100a00 */
[----:B------:R-:W-:Y:S02]  /*20070*/  STL.64 [R1+0x88], R22 ;  /* 0x0000881601007387 */ /* 0x000fe40000100a00 */
[----:B------:R-:W-:Y:S05]  /*20080*/  STL.64 [R1+0x1010], R4 ;  /* 0x0010100401007387 */ /* 0x000fea0000100a00 */
[----:B------:R-:W-:Y:S01]  /*20090*/  STL.64 [R1+0x70], R12 ;  /* 0x0000700c01007387 */ /* 0x000fe20000100a00 */
[----:B------:R-:W-:Y:S04]  /*200a0*/  STL.64 [R1+0x78], R14 ;  /* 0x0000780e01007387 */ /* 0x000fe80000100a00 */
[----:B-1----:R-:W2:Y:S01]  /*200b0*/  LDL.LU R20, [R1+0xe0] ;  /* 0x0000e00001147983 */ /* 0x002ea20000300800 */
[----:B------:R-:W-:-:S02]  /*200c0*/  IMAD.MOV.U32 R21, RZ, RZ, R3 ;  /* 0x000000ffff157224 */ /* 0x000fc400078e0003 */
[----:B------:R-:W3:Y:S02]  /*200d0*/  LDL.LU R3, [R1+0x1020] ;  /* 0x0010200001037983 */ /* 0x000ee40000300800 */
[----:B------:R-:W2:Y:S01]  /*200e0*/  LDL.LU R24, [R1+0x20] ;  /* 0x0000200001187983 */ /* 0x000ea20000300800 */
[----:B------:R-:W2:Y:S01]  /*200f0*/  LDL.LU R25, [R1+0x24] ;  /* 0x0000240001197983 */ /* 0x000ea20000300800 */
[----:B------:R-:W2:Y:S02]  /*20100*/  LDL.LU R26, [R1+0x28] ;  /* 0x00002800011a7983 */ /* 0x000ea40000300800 */
[----:B0-----:R-:W-:Y:S02]  /*20110*/  STL [R1+0xf74], R8 ;  /* 0x000f740801007387 */ /* 0x001fe40000100800 */
[----:B------:R-:W-:Y:S01]  /*20120*/  STL [R1+0xf70], R9 ;  /* 0x000f700901007387 */ /* 0x000fe20000100800 */
[----:B------:R-:W-:Y:S01]  /*20130*/  STL [R1+0xf6c], R10 ;  /* 0x000f6c0a01007387 */ /* 0x000fe20000100800 */
[----:B------:R-:W-:Y:S03]  /*20140*/  STL [R1+0xf68], R11 ;  /* 0x000f680b01007387 */ /* 0x000fe60000100800 */
[----:B---3--:R-:W0:Y:S04]  /*20150*/  LDSM.16.M88.4 R4, [R3+0x80] ;  /* 0x000080000304783b */ /* 0x008e280000000200 */
[----:B0-----:R-:W-:Y:S01]  /*20160*/  STL.64 [R1+0x90], R4 ;  /* 0x0000900401007387 */ /* 0x001fe20000100a00 */
[----:B------:R-:W-:Y:S02]  /*20170*/  STL [R1+0x98], R6 ;  /* 0x0000980601007387 */ /* 0x000fe40000100800 */
[----:B------:R-:W3:Y:S02]  /*20180*/  LDL.LU R10, [R1+0x128] ;  /* 0x00012800010a7983 */ /* 0x000ee40000300800 */
[----:B------:R-:W3:Y:S01]  /*20190*/  LDL.LU R11, [R1+0x12c] ;  /* 0x00012c00010b7983 */ /* 0x000ee20000300800 */
[----:B------:R-:W4:Y:S01]  /*201a0*/  LDL.LU R16, [R1+0xf0] ;  /* 0x0000f00001107983 */ /* 0x000f220000300800 */
[----:B------:R-:W4:Y:S02]  /*201b0*/  LDL.LU R17, [R1+0xf4] ;  /* 0x0000f40001117983 */ /* 0x000f240000300800 */
[----:B------:R-:W2:Y:S02]  /*201c0*/  LDL.LU R14, [R1+0x108] ;  /* 0x00010800010e7983 */ /* 0x000ea40000300800 */
[----:B------:R-:W2:Y:S02]  /*201d0*/  LDL.LU R15, [R1+0x10c] ;  /* 0x00010c00010f7983 */ /* 0x000ea40000300800 */
[----:B------:R-:W-:-:S02]  /*201e0*/  IMAD.MOV.U32 R27, RZ, RZ, R28 ;  /* 0x000000ffff1b7224 */ /* 0x000fc400078e001c */
[----:B------:R-:W-:Y:S02]  /*201f0*/  IMAD.MOV.U32 R28, RZ, RZ, R7 ;  /* 0x000000ffff1c7224 */ /* 0x000fe400078e0007 */
[----:B------:R-:W0:Y:S04]  /*20200*/  LDSM.16.M88.4 R4, [R3+0x1080] ;  /* 0x001080000304783b */ /* 0x000e280000000200 */
[----:B---3--:R1:W-:Y:S04]  /*20210*/  STL.64 [R1+0xfd8], R10 ;  /* 0x000fd80a01007387 */ /* 0x0083e80000100a00 */
[----:B-1----:R-:W3:Y:S01]  /*20220*/  LDL.LU R10, [R1+0x118] ;  /* 0x00011800010a7983 */ /* 0x002ee20000300800 */
[----:B------:R-:W3:Y:S02]  /*20230*/  LDL.LU R11, [R1+0x11c] ;  /* 0x00011c00010b7983 */ /* 0x000ee40000300800 */
[----:B------:R-:W-:-:S02]  /*20240*/  IMAD.MOV.U32 R9, RZ, RZ, R29 ;  /* 0x000000ffff097224 */ /* 0x000fc400078e001d */
[----:B0-----:R-:W-:Y:S01]  /*20250*/  IMAD.MOV.U32 R29, RZ, RZ, R7 ;  /* 0x000000ffff1d7224 */ /* 0x001fe200078e0007 */
[----:B---3--:R0:W-:Y:S01]  /*20260*/  STL.64 [R1+0xfe8], R10 ;  /* 0x000fe80a01007387 */ /* 0x0081e20000100a00 */
[----:B------:R-:W3:Y:S02]  /*20270*/  LDL.LU R8, [R1+0x30] ;  /* 0x0000300001087983 */ /* 0x000ee40000300800 */
[----:B------:R-:W-:Y:S02]  /*20280*/  STL [R1+0xf5c], R28 ;  /* 0x000f5c1c01007387 */ /* 0x000fe40000100800 */
[----:B------:R-:W-:Y:S02]  /*20290*/  STL.64 [R1+0xa0], R4 ;  /* 0x0000a00401007387 */ /* 0x000fe40000100a00 */
[----:B0-----:R-:W-:Y:S02]  /*202a0*/  IMAD.MOV.U32 R11, RZ, RZ, R0 ;  /* 0x000000ffff0b7224 */ /* 0x001fe400078e0000 */
[----:B------:R-:W-:-:S02]  /*202b0*/  IMAD.MOV.U32 R0, RZ, RZ, R6 ;  /* 0x000000ffff007224 */ /* 0x000fc400078e0006 */
[----:B------:R-:W0:Y:S04]  /*202c0*/  LDSM.16.M88.4 R4, [R3+0x2080] ;  /* 0x002080000304783b */ /* 0x000e280000000200 */
[----:B------:R-:W-:Y:S01]  /*202d0*/  STL [R1+0xf60], R29 ;  /* 0x000f601d01007387 */ /* 0x000fe20000100800 */
[----:B------:R-:W-:Y:S02]  /*202e0*/  IMAD.MOV.U32 R10, RZ, RZ, R2 ;  /* 0x000000ffff0a7224 */ /* 0x000fe400078e0002 */
[----:B------:R-:W-:Y:S02]  /*202f0*/  STL [R1+0xf58], R0 ;  /* 0x000f580001007387 */ /* 0x000fe40000100800 */
[----:B0-----:R-:W-:Y:S01]  /*20300*/  IMAD.MOV.U32 R3, RZ, RZ, R6 ;  /* 0x000000ffff037224 */ /* 0x001fe200078e0006 */
[----:B------:R0:W-:Y:S01]  /*20310*/  STL.64 [R1+0xb0], R4 ;  /* 0x0000b00401007387 */ /* 0x0001e20000100a00 */
[----:B------:R-:W-:-:S02]  /*20320*/  IMAD.MOV.U32 R2, RZ, RZ, R7 ;  /* 0x000000ffff027224 */ /* 0x000fc400078e0007 */
[----:B------:R-:W2:Y:S01]  /*20330*/  LDL.LU.64 R6, [R1+0x1018] ;  /* 0x0010180001067983 */ /* 0x000ea20000300a00 */
[----:B0-----:R-:W2:Y:S02]  /*20340*/  LDL.LU.64 R4, [R1+0x1010] ;  /* 0x0010100001047983 */ /* 0x001ea40000300a00 */
[----:B------:R-:W-:Y:S02]  /*20350*/  STL [R1+0xf78], R2 ;  /* 0x000f780201007387 */ /* 0x000fe40000100800 */
[----:B------:R-:W-:Y:S01]  /*20360*/  STL [R1+0xf64], R3 ;  /* 0x000f640301007387 */ /* 0x000fe20000100800 */
[C---:B--2---:R-:W-:Y:S01]  /*20370*/  HMMA.16816.F32 R20, R4.reuse, R20, R24 ;  /* 0x000000140414723c */ /* 0x044fe20000001818 */
[----:B------:R-:W4:Y:S01]  /*20380*/  LDL.LU.64 R26, [R1+0x1008] ;  /* 0x00100800011a7983 */ /* 0x000f220000300a00 */
[----:B------:R-:W4:Y:S11]  /*20390*/  LDL.LU.64 R24, [R1+0x1000] ;  /* 0x0010000001187983 */ /* 0x000f360000300a00 */
[----:B------:R-:W-:Y:S10]  /*203a0*/  @!UPT UIADD3 URZ, URZ, URZ, URZ ;  /* 0x0000003f3f3ff290 */ /* 0x000ff4000fffe03f */
[----:B------:R0:W-:Y:S01]  /*203b0*/  STL.64 [R1+0xfb0], R22 ;  /* 0x000fb01601007387 */ /* 0x0001e20000100a00 */
[----:B------:R1:W-:Y:S03]  /*203c0*/  STL.64 [R1+0xfa8], R20 ;  /* 0x000fa81401007387 */ /* 0x0003e60000100a00 */
[----:B0-----:R-:W2:Y:S01]  /*203d0*/  LDL.LU R22, [R1+0x138] ;  /* 0x0001380001167983 */ /* 0x001ea20000300800 */
[----:B------:R-:W2:Y:S01]  /*203e0*/  LDL.LU R23, [R1+0x13c] ;  /* 0x00013c0001177983 */ /* 0x000ea20000300800 */
[----:B----4-:R-:W-:Y:S02]  /*203f0*/  HMMA.16816.F32 R16, R4, R16, R24 ;  /* 0x000000100410723c */ /* 0x010fe40000001818 */
[----:B--2---:R0:W-:Y:S01]  /*20400*/  STL.64 [R1+0xfe0], R22 ;  /* 0x000fe01601007387 */ /* 0x0041e20000100a00 */
[----:B-1----:R-:W2:Y:S02]  /*20410*/  LDL.LU R20, [R1+0x60] ;  /* 0x0000600001147983 */ /* 0x002ea40000300800 */
[----:B------:R-:W2:Y:S01]  /*20420*/  LDL.LU R21, [R1+0x64] ;  /* 0x0000640001157983 */ /* 0x000ea20000300800 */
[----:B0-----:R-:W2:Y:S01]  /*20430*/  LDL.LU R22, [R1+0x68] ;  /* 0x0000680001167983 */ /* 0x001ea20000300800 */
[----:B------:R-:W2:Y:S02]  /*20440*/  LDL.LU R23, [R1+0x6c] ;  /* 0x00006c0001177983 */ /* 0x000ea40000300800 */
[----:B------:R-:W3:Y:S02]  /*20450*/  LDL.LU.64 R26, [R1+0xff8] ;  /* 0x000ff800011a7983 */ /* 0x000ee40000300a00 */
[----:B------:R-:W3:Y:S01]  /*20460*/  LDL.LU.64 R24, [R1+0xff0] ;  /* 0x000ff00001187983 */ /* 0x000ee20000300a00 */
[----:B------:R-:W4:Y:S11]  /*20470*/  LDL R6, [R1+0x174] ;  /* 0x0001740001067983 */ /* 0x000f360000100800 */
[----:B------:R-:W-:Y:S02]  /*20480*/  STL.64 [R1+0xfa0], R18 ;  /* 0x000fa01201007387 */ /* 0x000fe40000100a00 */
[----:B------:R0:W-:Y:S02]  /*20490*/  STL.64 [R1+0xf98], R16 ;  /* 0x000f981001007387 */ /* 0x0001e40000100a00 */
[----:B0-----:R-:W2:Y:S01]  /*204a0*/  LDL.LU R16, [R1+0x40] ;  /* 0x0000400001107983 */ /* 0x001ea20000300800 */
[----:B------:R-:W2:Y:S02]  /*204b0*/  LDL.LU R17, [R1+0x44] ;  /* 0x0000440001117983 */ /* 0x000ea40000300800 */
[----:B------:R-:W2:Y:S02]  /*204c0*/  LDL.LU R18, [R1+0x48] ;  /* 0x0000480001127983 */ /* 0x000ea40000300800 */
[----:B------:R-:W2:Y:S01]  /*204d0*/  LDL.LU R19, [R1+0x4c] ;  /* 0x00004c0001137983 */ /* 0x000ea20000300800 */
[C---:B---3--:R-:W-:Y:S01]  /*204e0*/  HMMA.16816.F32 R12, R24.reuse, R14, R8 ;  /* 0x0000000e180c723c */ /* 0x048fe20000001808 */
[----:B------:R-:W2:Y:S11]  /*204f0*/  LDL.LU.64 R10, [R1+0xfe8] ;  /* 0x000fe800010a7983 */ /* 0x000eb60000300a00 */
[----:B------:R-:W-:Y:S11]  /*20500*/  @!UPT UIADD3 URZ, URZ, URZ, URZ ;  /* 0x0000003f3f3ff290 */ /* 0x000ff6000fffe03f */
[----:B------:R0:W-:Y:S01]  /*20510*/  STL [R1+0xf88], R12 ;  /* 0x000f880c01007387 */ /* 0x0001e20000100800 */
[----:B------:R1:W-:Y:S02]  /*20520*/  STL [R1+0xf84], R13 ;  /* 0x000f840d01007387 */ /* 0x0003e40000100800 */
[----:B------:R3:W-:Y:S02]  /*20530*/  STL [R1+0xf80], R14 ;  /* 0x000f800e01007387 */ /* 0x0007e40000100800 */
[----:B------:R4:W-:Y:S01]  /*20540*/  STL [R1+0xf7c], R15 ;  /* 0x000f7c0f01007387 */ /* 0x0009e20000100800 */
[----:B0-----:R-:W2:Y:S01]  /*20550*/  LDL.LU R12, [R1+0x50] ;  /* 0x00005000010c7983 */ /* 0x001ea20000300800 */
[----:B-1----:R-:W2:Y:S02]  /*20560*/  LDL.LU R13, [R1+0x54] ;  /* 0x00005400010d7983 */ /* 0x002ea40000300800 */
[----:B---3--:R-:W3:Y:S02]  /*20570*/  LDL.LU R14, [R1+0x58] ;  /* 0x00005800010e7983 */ /* 0x008ee40000300800 */
[----:B----4-:R-:W3:Y:S01]  /*20580*/  LDL.LU R15, [R1+0x5c] ;  /* 0x00005c00010f7983 */ /* 0x010ee20000300800 */
[C---:B--2---:R-:W-:Y:S01]  /*20590*/  HMMA.16816.F32 R8, R24.reuse, R10, R20 ;  /* 0x0000000a1808723c */ /* 0x044fe20000001814 */
[----:B------:R-:W2:Y:S11]  /*205a0*/  LDL.LU.64 R22, [R1+0xfe0] ;  /* 0x000fe00001167983 */ /* 0x000eb60000300a00 */
[----:B------:R-:W-:Y:S11]  /*205b0*/  @!UPT UIADD3 URZ, URZ, URZ, URZ ;  /* 0x0000003f3f3ff290 */ /* 0x000ff6000fffe03f */
[----:B------:R-:W-:Y:S01]  /*205c0*/  STL.64 [R1], R8 ;  /* 0x0000000801007387 */ /* 0x000fe20000100a00 */
[----:B------:R0:W-:Y:S03]  /*205d0*/  STL.64 [R1+0x8], R10 ;  /* 0x0000080a01007387 */ /* 0x0001e60000100a00 */
[----:B0-----:R-:W3:Y:S02]  /*205e0*/  LDL.LU.64 R10, [R1+0xfd8] ;  /* 0x000fd800010a7983 */ /* 0x001ee40000300a00 */
[C---:B---3--:R-:W-:Y:S02]  /*205f0*/  HMMA.16816.F32 R8, R24.reuse, R10, R12 ;  /* 0x0000000a1808723c */ /* 0x048fe4000000180c */
[----:B------:R-:W0:Y:S11]  /*20600*/  LDSM.16.M88.4 R12, [R6+0x3080] ;  /* 0x00308000060c783b */ /* 0x000e360000000200 */
[----:B------:R-:W-:Y:S10]  /*20610*/  @!UPT UIADD3 URZ, URZ, URZ, URZ ;  /* 0x0000003f3f3ff290 */ /* 0x000ff4000fffe03f */
[----:B------:R1:W-:Y:S01]  /*20620*/  STL.64 [R1+0x10], R8 ;  /* 0x0000100801007387 */ /* 0x0003e20000100a00 */
[----:B------:R-:W-:Y:S02]  /*20630*/  STL.64 [R1+0x18], R10 ;  /* 0x0000180a01007387 */ /* 0x000fe40000100a00 */
[----:B0-----:R-:W-:Y:S02]  /*20640*/  IMAD.MOV.U32 R2, RZ, RZ, R13 ;  /* 0x000000ffff027224 */ /* 0x001fe400078e000d */
[----:B-1----:R-:W-:Y:S01]  /*20650*/  IMAD.MOV.U32 R8, RZ, RZ, R12 ;  /* 0x000000ffff087224 */ /* 0x002fe200078e000c */
[----:B------:R2:W-:Y:S02]  /*20660*/  STL.64 [R1+0x108], R14 ;  /* 0x0001080e01007387 */ /* 0x0005e40000100a00 */
[----:B------:R-:W-:Y:S02]  /*20670*/  STL [R1+0xfc4], R2 ;  /* 0x000fc40201007387 */ /* 0x000fe40000100800 */
[----:B------:R-:W-:Y:S01]  /*20680*/  STL [R1+0xfc0], R8 ;  /* 0x000fc00801007387 */ /* 0x000fe20000100800 */
[----:B------:R-:W-:Y:S02]  /*20690*/  STL.64 [R1+0xfd0], R26 ;  /* 0x000fd01a01007387 */ /* 0x000fe40000100a00 */
[----:B------:R-:W-:Y:S02]  /*206a0*/  STL.64 [R1+0xfc8], R24 ;  /* 0x000fc81801007387 */ /* 0x000fe40000100a00 */
[----:B------:R-:W3:Y:S01]  /*206b0*/  LDL R7, [R1+0x1f4] ;  /* 0x0001f40001077983 */ /* 0x000ee20000100800 */
[----:B--2---:R-:W-:Y:S01]  /*206c0*/  HMMA.16816.F32 R12, R24, R22, R16 ;  /* 0x00000016180c723c */ /* 0x004fe20000001810 */
[----:B------:R-:W2:Y:S01]  /*206d0*/  LDL.LU R22, [R1+0x168] ;  /* 0x0001680001167983 */ /* 0x000ea20000300800 */
[----:B------:R-:W2:Y:S03]  /*206e0*/  LDL.LU R23, [R1+0x16c] ;  /* 0x00016c0001177983 */ /* 0x000ea60000300800 */
[----:B------:R-:W0:Y:S04]  /*206f0*/  LDSM.16.M88.4 R16, [R6+0x4080] ;  /* 0x004080000610783b */ /* 0x000e280000000200 */
[----:B------:R-:W1:Y:S01]  /*20700*/  LDSM.16.M88.4 R24, [R6+0x5080] ;  /* 0x005080000618783b */ /* 0x000e620000000200 */
[----:B------:R-:W4:Y:S02]  /*20710*/  LDL.LU R10, [R1+0x158] ;  /* 0x00015800010a7983 */ /* 0x000f240000300800 */
[----:B------:R-:W4:Y:S11]  /*20720*/  LDL.LU R11, [R1+0x15c] ;  /* 0x00015c00010b7983 */ /* 0x000f360000300800 */
[----:B------:R-:W-:Y:S01]  /*20730*/  @!UPT UIADD3 URZ, URZ, URZ, URZ ;  /* 0x0000003f3f3ff290 */ /* 0x000fe2000fffe03f */
[----:B------:R-:W-:Y:S02]  /*20740*/  IMAD.MOV.U32 R3, RZ, RZ, R12 ;  /* 0x000000ffff037224 */ /* 0x000fe400078e000c */
[----:B------:R-:W-:Y:S02]  /*20750*/  IMAD.MOV.U32 R28, RZ, RZ, R14 ;  /* 0x000000ffff1c7224 */ /* 0x000fe400078e000e */
[----:B------:R-:W-:Y:S02]  /*20760*/  IMAD.MOV.U32 R29, RZ, RZ, R13 ;  /* 0x000000ffff1d7224 */ /* 0x000fe400078e000d */
[----:B------:R-:W-:Y:S02]  /*20770*/  IMAD.MOV.U32 R0, RZ, RZ, R15 ;  /* 0x000000ffff007224 */ /* 0x000fe400078e000f */
[----:B0-----:R-:W-:Y:S02]  /*20780*/  IMAD.MOV.U32 R9, RZ, RZ, R16 ;  /* 0x000000ffff097224 */ /* 0x001fe400078e0010 */
[----:B-1----:R-:W-:Y:S01]  /*20790*/  IMAD.MOV.U32 R16, RZ, RZ, R25 ;  /* 0x000000ffff107224 */ /* 0x002fe200078e0019 */
[----:B--2---:R0:W-:Y:S01]  /*207a0*/  STL.64 [R1+0xfb8], R22 ;  /* 0x000fb81601007387 */ /* 0x0041e20000100a00 */
[----:B------:R-:W4:Y:S02]  /*207b0*/  LDL.LU R20, [R1+0x80] ;  /* 0x0000800001147983 */ /* 0x000f240000300800 */
[----:B------:R-:W4:Y:S01]  /*207c0*/  LDL.LU R21, [R1+0x84] ;  /* 0x0000840001157983 */ /* 0x000f220000300800 */
[----:B0-----:R-:W4:Y:S01]  /*207d0*/  LDL.LU R22, [R1+0x88] ;  /* 0x0000880001167983 */ /* 0x001f220000300800 */
[----:B------:R-:W4:Y:S02]  /*207e0*/  LDL.LU R23, [R1+0x8c] ;  /* 0x00008c0001177983 */ /* 0x000f240000300800 */
[----:B------:R-:W2:Y:S02]  /*207f0*/  LDL.LU R12, [R1+0x70] ;  /* 0x00007000010c7983 */ /* 0x000ea40000300800 */
[----:B------:R-:W2:Y:S01]  /*20800*/  LDL.LU R13, [R1+0x74] ;  /* 0x00007400010d7983 */ /* 0x000ea20000300800 */
[----:B------:R-:W2:Y:S01]  /*20810*/  LDL.LU R14, [R1+0x78] ;  /* 0x00007800010e7983 */ /* 0x000ea20000300800 */
[----:B------:R-:W2:Y:S02]  /*20820*/  LDL.LU R15, [R1+0x7c] ;  /* 0x00007c00010f7983 */ /* 0x000ea40000300800 */
[----:B------:R-:W-:Y:S02]  /*20830*/  STL [R1+0xf94], R28 ;  /* 0x000f941c01007387 */ /* 0x000fe40000100800 */
[----:B------:R-:W-:Y:S01]  /*20840*/  STL [R1+0xf90], R29 ;  /* 0x000f901d01007387 */ /* 0x000fe20000100800 */
[----:B------:R0:W-:Y:S01]  /*20850*/  STL [R1+0xf8c], R3 ;  /* 0x000f8c0301007387 */ /* 0x0001e20000100800 */
[----:B------:R-:W-:Y:S02]  /*20860*/  STL.64 [R1+0x118], R18 ;  /* 0x0001181201007387 */ /* 0x000fe40000100a00 */
[----:B------:R-:W-:Y:S02]  /*20870*/  STL.64 [R1+0x128], R26 ;  /* 0x0001281a01007387 */ /* 0x000fe40000100a00 */
[----:B0-----:R-:W-:-:S02]  /*20880*/  IMAD.MOV.U32 R3, RZ, RZ, R17 ;  /* 0x000000ffff037224 */ /* 0x001fc400078e0011 */
[----:B------:R-:W-:Y:S02]  /*20890*/  IMAD.MOV.U32 R17, RZ, RZ, R24 ;  /* 0x000000ffff117224 */ /* 0x000fe400078e0018 */
[----:B------:R-:W0:Y:S02]  /*208a0*/  LDSM.16.M88.4 R24, [R6+0x6080] ;  /* 0x006080000618783b */ /* 0x000e240000000200 */
[----:B0-----:R-:W-:Y:S02]  /*208b0*/  IMAD.MOV.U32 R29, RZ, RZ, R24 ;  /* 0x000000ffff1d7224 */ /* 0x001fe400078e0018 */
[----:B------:R-:W-:Y:S01]  /*208c0*/  STL.64 [R1+0x138], R26 ;  /* 0x0001381a01007387 */ /* 0x000fe20000100a00 */
[----:B------:R-:W-:Y:S02]  /*208d0*/  IMAD.MOV.U32 R28, RZ, RZ, R25 ;  /* 0x000000ffff1c7224 */ /* 0x000fe400078e0019 */
[----:B------:R-:W0:Y:S02]  /*208e0*/  LDSM.16.M88.4 R24, [R6+0x7080] ;  /* 0x007080000618783b */ /* 0x000e240000000200 */
[----:B---3--:R-:W1:Y:S04]  /*208f0*/  LDSM.16.MT88.4 R4, [R7+0x8a00] ;  /* 0x008a00000704783b */ /* 0x008e680000004200 */
[----:B0-----:R0:W-:Y:S01]  /*20900*/  STL.64 [R1+0x148], R26 ;  /* 0x0001481a01007387 */ /* 0x0011e20000100a00 */
[----:B------:R-:W-:-:S02]  /*20910*/  IMAD.MOV.U32 R2, RZ, RZ, R24 ;  /* 0x000000ffff027224 */ /* 0x000fc400078e0018 */
[----:B------:R-:W-:Y:S01]  /*20920*/  IMAD.MOV.U32 R8, RZ, RZ, R25 ;  /* 0x000000ffff087224 */ /* 0x000fe200078e0019 */
[----:B0-----:R-:W4:Y:S01]  /*20930*/  LDL.LU.64 R26, [R1+0xfd0] ;  /* 0x000fd000011a7983 */ /* 0x001f220000300a00 */
[----:B------:R-:W4:Y:S02]  /*20940*/  LDL.LU.64 R24, [R1+0xfc8] ;  /* 0x000fc80001187983 */ /* 0x000f240000300a00 */
[----:B------:R-:W3:Y:S02]  /*20950*/  LDL.LU R18, [R1+0xe8] ;  /* 0x0000e80001127983 */ /* 0x000ee40000300800 */
[----:B------:R-:W3:Y:S01]  /*20960*/  LDL.LU R19, [R1+0xec] ;  /* 0x0000ec0001137983 */ /* 0x000ee20000300800 */
[----:B-1----:R-:W-:Y:S01]  /*20970*/  STL.64 [R1+0xed8], R6 ;  /* 0x000ed80601007387 */ /* 0x002fe20000100a00 */
[----:B------:R0:W-:Y:S02]  /*20980*/  STL.64 [R1+0xed0], R4 ;  /* 0x000ed00401007387 */ /* 0x0001e40000100a00 */
[----:B0-----:R-:W-:-:S02]  /*20990*/  IMAD.MOV.U32 R4, RZ, RZ, R2 ;  /* 0x000000ffff047224 */ /* 0x001fc400078e0002 */
[----:B------:R-:W-:Y:S01]  /*209a0*/  IMAD.MOV.U32 R5, RZ, RZ, R8 ;  /* 0x000000ffff057224 */ /* 0x000fe200078e0008 */
[----:B------:R-:W2:Y:S01]  /*209b0*/  LDL.LU R2, [R1+0xfc4] ;  /* 0x000fc40001027983 */ /* 0x000ea20000300800 */
[----:B------:R-:W3:Y:S03]  /*209c0*/  LDL.LU R8, [R1+0xfc0] ;  /* 0x000fc00001087983 */ /* 0x000ee60000300800 */
        /* <DEDUP_REMOVED lines=10> */
[----:B----4-:R-:W-:Y:S01]  /*20a70*/  HMMA.16816.F32 R20, R24, R10, R20 ;  /* 0x0000000a1814723c */ /* 0x010fe20000001814 */
[----:B--2---:R-:W-:Y:S02]  /*20a80*/  IMAD.MOV.U32 R5, RZ, RZ, R2 ;  /* 0x000000ffff057224 */ /* 0x004fe400078e0002 */
[----:B---3--:R-:W-:-:S05]  /*20a90*/  IMAD.MOV.U32 R4, RZ, RZ, R8 ;  /* 0x000000ffff047224 */ /* 0x008fca00078e0008 */
[----:B------:R-:W-:Y:S01]  /*20aa0*/  STL.64 [R1+0xf40], R4 ;  /* 0x000f400401007387 */ /* 0x000fe20000100a00 */
[----:B------:R-:W2:Y:S02]  /*20ab0*/  LDL.LU R6, [R1+0xf8] ;  /* 0x0000f80001067983 */ /* 0x000ea40000300800 */
[----:B------:R-:W2:Y:S11]  /*20ac0*/  LDL.LU R7, [R1+0xfc] ;  /* 0x0000fc0001077983 */ /* 0x000eb60000300800 */
[----:B------:R-:W-:Y:S02]  /*20ad0*/  @!UPT UIADD3 URZ, URZ, URZ, URZ ;  /* 0x0000003f3f3ff290 */ /* 0x000fe4000fffe03f */
[----:B------:R-:W-:Y:S02]  /*20ae0*/  IMAD.MOV.U32 R10, RZ, RZ, R22 ;  /* 0x000000ffff0a7224 */ /* 0x000fe400078e0016 */
[----:B------:R-:W-:Y:S02]  /*20af0*/  IMAD.MOV.U32 R11, RZ, RZ, R23 ;  /* 0x000000ffff0b7224 */ /* 0x000fe400078e0017 */
[----:B------:R-:W3:Y:S01]  /*20b00*/  LDL.LU.64 R22, [R1+0xfb8] ;  /* 0x000fb80001167983 */ /* 0x000ee20000300a00 */
[----:B------:R-:W-:Y:S02]  /*20b10*/  IMAD.MOV.U32 R8, RZ, RZ, R20 ;  /* 0x000000ffff087224 */ /* 0x000fe400078e0014 */
[----:B------:R-:W-:Y:S02]  /*20b20*/  IMAD.MOV.U32 R9, RZ, RZ, R21 ;  /* 0x000000ffff097224 */ /* 0x000fe400078e0015 */
[C---:B---3--:R-:W-:Y:S11]  /*20b30*/  HMMA.16816.F32 R20, R24.reuse, R22, R12 ;  /* 0x000000161814723c */ /* 0x048ff6000000180c */
[----:B------:R-:W-:Y:S11]  /*20b40*/  @!UPT UIADD3 URZ, URZ, URZ, URZ ;  /* 0x0000003f3f3ff290 */ /* 0x000ff6000fffe03f */
[----:B------:R-:W-:Y:S02]  /*20b50*/  @!UPT UIADD3 URZ, URZ, URZ, URZ ;  /* 0x0000003f3f3ff290 */ /* 0x000fe4000fffe03f */
[----:B------:R-:W-:Y:S02]  /*20b60*/  IMAD.MOV.U32 R15, RZ, RZ, R22 ;  /* 0x000000ffff0f7224 */ /* 0x000fe400078e0016 */
[----:B------:R-:W-:Y:S02]  /*20b70*/  IMAD.MOV.U32 R2, RZ, RZ, R23 ;  /* 0x000000ffff027224 */ /* 0x000fe400078e0017 */
[----:B------:R-:W-:Y:S02]  /*20b80*/  IMAD.MOV.U32 R13, RZ, RZ, R20 ;  /* 0x000000ffff0d7224 */ /* 0x000fe400078e0014 */
[----:B------:R-:W-:Y:S01]  /*20b90*/  IMAD.MOV.U32 R14, RZ, RZ, R21 ;  /* 0x000000ffff0e7224 */ /* 0x000fe200078e0015 */
[----:B------:R-:W3:Y:S01]  /*20ba0*/  LDL.LU.64 R22, [R1+0xfb0] ;  /* 0x000fb00001167983 */ /* 0x000ee20000300a00 */
[----:B------:R-:W3:Y:S02]  /*20bb0*/  LDL.LU.64 R20, [R1+0xfa8] ;  /* 0x000fa80001147983 */ /* 0x000ee40000300a00 */
[C---:B---3--:R-:W-:Y:S01]  /*20bc0*/  HMMA.16816.F32 R20, R24.reuse, R18, R20 ;  /* 0x000000121814723c */ /* 0x048fe20000001814 */
[----:B------:R-:W2:Y:S01]  /*20bd0*/  LDL.LU.64 R18, [R1+0xfa0] ;  /* 0x000fa00001127983 */ /* 0x000ea20000300a00 */
[----:B------:R-:W2:Y:S06]  /*20be0*/  LDL.LU.64 R16, [R1+0xf98] ;  /* 0x000f980001107983 */ /* 0x000eac0000300a00 */
[----:B--2---:R-:W-:Y:S01]  /*20bf0*/  HMMA.16816.F32 R24, R24, R6, R16 ;  /* 0x000000061818723c */ /* 0x004fe20000001810 */
[----:B------:R-:W2:Y:S01]  /*20c00*/  LDL.LU R16, [R1+0xa0] ;  /* 0x0000a00001107983 */ /* 0x000ea20000300800 */
[----:B------:R-:W2:Y:S11]  /*20c10*/  LDL.LU R17, [R1+0xa4] ;  /* 0x0000a40001117983 */ /* 0x000eb60000300800 */
[----:B------:R-:W-:Y:S03]  /*20c20*/  @!UPT UIADD3 URZ, URZ, URZ, URZ ;  /* 0x0000003f3f3ff290 */ /* 0x000fe6000fffe03f */
[----:B------:R-:W-:Y:S02]  /*20c30*/  IMAD.MOV.U32 R28, RZ, RZ, R20 ;  /* 0x000000ffff1c7224 */ /* 0x000fe400078e0014 */
[----:B------:R-:W-:Y:S01]  /*20c40*/  IMAD.MOV.U32 R29, RZ, RZ, R21 ;  /* 0x000000ffff1d7224 */ /* 0x000fe200078e0015 */
[----:B--2---:R0:W-:Y:S01]  /*20c50*/  STL.64 [R1+0xf50], R16 ;  /* 0x000f501001007387 */ /* 0x0041e20000100a00 */
[----:B------:R-:W2:Y:S02]  /*20c60*/  LDL.LU R20, [R1+0xb0] ;  /* 0x0000b00001147983 */ /* 0x000ea40000300800 */
[----:B------:R-:W2:Y:S02]  /*20c70*/  LDL.LU R21, [R1+0xb4] ;  /* 0x0000b40001157983 */ /* 0x000ea40000300800 */
[----:B------:R-:W-:Y:S02]  /*20c80*/  IMAD.MOV.U32 R3, RZ, RZ, R22 ;  /* 0x000000ffff037224 */ /* 0x000fe400078e0016 */
[----:B------:R-:W-:Y:S01]  /*20c90*/  IMAD.MOV.U32 R12, RZ, RZ, R23 ;  /* 0x000000ffff0c7224 */ /* 0x000fe200078e0017 */
[----:B0-----:R-:W3:Y:S01]  /*20ca0*/  LDL.LU R16, [R1+0x90] ;  /* 0x0000900001107983 */ /* 0x001ee20000300800 */
[----:B------:R-:W3:Y:S03]  /*20cb0*/  LDL.LU R17, [R1+0x94] ;  /* 0x0000940001117983 */ /* 0x000ee60000300800 */
[----:B--2---:R0:W-:Y:S04]  /*20cc0*/  STL.64 [R1+0xf48], R20 ;  /* 0x000f481401007387 */ /* 0x0041e80000100a00 */
[----:B0-----:R-:W2:Y:S01]  /*20cd0*/  LDL.LU R20, [R1] ;  /* 0x0000000001147983 */ /* 0x001ea20000300800 */
[----:B------:R-:W2:Y:S02]  /*20ce0*/  LDL.LU R21, [R1+0x4] ;  /* 0x0000040001157983 */ /* 0x000ea40000300800 */
[----:B------:R-:W2:Y:S02]  /*20cf0*/  LDL.LU R22, [R1+0x8] ;  /* 0x0000080001167983 */ /* 0x000ea40000300800 */
[----:B------:R-:W2:Y:S01]  /*20d00*/  LDL.LU R23, [R1+0xc] ;  /* 0x00000c0001177983 */ /* 0x000ea20000300800 */
[----:B------:R-:W4:Y:S01]  /*20d10*/  LDL.LU R4, [R1+0x10] ;  /* 0x0000100001047983 */ /* 0x000f220000300800 */
[----:B------:R-:W4:Y:S02]  /*20d20*/  LDL.LU R5, [R1+0x14] ;  /* 0x0000140001057983 */ /* 0x000f240000300800 */
[----:B------:R-:W4:Y:S02]  /*20d30*/  LDL.LU R6, [R1+0x18] ;  /* 0x0000180001067983 */ /* 0x000f240000300800 */
[----:B------:R-:W4:Y:S01]  /*20d40*/  LDL.LU R7, [R1+0x1c] ;  /* 0x00001c0001077983 */ /* 0x000f220000300800 */
[----:B------:R0:W-:Y:S01]  /*20d50*/  STL.64 [R1+0xef0], R26 ;  /* 0x000ef01a01007387 */ /* 0x0001e20000100a00 */
[----:B------:R1:W-:Y:S02]  /*20d60*/  STL.64 [R1+0xee8], R24 ;  /* 0x000ee81801007387 */ /* 0x0003e40000100a00 */
[----:B0-----:R-:W-:-:S02]  /*20d70*/  IMAD.MOV.U32 R26, RZ, RZ, R3 ;  /* 0x000000ffff1a7224 */ /* 0x001fc400078e0003 */
[----:B-1----:R-:W-:Y:S02]  /*20d80*/  IMAD.MOV.U32 R24, RZ, RZ, R28 ;  /* 0x000000ffff187224 */ /* 0x002fe400078e001c */
[----:B------:R-:W-:Y:S01]  /*20d90*/  IMAD.MOV.U32 R27, RZ, RZ, R12 ;  /* 0x000000ffff1b7224 */ /* 0x000fe200078e000c */
[----:B------:R-:W2:Y:S01]  /*20da0*/  LDL.LU R28, [R1+0xf94] ;  /* 0x000f9400011c7983 */ /* 0x000ea20000300800 */
[----:B------:R-:W-:Y:S02]  /*20db0*/  IMAD.MOV.U32 R25, RZ, RZ, R29 ;  /* 0x000000ffff197224 */ /* 0x000fe400078e001d */
[----:B------:R-:W3:Y:S02]  /*20dc0*/  LDL.LU R29, [R1+0xf90] ;  /* 0x000f9000011d7983 */ /* 0x000ee40000300800 */
[----:B------:R-:W4:Y:S01]  /*20dd0*/  LDL.LU R3, [R1+0xf8c] ;  /* 0x000f8c0001037983 */ /* 0x000f220000300800 */
[----:B------:R-:W4:Y:S01]  /*20de0*/  LDL.LU R12, [R1+0xf88] ;  /* 0x000f8800010c7983 */ /* 0x000f220000300800 */
[----:B------:R0:W-:Y:S02]  /*20df0*/  STL.64 [R1+0xf08], R26 ;  /* 0x000f081a01007387 */ /* 0x0001e40000100a00 */
[----:B------:R1:W-:Y:S02]  /*20e00*/  STL.64 [R1+0xf00], R24 ;  /* 0x000f001801007387 */ /* 0x0003e40000100a00 */
[----:B0-----:R-:W-:-:S02]  /*20e10*/  IMAD.MOV.U32 R26, RZ, RZ, R15 ;  /* 0x000000ffff1a7224 */ /* 0x001fc400078e000f */
[----:B-1----:R-:W-:Y:S02]  /*20e20*/  IMAD.MOV.U32 R24, RZ, RZ, R13 ;  /* 0x000000ffff187224 */ /* 0x002fe400078e000d */
[----:B------:R-:W-:Y:S01]  /*20e30*/  IMAD.MOV.U32 R27, RZ, RZ, R2 ;  /* 0x000000ffff1b7224 */ /* 0x000fe200078e0002 */
[----:B------:R-:W4:Y:S01]  /*20e40*/  LDL.LU R13, [R1+0xf84] ;  /* 0x000f8400010d7983 */ /* 0x000f220000300800 */
[----:B------:R-:W-:Y:S02]  /*20e50*/  IMAD.MOV.U32 R25, RZ, RZ, R14 ;  /* 0x000000ffff197224 */ /* 0x000fe400078e000e */
[----:B------:R-:W4:Y:S02]  /*20e60*/  LDL.LU R14, [R1+0xf80] ;  /* 0x000f8000010e7983 */ /* 0x000f240000300800 */
[----:B------:R-:W4:Y:S01]  /*20e70*/  LDL.LU R15, [R1+0xf7c] ;  /* 0x000f7c00010f7983 */ /* 0x000f220000300800 */
[----:B------:R-:W4:Y:S01]  /*20e80*/  LDL.LU R2, [R1+0xf78] ;  /* 0x000f780001027983 */ /* 0x000f220000300800 */
[----:B------:R-:W-:Y:S02]  /*20e90*/  STL.64 [R1+0xf20], R26 ;  /* 0x000f201a01007387 */ /* 0x000fe40000100a00 */
[----:B------:R0:W-:Y:S02]  /*20ea0*/  STL.64 [R1+0xf18], R24 ;  /* 0x000f181801007387 */ /* 0x0001e40000100a00 */
[----:B0-----:R-:W-:-:S02]  /*20eb0*/  IMAD.MOV.U32 R24, RZ, RZ, R8 ;  /* 0x000000ffff187224 */ /* 0x001fc400078e0008 */
[----:B------:R-:W-:Y:S01]  /*20ec0*/  IMAD.MOV.U32 R25, RZ, RZ, R9 ;  /* 0x000000ffff197224 */ /* 0x000fe200078e0009 */
[----:B------:R-:W4:Y:S01]  /*20ed0*/  LDL.LU R8, [R1+0xf74] ;  /* 0x000f740001087983 */ /* 0x000f220000300800 */
[----:B------:R-:W4:Y:S02]  /*20ee0*/  LDL.LU R9, [R1+0xf70] ;  /* 0x000f700001097983 */ /* 0x000f240000300800 */
[----:B------:R-:W-:Y:S02]  /*20ef0*/  IMAD.MOV.U32 R26, RZ, RZ, R10 ;  /* 0x000000ffff1a7224 */ /* 0x000fe400078e000a */
[----:B------:R-:W-:Y:S01]  /*20f00*/  IMAD.MOV.U32 R27, RZ, RZ, R11 ;  /* 0x000000ffff1b7224 */ /* 0x000fe200078e000b */
[----:B------:R-:W4:Y:S01]  /*20f10*/  LDL.LU R10, [R1+0xf6c] ;  /* 0x000f6c00010a7983 */ /* 0x000f220000300800 */
[----:B------:R-:W4:Y:S03]  /*20f20*/  LDL.LU R11, [R1+0xf68] ;  /* 0x000f6800010b7983 */ /* 0x000f260000300800 */
[----:B------:R0:W-:Y:S01]  /*20f30*/  STL.64 [R1+0xf38], R26 ;  /* 0x000f381a01007387 */ /* 0x0001e20000100a00 */
[----:B------:R3:W-:Y:S02]  /*20f40*/  STL.64 [R1+0xf30], R24 ;  /* 0x000f301801007387 */ /* 0x0007e40000100a00 */
[----:B0-----:R-:W-:-:S02]  /*20f50*/  IMAD.MOV.U32 R27, RZ, RZ, R0 ;  /* 0x000000ffff1b7224 */ /* 0x001fc400078e0000 */
[----:B--2---:R-:W-:Y:S02]  /*20f60*/  IMAD.MOV.U32 R26, RZ, RZ, R28 ;  /* 0x000000ffff1a7224 */ /* 0x004fe400078e001c */
[----:B---3--:R-:W-:Y:S02]  /*20f70*/  IMAD.MOV.U32 R25, RZ, RZ, R29 ;  /* 0x000000ffff197224 */ /* 0x008fe400078e001d */
[----:B----4-:R-:W-:Y:S02]  /*20f80*/  IMAD.MOV.U32 R24, RZ, RZ, R3 ;  /* 0x000000ffff187224 */ /* 0x010fe400078e0003 */
[----:B------:R-:W2:Y:S01]  /*20f90*/  LDL.LU R3, [R1+0xf64] ;  /* 0x000f640001037983 */ /* 0x000ea20000300800 */
[----:B------:R-:W3:Y:S02]  /*20fa0*/  LDL.LU R29, [R1+0xf60] ;  /* 0x000f6000011d7983 */ /* 0x000ee40000300800 */
[----:B------:R-:W4:Y:S02]  /*20fb0*/  LDL.LU R28, [R1+0xf5c] ;  /* 0x000f5c00011c7983 */ /* 0x000f240000300800 */
[----:B------:R-:W2:Y:S01]  /*20fc0*/  LDL.LU R0, [R1+0xf58] ;  /* 0x000f580001007983 */ /* 0x000ea20000300800 */
[C---:B------:R-:W-:Y:S01]  /*20fd0*/  HMMA.16816.F32 R12, R8.reuse, R16, R12 ;  /* 0x00000010080c723c */ /* 0x040fe2000000180c */
[----:B------:R-:W2:Y:S07]  /*20fe0*/  LDL.LU.64 R16, [R1+0xf50] ;  /* 0x000f500001107983 */ /* 0x000eae0000300a00 */
[C---:B--2---:R-:W-:Y:S01]  /*20ff0*/  HMMA.16816.F32 R16, R8.reuse, R16, R20 ;  /* 0x000000100810723c */ /* 0x044fe20000001814 */
[----:B------:R-:W2:Y:S11]  /*21000*/  LDL.LU.64 R20, [R1+0xf48] ;  /* 0x000f480001147983 */ /* 0x000eb60000300a00 */
[----:B------:R-:W-:Y:S11]  /*21010*/  @!UPT UIADD3 URZ, URZ, URZ, URZ ;  /* 0x0000003f3f3ff290 */ /* 0x000ff6000fffe03f */
[----:B------:R0:W-:Y:S01]  /*21020*/  STL.64 [R1+0xec8], R18 ;  /* 0x000ec81201007387 */ /* 0x0001e20000100a00 */
[----:B------:R-:W-:Y:S03]  /*21030*/  STL.64 [R1+0xec0], R16 ;  /* 0x000ec01001007387 */ /* 0x000fe60000100a00 */
[----:B0-----:R-:W3:Y:S01]  /*21040*/  LDL.LU R18, [R1+0x98] ;  /* 0x0000980001127983 */ /* 0x001ee20000300800 */
[C---:B--2---:R-:W-:Y:S03]  /*21050*/  HMMA.16816.F32 R20, R8.reuse, R20, R4 ;  /* 0x000000140814723c */ /* 0x044fe60000001804 */
[----:B------:R-:W2:Y:S05]  /*21060*/  LDL.LU.64 R4, [R1+0xf40] ;  /* 0x000f400001047983 */ /* 0x000eaa0000300a00 */
        /* <DEDUP_REMOVED lines=27> */
[----:B0-----:R-:W2:Y:S01]  /*21220*/  LDL.LU.64 R4, [R1+0xee0] ;  /* 0x000ee00001047983 */ /* 0x001ea20000300a00 */
[----:B-1----:R-:W3:Y:S02]  /*21230*/  LDL.LU.64 R6, [R1+0xed8] ;  /* 0x000ed80001067983 */ /* 0x002ee40000300a00 */
[----:B----4-:R-:W-:Y:S01]  /*21240*/  IMAD.MOV.U32 R19, RZ, RZ, R28 ;  /* 0x000000ffff137224 */ /* 0x010fe200078e001c */
[----:B--2---:R-:W-:Y:S01]  /*21250*/  HMMA.16816.F32 R24, R8, R4, R24 ;  /* 0x000000040818723c */ /* 0x004fe20000001818 */
[----:B------:R-:W3:Y:S11]  /*21260*/  LDL.LU.64 R4, [R1+0xed0] ;  /* 0x000ed00001047983 */ /* 0x000ef60000300a00 */
[----:B------:R-:W-:Y:S11]  /*21270*/  @!UPT UIADD3 URZ, URZ, URZ, URZ ;  /* 0x0000003f3f3ff290 */ /* 0x000ff6000fffe03f */
[----:B------:R-:W-:Y:S01]  /*21280*/  STL.64 [R1+0x30], R24 ;  /* 0x0000301801007387 */ /* 0x000fe20000100a00 */
[----:B------:R-:W-:Y:S02]  /*21290*/  STL [R1+0x38], R26 ;  /* 0x0000381a01007387 */ /* 0x000fe40000100800 */
[----:B------:R-:W-:Y:S02]  /*212a0*/  IMAD.MOV.U32 R28, RZ, RZ, R27 ;  /* 0x000000ffff1c7224 */ /* 0x000fe400078e001b */
[----:B------:R-:W2:Y:S01]  /*212b0*/  LDL R27, [R1+0x1f4] ;  /* 0x0001f400011b7983 */ /* 0x000ea20000100800 */
[----:B------:R-:W-:Y:S01]  /*212c0*/  IMAD.MOV.U32 R10, RZ, RZ, R3 ;  /* 0x000000ffff0a7224 */ /* 0x000fe200078e0003 */
[C---:B---3--:R-:W-:Y:S02]  /*212d0*/  HMMA.16816.F32 R12, R4.reuse, R18, R12 ;  /* 0x00000012040c723c */ /* 0x048fe4000000180c */
[----:B------:R-:W3:Y:S01]  /*212e0*/  LDL.LU.64 R18, [R1+0xec8] ;  /* 0x000ec80001127983 */ /* 0x000ee20000300a00 */
[----:B------:R-:W3:Y:S11]  /*212f0*/  LDL.LU.64 R16, [R1+0xec0] ;  /* 0x000ec00001107983 */ /* 0x000ef60000300a00 */
[----:B------:R-:W-:Y:S09]  /*21300*/  @!UPT UIADD3 URZ, URZ, URZ, URZ ;  /* 0x0000003f3f3ff290 */ /* 0x000ff2000fffe03f */
[----:B------:R3:W-:Y:S01]  /*21310*/  STL.64 [R1+0x10], R12 ;  /* 0x0000100c01007387 */ /* 0x0007e20000100a00 */
[----:B------:R-:W-:Y:S02]  /*21320*/  IMAD.MOV.U32 R3, RZ, RZ, R14 ;  /* 0x000000ffff037224 */ /* 0x000fe400078e000e */
[----:B------:R-:W-:Y:S02]  /*21330*/  IMAD.MOV.U32 R14, RZ, RZ, R0 ;  /* 0x000000ffff0e7224 */ /* 0x000fe400078e0000 */
[----:B------:R-:W4:Y:S01]  /*21340*/  LDL.LU R0, [R1+0xeb8] ;  /* 0x000eb80001007983 */ /* 0x000f220000300800 */
[----:B------:R-:W-:Y:S02]  /*21350*/  IMAD.MOV.U32 R11, RZ, RZ, R2 ;  /* 0x000000ffff0b7224 */ /* 0x000fe400078e0002 */
[----:B------:R-:W-:Y:S02]  /*21360*/  IMAD.MOV.U32 R2, RZ, RZ, R15 ;  /* 0x000000ffff027224 */ /* 0x000fe400078e000f */
[----:B------:R-:W-:Y:S01]  /*21370*/  IMAD.MOV.U32 R15, RZ, RZ, R29 ;  /* 0x000000ffff0f7224 */ /* 0x000fe200078e001d */
[----:B------:R-:W-:Y:S02]  /*21380*/  STL.64 [R1+0xeb0], R6 ;  /* 0x000eb00601007387 */ /* 0x000fe40000100a00 */
[C---:B------:R-:W-:Y:S08]  /*21390*/  HMMA.16816.F32 R8, R4.reuse, R10, R20 ;  /* 0x0000000a0408723c */ /* 0x040ff00000001814 */
[----:B---3--:R-:W-:Y:S11]  /*213a0*/  HMMA.16816.F32 R12, R4, R14, R16 ;  /* 0x0000000e040c723c */ /* 0x008ff60000001810 */
[----:B------:R-:W-:Y:S11]  /*213b0*/  @!UPT UIADD3 URZ, URZ, URZ, URZ ;  /* 0x0000003f3f3ff290 */ /* 0x000ff6000fffe03f */
[----:B------:R-:W-:Y:S01]  /*213c0*/  @!UPT UIADD3 URZ, URZ, URZ, URZ ;  /* 0x0000003f3f3ff290 */ /* 0x000fe2000fffe03f */
[----:B------:R-:W-:Y:S01]  /*213d0*/  STL.64 [R1], R12 ;  /* 0x0000000c01007387 */ /* 0x000fe20000100a00 */
[----:B------:R-:W-:Y:S02]  /*213e0*/  STL.64 [R1+0x8], R14 ;  /* 0x0000080e01007387 */ /* 0x000fe40000100a00 */
[----:B--2---:R-:W0:Y:S01]  /*213f0*/  LDSM.16.MT88.4 R12, [R27+0x8c00] ;  /* 0x008c00001b0c783b */ /* 0x004e220000004200 */
[----:B----4-:R-:W1:Y:S03]  /*21400*/  LDSM.16.M88.4 R16, [R0+0x80] ;  /* 0x000080000010783b */ /* 0x010e660000000200 */
[----:B------:R1:W-:Y:S02]  /*21410*/  STL.64 [R1+0xea8], R4 ;  /* 0x000ea80401007387 */ /* 0x0003e40000100a00 */
[----:B------:R-:W-:Y:S02]  /*21420*/  STL.64 [R1+0xe40], R10 ;  /* 0x000e400a01007387 */ /* 0x000fe40000100a00 */
[----:B------:R-:W-:Y:S01]  /*21430*/  STL.64 [R1+0xe38], R8 ;  /* 0x000e380801007387 */ /* 0x000fe20000100a00 */
[----:B------:R-:W-:Y:S04]  /*21440*/  STL [R1+0xe78], R27 ;  /* 0x000e781b01007387 */ /* 0x000fe80000100800 */
[----:B------:R-:W-:Y:S04]  /*21450*/  LDSM.16.M88.4 R20, [R0+0x4080] ;  /* 0x004080000014783b */ /* 0x000fe80000000200 */
[----:B------:R-:W-:Y:S04]  /*21460*/  LDSM.16.M88.4 R8, [R0+0x1080] ;  /* 0x001080000008783b */ /* 0x000fe80000000200 */
[----:B0-----:R-:W-:Y:S01]  /*21470*/  STL.64 [R1+0xe68], R14 ;  /* 0x000e680e01007387 */ /* 0x001fe20000100a00 */
[----:B------:R-:W-:Y:S02]  /*21480*/  STL.64 [R1+0xe60], R12 ;  /* 0x000e600c01007387 */ /* 0x000fe40000100a00 */
[----:B------:R-:W0:Y:S04]  /*21490*/  LDSM.16.M88.4 R12, [R0+0x2080] ;  /* 0x00208000000c783b */ /* 0x000e280000000200 */
[----:B-1----:R-:W-:Y:S01]  /*214a0*/  IMAD.MOV.U32 R5, RZ, RZ, R16 ;  /* 0x000000ffff057224 */ /* 0x002fe200078e0010 */
[----:B------:R-:W-:Y:S01]  /*214b0*/  STL.64 [R1+0xe8], R18 ;  /* 0x0000e81201007387 */ /* 0x000fe20000100a00 */
[----:B------:R-:W-:-:S02]  /*214c0*/  IMAD.MOV.U32 R4, RZ, RZ, R17 ;  /* 0x000000ffff047224 */ /* 0x000fc400078e0011 */
[----:B------:R-:W1:Y:S01]  /*214d0*/  LDSM.16.M88.4 R16, [R0+0x3080] ;  /* 0x003080000010783b */ /* 0x000e620000000200 */
[----:B0-----:R-:W-:Y:S03]  /*214e0*/  STL [R1+0xc0], R12 ;  /* 0x0000c00c01007387 */ /* 0x001fe60000100800 */
[----:B------:R-:W-:Y:S01]  /*214f0*/  STL.64 [R1+0xc8], R14 ;  /* 0x0000c80e01007387 */ /* 0x000fe20000100a00 */
[----:B-1----:R0:W-:Y:S04]  /*21500*/  STL.64 [R1+0xb8], R18 ;  /* 0x0000b81201007387 */ /* 0x0021e80000100a00 */
[----:B0-----:R-:W2:Y:S01]  /*21510*/  LDL.LU R18, [R1+0x108] ;  /* 0x0001080001127983 */ /* 0x001ea20000300800 */
[----:B------:R-:W-:Y:S02]  /*21520*/  STL.64 [R1+0xa0], R20 ;  /* 0x0000a01401007387 */ /* 0x000fe40000100a00 */
[----:B------:R0:W-:Y:S02]  /*21530*/  STL.64 [R1+0xa8], R22 ;  /* 0x0000a81601007387 */ /* 0x0001e40000100a00 */
[----:B------:R-:W2:Y:S01]  /*21540*/  LDL.LU R19, [R1+0x10c] ;  /* 0x00010c0001137983 */ /* 0x000ea20000300800 */
[----:B------:R-:W3:Y:S01]  /*21550*/  LDL.LU R26, [R1+0x138] ;  /* 0x00013800011a7983 */ /* 0x000ee20000300800 */
[----:B------:R-:W3:Y:S03]  /*21560*/  LDL.LU R27, [R1+0x13c] ;  /* 0x00013c00011b7983 */ /* 0x000ee60000300800 */
[----:B---3--:R-:W-:Y:S01]  /*21570*/  STL.64 [R1+0xe80], R26 ;  /* 0x000e801a01007387 */ /* 0x008fe20000100a00 */
[----:B------:R-:W-:Y:S02]  /*21580*/  STL.64 [R1+0xd8], R10 ;  /* 0x0000d80a01007387 */ /* 0x000fe40000100a00 */
[----:B------:R-:W-:Y:S02]  /*21590*/  STL.64 [R1+0xe58], R8 ;  /* 0x000e580801007387 */ /* 0x000fe40000100a00 */
[----:B------:R-:W1:Y:S04]  /*215a0*/  LDSM.16.M88.4 R8, [R0+0x5080] ;  /* 0x005080000008783b */ /* 0x000e680000000200 */
[----:B0-----:R-:W3:Y:S04]  /*215b0*/  LDL.LU R22, [R1+0x118] ;  /* 0x0001180001167983 */ /* 0x001ee80000300800 */
[----:B-1----:R-:W-:Y:S01]  /*215c0*/  STL.64 [R1+0x90], R8 ;  /* 0x0000900801007387 */ /* 0x002fe20000100a00 */
[----:B------:R-:W-:Y:S02]  /*215d0*/  STL.64 [R1+0x98], R10 ;  /* 0x0000980a01007387 */ /* 0x000fe40000100a00 */
[----:B------:R-:W3:Y:S02]  /*215e0*/  LDL.LU R23, [R1+0x11c] ;  /* 0x00011c0001177983 */ /* 0x000ee40000300800 */
[----:B---3--:R0:W-:Y:S01]  /*215f0*/  STL.64 [R1+0xea0], R22 ;  /* 0x000ea01601007387 */ /* 0x0081e20000100a00 */
[----:B------:R-:W2:Y:S02]  /*21600*/  LDL.LU R20, [R1+0x20] ;  /* 0x0000200001147983 */ /* 0x000ea40000300800 */
[----:B------:R-:W2:Y:S01]  /*21610*/  LDL.LU R21, [R1+0x24] ;  /* 0x0000240001157983 */ /* 0x000ea20000300800 */
[----:B0-----:R-:W2:Y:S01]  /*21620*/  LDL.LU R22, [R1+0x28] ;  /* 0x0000280001167983 */ /* 0x001ea20000300800 */
[----:B------:R-:W2:Y:S02]  /*21630*/  LDL.LU R23, [R1+0x2c] ;  /* 0x00002c0001177983 */ /* 0x000ea40000300800 */
[----:B------:R-:W3:Y:S02]  /*21640*/  LDL.LU R26, [R1+0x128] ;  /* 0x00012800011a7983 */ /* 0x000ee40000300800 */
[----:B------:R-:W3:Y:S02]  /*21650*/  LDL.LU R27, [R1+0x12c] ;  /* 0x00012c00011b7983 */ /* 0x000ee40000300800 */
[----:B------:R-:W-:-:S02]  /*21660*/  IMAD.MOV.U32 R8, RZ, RZ, R5 ;  /* 0x000000ffff087224 */ /* 0x000fc400078e0005 */
[----:B------:R-:W-:Y:S02]  /*21670*/  IMAD.MOV.U32 R9, RZ, RZ, R4 ;  /* 0x000000ffff097224 */ /* 0x000fe400078e0004 */
[----:B------:R-:W0:Y:S04]  /*21680*/  LDSM.16.M88.4 R4, [R0+0x6080] ;  /* 0x006080000004783b */ /* 0x000e280000000200 */
[----:B---3--:R1:W-:Y:S01]  /*21690*/  STL.64 [R1+0xe98], R26 ;  /* 0x000e981a01007387 */ /* 0x0083e20000100a00 */
[----:B------:R-:W3:Y:S02]  /*216a0*/  LDL.LU R24, [R1+0x50] ;  /* 0x0000500001187983 */ /* 0x000ee40000300800 */
[----:B------:R-:W3:Y:S01]  /*216b0*/  LDL.LU R25, [R1+0x54] ;  /* 0x0000540001197983 */ /* 0x000ee20000300800 */
[----:B-1----:R-:W3:Y:S01]  /*216c0*/  LDL.LU R26, [R1+0x58] ;  /* 0x00005800011a7983 */ /* 0x002ee20000300800 */
[----:B------:R-:W3:Y:S02]  /*216d0*/  LDL.LU R27, [R1+0x5c] ;  /* 0x00005c00011b7983 */ /* 0x000ee40000300800 */
[----:B------:R-:W4:Y:S02]  /*216e0*/  LDL.LU R14, [R1+0x148] ;  /* 0x00014800010e7983 */ /* 0x000f240000300800 */
[----:B------:R-:W4:Y:S02]  /*216f0*/  LDL.LU R15, [R1+0x14c] ;  /* 0x00014c00010f7983 */ /* 0x000f240000300800 */
[----:B------:R-:W-:-:S02]  /*21700*/  IMAD.MOV.U32 R29, RZ, RZ, R13 ;  /* 0x000000ffff1d7224 */ /* 0x000fc400078e000d */
[----:B------:R-:W-:Y:S02]  /*21710*/  IMAD.MOV.U32 R13, RZ, RZ, R16 ;  /* 0x000000ffff0d7224 */ /* 0x000fe400078e0010 */
[----:B------:R-:W-:Y:S01]  /*21720*/  IMAD.MOV.U32 R12, RZ, RZ, R17 ;  /* 0x000000ffff0c7224 */ /* 0x000fe200078e0011 */
[----:B----4-:R-:W-:Y:S04]  /*21730*/  STL.64 [R1+0xe90], R14 ;  /* 0x000e900e01007387 */ /* 0x010fe80000100a00 */
[----:B------:R1:W-:Y:S02]  /*21740*/  STL.64 [R1+0xe88], R12 ;  /* 0x000e880c01007387 */ /* 0x0003e40000100a00 */
[----:B-1----:R-:W4:Y:S01]  /*21750*/  LDL.LU R12, [R1+0x60] ;  /* 0x00006000010c7983 */ /* 0x002f220000300800 */
[----:B------:R-:W4:Y:S02]  /*21760*/  LDL.LU R13, [R1+0x64] ;  /* 0x00006400010d7983 */ /* 0x000f240000300800 */
[----:B------:R-:W4:Y:S02]  /*21770*/  LDL.LU R14, [R1+0x68] ;  /* 0x00006800010e7983 */ /* 0x000f240000300800 */
[----:B------:R-:W4:Y:S01]  /*21780*/  LDL.LU R15, [R1+0x6c] ;  /* 0x00006c00010f7983 */ /* 0x000f220000300800 */
[----:B------:R1:W-:Y:S04]  /*21790*/  STL.64 [R1+0xe70], R8 ;  /* 0x000e700801007387 */ /* 0x0003e80000100a00 */
[----:B-1----:R-:W2:Y:S01]  /*217a0*/  LDL.LU R8, [R1+0x30] ;  /* 0x0000300001087983 */ /* 0x002ea20000300800 */
[----:B------:R-:W2:Y:S02]  /*217b0*/  LDL.LU R9, [R1+0x34] ;  /* 0x0000340001097983 */ /* 0x000ea40000300800 */
[----:B------:R-:W2:Y:S02]  /*217c0*/  LDL.LU R10, [R1+0x38] ;  /* 0x00003800010a7983 */ /* 0x000ea40000300800 */
[----:B0-----:R-:W-:Y:S01]  /*217d0*/  STL.64 [R1+0x80], R4 ;  /* 0x0000800401007387 */ /* 0x001fe20000100a00 */
[----:B------:R0:W-:Y:S04]  /*217e0*/  STL.64 [R1+0x88], R6 ;  /* 0x0000880601007387 */ /* 0x0001e80000100a00 */
[----:B0-----:R-:W2:Y:S01]  /*217f0*/  LDL.LU.64 R6, [R1+0xeb0] ;  /* 0x000eb00001067983 */ /* 0x001ea20000300a00 */
[----:B------:R-:W2:Y:S02]  /*21800*/  LDL.LU.64 R4, [R1+0xea8] ;  /* 0x000ea80001047983 */ /* 0x000ea40000300a00 */
[----:B------:R-:W-:Y:S01]  /*21810*/  IMAD.MOV.U32 R11, RZ, RZ, R28 ;  /* 0x000000ffff0b7224 */ /* 0x000fe200078e001c */
[C---:B--2---:R-:W-:Y:S01]  /*21820*/  HMMA.16816.F32 R16, R4.reuse, R18, R20 ;  /* 0x000000120410723c */ /* 0x044fe20000001814 */
[----:B------:R-:W3:Y:S11]  /*21830*/  LDL.LU.64 R22, [R1+0xea0] ;  /* 0x000ea00001167983 */ /* 0x000ef60000300a00 */
[----:B------:R-:W-:Y:S11]  /*21840*/  @!UPT UIADD3 URZ, URZ, URZ, URZ ;  /* 0x0000003f3f3ff290 */ /* 0x000ff6000fffe03f */
[----:B------:R-:W-:Y:S01]  /*21850*/  STL.64 [R1+0xe50], R18 ;  /* 0x000e501201007387 */ /* 0x000fe20000100a00 */
[----:B------:R-:W-:Y:S02]  /*21860*/  STL.64 [R1+0xe48], R16 ;  /* 0x000e481001007387 */ /* 0x000fe40000100a00 */
[----:B------:R-:W0:Y:S02]  /*21870*/  LDSM.16.M88.4 R16, [R0+0x7080] ;  /* 0x007080000010783b */ /* 0x000e240000000200 */
[----:B0-----:R0:W-:Y:S02]  /*21880*/  STL.64 [R1+0x70], R16 ;  /* 0x0000701001007387 */ /* 0x0011e40000100a00 */
[----:B------:R-:W-:Y:S02]  /*21890*/  IMAD.MOV.U32 R28, RZ, RZ, R19 ;  /* 0x000000ffff1c7224 */ /* 0x000fe400078e0013 */
[----:B------:R-:W-:Y:S01]  /*218a0*/  IMAD.MOV.U32 R0, RZ, RZ, R18 ;  /* 0x000000ffff007224 */ /* 0x000fe200078e0012 */
[----:B0-----:R-:W2:Y:S01]  /*218b0*/  LDL.LU R16, [R1] ;  /* 0x0000000001107983 */ /* 0x001ea20000300800 */
[----:B------:R-:W2:Y:S02]  /*218c0*/  LDL.LU R17, [R1+0x4] ;  /* 0x0000040001117983 */ /* 0x000ea40000300800 */
[----:B------:R-:W2:Y:S02]  /*218d0*/  LDL.LU R18, [R1+0x8] ;  /* 0x0000080001127983 */ /* 0x000ea40000300800 */
[----:B------:R-:W2:Y:S01]  /*218e0*/  LDL.LU R19, [R1+0xc] ;  /* 0x00000c0001137983 */ /* 0x000ea20000300800 */
[----:B------:R-:W-:Y:S01]  /*218f0*/  STL [R1+0xe04], R28 ;  /* 0x000e041c01007387 */ /* 0x000fe20000100800 */
[----:B------:R-:W-:Y:S01]  /*21900*/  STL [R1+0xe00], R0 ;  /* 0x000e000001007387 */ /* 0x000fe20000100800 */
[C---:B---3--:R-:W-:Y:S02]  /*21910*/  HMMA.16816.F32 R20, R4.reuse, R22, R24 ;  /* 0x000000160414723c */ /* 0x048fe40000001818 */
[----:B------:R-:W4:Y:S11]  /*21920*/  LDL.LU.64 R26, [R1+0xe98] ;  /* 0x000e9800011a7983 */ /* 0x000f360000300a00 */
[----:B------:R-:W-:Y:S10]  /*21930*/  @!UPT UIADD3 URZ, URZ, URZ, URZ ;  /* 0x0000003f3f3ff290 */ /* 0x000ff4000fffe03f */
[----:B------:R0:W-:Y:S01]  /*21940*/  STL [R1+0xe34], R20 ;  /* 0x000e341401007387 */ /* 0x0001e20000100800 */
[----:B------:R1:W-:Y:S02]  /*21950*/  STL [R1+0xe30], R21 ;  /* 0x000e301501007387 */ /* 0x0003e40000100800 */
[----:B------:R3:W-:Y:S02]  /*21960*/  STL [R1+0xe2c], R22 ;  /* 0x000e2c1601007387 */ /* 0x0007e40000100800 */
[----:B------:R3:W-:Y:S01]  /*21970*/  STL [R1+0xe28], R23 ;  /* 0x000e281701007387 */ /* 0x0007e20000100800 */
[----:B0-----:R-:W2:Y:S01]  /*21980*/  LDL.LU R20, [R1+0x40] ;  /* 0x0000400001147983 */ /* 0x001ea20000300800 */
[----:B-1----:R-:W2:Y:S02]  /*21990*/  LDL.LU R21, [R1+0x44] ;  /* 0x0000440001157983 */ /* 0x002ea40000300800 */
[----:B---3--:R-:W2:Y:S02]  /*219a0*/  LDL.LU R22, [R1+0x48] ;  /* 0x0000480001167983 */ /* 0x008ea40000300800 */
[----:B------:R-:W2:Y:S01]  /*219b0*/  LDL.LU R23, [R1+0x4c] ;  /* 0x00004c0001177983 */ /* 0x000ea20000300800 */
[C---:B----4-:R-:W-:Y:S01]  /*219c0*/  HMMA.16816.F32 R24, R4.reuse, R26, R12 ;  /* 0x0000001a0418723c */ /* 0x050fe2000000180c */
[----:B------:R-:W3:Y:S01]  /*219d0*/  LDL.LU.64 R14, [R1+0xe90] ;  /* 0x000e9000010e7983 */ /* 0x000ee20000300a00 */
[----:B------:R-:W4:Y:S11]  /*219e0*/  LDL.LU.64 R12, [R1+0xe88] ;  /* 0x000e8800010c7983 */ /* 0x000f360000300a00 */
[----:B------:R-:W-:Y:S10]  /*219f0*/  @!UPT UIADD3 URZ, URZ, URZ, URZ ;  /* 0x0000003f3f3ff290 */ /* 0x000ff4000fffe03f */
[----:B------:R-:W-:Y:S01]  /*21a00*/  STL.64 [R1+0x50], R24 ;  /* 0x0000501801007387 */ /* 0x000fe20000100a00 */
[----:B------:R0:W-:Y:S03]  /*21a10*/  STL.64 [R1+0x58], R26 ;  /* 0x0000581a01007387 */ /* 0x0001e60000100a00 */
[----:B0-----:R-:W2:Y:S02]  /*21a20*/  LDL.LU.64 R26, [R1+0xe80] ;  /* 0x000e8000011a7983 */ /* 0x001ea40000300a00 */
[C---:B--2---:R-:W-:Y:S11]  /*21a30*/  HMMA.16816.F32 R24, R4.reuse, R26, R20 ;  /* 0x0000001a0418723c */ /* 0x044ff60000001814 */
[----:B------:R-:W-:Y:S11]  /*21a40*/  @!UPT UIADD3 URZ, URZ, URZ, URZ ;  /* 0x0000003f3f3ff290 */ /* 0x000ff6000fffe03f */
[----:B------:R-:W-:Y:S02]  /*21a50*/  @!UPT UIADD3 URZ, URZ, URZ, URZ ;  /* 0x0000003f3f3ff290 */ /* 0x000fe4000fffe03f */
[----:B------:R-:W-:Y:S02]  /*21a60*/  IMAD.MOV.U32 R23, RZ, RZ, R27 ;  /* 0x000000ffff177224 */ /* 0x000fe400078e001b */
[----:B------:R-:W2:Y:S01]  /*21a70*/  LDL.LU R27, [R1+0xe78] ;  /* 0x000e7800011b7983 */ /* 0x000ea20000300800 */
[----:B------:R-:W-:Y:S02]  /*21a80*/  IMAD.MOV.U32 R20, RZ, RZ, R24 ;  /* 0x000000ffff147224 */ /* 0x000fe400078e0018 */
[----:B------:R-:W-:Y:S02]  /*21a90*/  IMAD.MOV.U32 R21, RZ, RZ, R25 ;  /* 0x000000ffff157224 */ /* 0x000fe400078e0019 */
[----:B------:R-:W-:Y:S01]  /*21aa0*/  IMAD.MOV.U32 R22, RZ, RZ, R26 ;  /* 0x000000ffff167224 */ /* 0x000fe200078e001a */
[----:B---3--:R-:W-:Y:S01]  /*21ab0*/  HMMA.16816.F32 R4, R4, R14, R8 ;  /* 0x0000000e0404723c */ /* 0x008fe20000001808 */
[----:B--2---:R-:W0:Y:S04]  /*21ac0*/  LDSM.16.MT88.4 R24, [R27+0x8e00] ;  /* 0x008e00001b18783b */ /* 0x004e280000004200 */
[----:B0-----:R-:W-:Y:S01]  /*21ad0*/  STL.64 [R1+0xde0], R26 ;  /* 0x000de01a01007387 */ /* 0x001fe20000100a00 */
[----:B------:R4:W-:Y:S02]  /*21ae0*/  STL.64 [R1+0xdd8], R24 ;  /* 0x000dd81801007387 */ /* 0x0009e40000100a00 */
[----:B------:R-:W2:Y:S02]  /*21af0*/  LDL.LU.64 R8, [R1+0xe70] ;  /* 0x000e700001087983 */ /* 0x000ea40000300a00 */
[----:B------:R-:W2:Y:S02]  /*21b00*/  LDL.LU.64 R14, [R1+0xe68] ;  /* 0x000e6800010e7983 */ /* 0x000ea40000300a00 */
[----:B----4-:R-:W-:-:S02]  /*21b10*/  IMAD.MOV.U32 R24, RZ, RZ, R13 ;  /* 0x000000ffff187224 */ /* 0x010fc400078e000d */
[----:B------:R-:W-:Y:S02]  /*21b20*/  IMAD.MOV.U32 R25, RZ, RZ, R12 ;  /* 0x000000ffff197224 */ /* 0x000fe400078e000c */
[----:B------:R-:W2:Y:S07]  /*21b30*/  LDL.LU.64 R12, [R1+0xe60] ;  /* 0x000e6000010c7983 */ /* 0x000eae0000300a00 */
[----:B------:R0:W-:Y:S02]  /*21b40*/  STL.64 [R1+0x30], R4 ;  /* 0x0000300401007387 */ /* 0x0001e40000100a00 */
[----:B------:R1:W-:Y:S01]  /*21b50*/  STL.64 [R1+0x38], R6 ;  /* 0x0000380601007387 */ /* 0x0003e20000100a00 */
[----:B0-----:R-:W2:Y:S01]  /*21b60*/  LDL.LU R4, [R1+0x10] ;  /* 0x0000100001047983 */ /* 0x001ea20000300800 */
[----:B------:R-:W2:Y:S02]  /*21b70*/  LDL.LU R5, [R1+0x14] ;  /* 0x0000140001057983 */ /* 0x000ea40000300800 */
[----:B-1----:R-:W-:-:S02]  /*21b80*/  IMAD.MOV.U32 R6, RZ, RZ, R3 ;  /* 0x000000ffff067224 */ /* 0x002fc400078e0003 */
[----:B------:R-:W-:-:S07]  /*21b90*/  IMAD.MOV.U32 R7, RZ, RZ, R2 ;  /* 0x000000ffff077224 */ /* 0x000fce00078e0002 */
[----:B--2---:R-:W-:Y:S11]  /*21ba0*/  HMMA.16816.F32 R8, R12, R8, R4 ;  /* 0x000000080c08723c */ /* 0x004ff60000001804 */
[----:B------:R-:W-:Y:S11]  /*21bb0*/  @!UPT UIADD3 URZ, URZ, URZ, URZ ;  /* 0x0000003f3f3ff290 */ /* 0x000ff6000fffe03f */
[----:B------:R-:W-:Y:S02]  /*21bc0*/  @!UPT UIADD3 URZ, URZ, URZ, URZ ;  /* 0x0000003f3f3ff290 */ /* 0x000fe4000fffe03f */
[----:B------:R-:W-:Y:S02]  /*21bd0*/  IMAD.MOV.U32 R7, RZ, RZ, R8 ;  /* 0x000000ffff077224 */ /* 0x000fe400078e0008 */
[----:B------:R-:W-:Y:S02]  /*21be0*/  IMAD.MOV.U32 R6, RZ, RZ, R9 ;  /* 0x000000ffff067224 */ /* 0x000fe400078e0009 */
[----:B------:R-:W2:Y:S01]  /*21bf0*/  LDL.LU.64 R8, [R1+0xe58] ;  /* 0x000e580001087983 */ /* 0x000ea20000300a00 */
[----:B------:R-:W-:Y:S02]  /*21c00*/  IMAD.MOV.U32 R2, RZ, RZ, R11 ;  /* 0x000000ffff027224 */ /* 0x000fe400078e000b */
[----:B------:R-:W-:-:S03]  /*21c10*/  IMAD.MOV.U32 R3, RZ, RZ, R10 ;  /* 0x000000ffff037224 */ /* 0x000fc600078e000a */
[----:B------:R-:W-:Y:S02]  /*21c20*/  STL [R1+0xe14], R2 ;  /* 0x000e140201007387 */ /* 0x000fe40000100800 */
[----:B------:R-:W-:Y:S02]  /*21c30*/  STL [R1+0xe10], R3 ;  /* 0x000e100301007387 */ /* 0x000fe40000100800 */
[----:B------:R-:W-:Y:S02]  /*21c40*/  STL [R1+0xe0c], R6 ;  /* 0x000e0c0601007387 */ /* 0x000fe40000100800 */
[----:B------:R-:W-:Y:S01]  /*21c50*/  STL [R1+0xe08], R7 ;  /* 0x000e080701007387 */ /* 0x000fe20000100800 */
[----:B------:R-:W3:Y:S01]  /*21c60*/  LDL.LU R4, [R1+0xc0] ;  /* 0x0000c00001047983 */ /* 0x000ee20000300800 */
[C---:B--2---:R-:W-:Y:S03]  /*21c70*/  HMMA.16816.F32 R8, R12.reuse, R8, R16 ;  /* 0x000000080c08723c */ /* 0x044fe60000001810 */
[----:B------:R-:W2:Y:S01]  /*21c80*/  LDL.LU.64 R18, [R1+0xe50] ;  /* 0x000e500001127983 */ /* 0x000ea20000300a00 */
[----:B------:R-:W2:Y:S02]  /*21c90*/  LDL.LU.64 R16, [R1+0xe48] ;  /* 0x000e480001107983 */ /* 0x000ea40000300a00 */
[----:B------:R-:W-:Y:S11]  /*21ca0*/  IMAD.MOV.U32 R5, RZ, RZ, R29 ;  /* 0x000000ffff057224 */ /* 0x000ff600078e001d */
[----:B------:R-:W-:Y:S06]  /*21cb0*/  @!UPT UIADD3 URZ, URZ, URZ, URZ ;  /* 0x0000003f3f3ff290 */ /* 0x000fec000fffe03f */
[----:B------:R0:W-:Y:S01]  /*21cc0*/  STL [R1+0x10], R8 ;  /* 0x0000100801007387 */ /* 0x0001e20000100800 */
[----:B------:R-:W-:Y:S02]  /*21cd0*/  IMAD.MOV.U32 R0, RZ, RZ, R10 ;  /* 0x000000ffff007224 */ /* 0x000fe400078e000a */
[----:B------:R-:W-:Y:S02]  /*21ce0*/  IMAD.MOV.U32 R29, RZ, RZ, R11 ;  /* 0x000000ffff1d7224 */ /* 0x000fe400078e000b */
[----:B------:R-:W-:Y:S01]  /*21cf0*/  IMAD.MOV.U32 R28, RZ, RZ, R9 ;  /* 0x000000ffff1c7224 */ /* 0x000fe200078e0009 */
[----:B------:R-:W3:Y:S04]  /*21d00*/  LDL.LU.64 R10, [R1+0xe40] ;  /* 0x000e4000010a7983 */ /* 0x000ee80000300a00 */
[----:B0-----:R-:W3:Y:S01]  /*21d10*/  LDL.LU.64 R8, [R1+0xe38] ;  /* 0x000e380001087983 */ /* 0x001ee20000300a00 */
[C---:B--2---:R-:W-:Y:S11]  /*21d20*/  HMMA.16816.F32 R16, R12.reuse, R24, R16 ;  /* 0x000000180c10723c */ /* 0x044ff60000001810 */
[----:B------:R-:W-:Y:S11]  /*21d30*/  @!UPT UIADD3 URZ, URZ, URZ, URZ ;  /* 0x0000003f3f3ff290 */ /* 0x000ff6000fffe03f */
[----:B------:R-:W-:Y:S01]  /*21d40*/  @!UPT UIADD3 URZ, URZ, URZ, URZ ;  /* 0x0000003f3f3ff290 */ /* 0x000fe2000fffe03f */
[----:B------:R0:W-:Y:S01]  /*21d50*/  STL.64 [R1+0xd98], R18 ;  /* 0x000d981201007387 */ /* 0x0001e20000100a00 */
[----:B------:R-:W-:Y:S03]  /*21d60*/  STL.64 [R1+0xd90], R16 ;  /* 0x000d901001007387 */ /* 0x000fe60000100a00 */
[----:B0-----:R-:W2:Y:S01]  /*21d70*/  LDL.LU R18, [R1+0xc8] ;  /* 0x0000c80001127983 */ /* 0x001ea20000300800 */
[----:B------:R-:W2:Y:S02]  /*21d80*/  LDL.LU R19, [R1+0xcc] ;  /* 0x0000cc0001137983 */ /* 0x000ea40000300800 */
[----:B------:R-:W4:Y:S02]  /*21d90*/  LDL.LU R24, [R1+0x70] ;  /* 0x0000700001187983 */ /* 0x000f240000300800 */
[----:B------:R-:W4:Y:S01]  /*21da0*/  LDL.LU R25, [R1+0x74] ;  /* 0x0000740001197983 */ /* 0x000f220000300800 */
[----:B---3--:R-:W-:Y:S11]  /*21db0*/  HMMA.16816.F32 R8, R12, R4, R8 ;  /* 0x000000040c08723c */ /* 0x008ff60000001808 */
[----:B------:R-:W-:Y:S11]  /*21dc0*/  @!UPT UIADD3 URZ, URZ, URZ, URZ ;  /* 0x0000003f3f3ff290 */ /* 0x000ff6000fffe03f */
[----:B------:R-:W-:Y:S02]  /*21dd0*/  @!UPT UIADD3 URZ, URZ, URZ, URZ ;  /* 0x0000003f3f3ff290 */ /* 0x000fe4000fffe03f */
[----:B------:R-:W-:Y:S02]  /*21de0*/  IMAD.MOV.U32 R2, RZ, RZ, R8 ;  /* 0x000000ffff027224 */ /* 0x000fe400078e0008 */
[----:B------:R-:W-:Y:S01]  /*21df0*/  IMAD.MOV.U32 R3, RZ, RZ, R9 ;  /* 0x000000ffff037224 */ /* 0x000fe200078e0009 */
[----:B----4-:R-:W-:Y:S01]  /*21e00*/  STL.64 [R1+0xdf0], R24 ;  /* 0x000df01801007387 */ /* 0x010fe20000100a00 */
[----:B--2---:R0:W-:Y:S03]  /*21e10*/  STL.64 [R1+0xda8], R18 ;  /* 0x000da81201007387 */ /* 0x0041e60000100a00 */
[----:B0-----:R-:W2:Y:S01]  /*21e20*/  LDL.LU R18, [R1+0xd8] ;  /* 0x0000d80001127983 */ /* 0x001ea20000300800 */
[----:B------:R-:W2:Y:S02]  /*21e30*/  LDL.LU R19, [R1+0xdc] ;  /* 0x0000dc0001137983 */ /* 0x000ea40000300800 */
[----:B------:R-:W3:Y:S02]  /*21e40*/  LDL.LU R8, [R1+0x80] ;  /* 0x0000800001087983 */ /* 0x000ee40000300800 */
[----:B------:R-:W3:Y:S02]  /*21e50*/  LDL.LU R9, [R1+0x84] ;  /* 0x0000840001097983 */ /* 0x000ee40000300800 */
[----:B------:R-:W-:-:S02]  /*21e60*/  IMAD.MOV.U32 R24, RZ, RZ, R20 ;  /* 0x000000ffff187224 */ /* 0x000fc400078e0014 */
[----:B------:R-:W-:Y:S02]  /*21e70*/  IMAD.MOV.U32 R26, RZ, RZ, R22 ;  /* 0x000000ffff1a7224 */ /* 0x000fe400078e0016 */
[----:B------:R-:W-:Y:S02]  /*21e80*/  IMAD.MOV.U32 R27, RZ, RZ, R23 ;  /* 0x000000ffff1b7224 */ /* 0x000fe400078e0017 */
[----:B------:R-:W-:Y:S02]  /*21e90*/  IMAD.MOV.U32 R25, RZ, RZ, R21 ;  /* 0x000000ffff197224 */ /* 0x000fe400078e0015 */
[----:B------:R-:W-:Y:S02]  /*21ea0*/  IMAD.MOV.U32 R6, RZ, RZ, R10 ;  /* 0x000000ffff067224 */ /* 0x000fe400078e000a */
[----:B------:R-:W-:Y:S01]  /*21eb0*/  IMAD.MOV.U32 R7, RZ, RZ, R11 ;  /* 0x000000ffff077224 */ /* 0x000fe200078e000b */
[----:B---3--:R-:W-:Y:S01]  /*21ec0*/  STL.64 [R1+0xdf8], R8 ;  /* 0x000df80801007387 */ /* 0x008fe20000100a00 */
[----:B------:R-:W3:Y:S02]  /*21ed0*/  LDL.LU R20, [R1+0xe34] ;  /* 0x000e340001147983 */ /* 0x000ee40000300800 */
[----:B------:R-:W3:Y:S02]  /*21ee0*/  LDL.LU R21, [R1+0xe30] ;  /* 0x000e300001157983 */ /* 0x000ee40000300800 */
[----:B------:R-:W3:Y:S01]  /*21ef0*/  LDL.LU R22, [R1+0xe2c] ;  /* 0x000e2c0001167983 */ /* 0x000ee20000300800 */
[----:B------:R-:W3:Y:S01]  /*21f00*/  LDL.LU R23, [R1+0xe28] ;  /* 0x000e280001177983 */ /* 0x000ee20000300800 */
[----:B------:R-:W-:Y:S02]  /*21f10*/  STL.64 [R1+0xe20], R26 ;  /* 0x000e201a01007387 */ /* 0x000fe40000100a00 */
[----:B------:R0:W-:Y:S02]  /*21f20*/  STL.64 [R1+0xe18], R24 ;  /* 0x000e181801007387 */ /* 0x0001e40000100a00 */
[----:B0-----:R-:W3:Y:S01]  /*21f30*/  LDL.LU R24, [R1+0xa0] ;  /* 0x0000a00001187983 */ /* 0x001ee20000300800 */
[----:B------:R-:W3:Y:S02]  /*21f40*/  LDL.LU R25, [R1+0xa4] ;  /* 0x0000a40001197983 */ /* 0x000ee40000300800 */
[----:B------:R-:W4:Y:S02]  /*21f50*/  LDL.LU R4, [R1+0x90] ;  /* 0x0000900001047983 */ /* 0x000f240000300800 */
[----:B------:R-:W4:Y:S01]  /*21f60*/  LDL.LU R5, [R1+0x94] ;  /* 0x0000940001057983 */ /* 0x000f220000300800 */
[----:B------:R-:W4:Y:S01]  /*21f70*/  LDL.LU R8, [R1+0x50] ;  /* 0x0000500001087983 */ /* 0x000f220000300800 */
[----:B------:R-:W4:Y:S02]  /*21f80*/  LDL.LU R9, [R1+0x54] ;  /* 0x0000540001097983 */ /* 0x000f240000300800 */
[----:B------:R-:W4:Y:S02]  /*21f90*/  LDL.LU R10, [R1+0x58] ;  /* 0x00005800010a7983 */ /* 0x000f240000300800 */
[----:B------:R-:W4:Y:S01]  /*21fa0*/  LDL.LU R11, [R1+0x5c] ;  /* 0x00005c00010b7983 */ /* 0x000f220000300800 */
[----:B--2---:R0:W-:Y:S04]  /*21fb0*/  STL.64 [R1+0xdc0], R18 ;  /* 0x000dc01201007387 */ /* 0x0041e80000100a00 */
[----:B0-----:R-:W2:Y:S01]  /*21fc0*/  LDL.LU R18, [R1+0xe8] ;  /* 0x0000e80001127983 */ /* 0x001ea20000300800 */
[----:B------:R-:W2:Y:S01]  /*21fd0*/  LDL.LU R19, [R1+0xec] ;  /* 0x0000ec0001137983 */ /* 0x000ea20000300800 */
[----:B---3--:R-:W-:Y:S02]  /*21fe0*/  HMMA.16816.F32 R20, R12, R24, R20 ;  /* 0x000000180c14723c */ /* 0x008fe40000001814 */
[----:B--2---:R0:W-:Y:S01]  /*21ff0*/  STL.64 [R1+0xde8], R18 ;  /* 0x000de81201007387 */ /* 0x0041e20000100a00 */
[----:B------:R-:W2:Y:S02]  /*22000*/  LDL.LU R16, [R1+0x30] ;  /* 0x0000300001107983 */ /* 0x000ea40000300800 */
[----:B------:R-:W2:Y:S01]  /*22010*/  LDL.LU R17, [R1+0x34] ;  /* 0x0000340001117983 */ /* 0x000ea20000300800 */
[----:B0-----:R-:W2:Y:S01]  /*22020*/  LDL.LU R18, [R1+0x38] ;  /* 0x0000380001127983 */ /* 0x001ea20000300800 */
[----:B------:R-:W2:Y:S02]  /*22030*/  LDL.LU R19, [R1+0x3c] ;  /* 0x00003c0001137983 */ /* 0x000ea40000300800 */
[----:B------:R-:W3:Y:S02]  /*22040*/  LDL.LU.64 R26, [R1+0xe20] ;  /* 0x000e2000011a7983 */ /* 0x000ee40000300a00 */
[----:B------:R-:W3:Y:S11]  /*22050*/  LDL.LU.64 R24, [R1+0xe18] ;  /* 0x000e180001187983 */ /* 0x000ef60000300a00 */
[----:B------:R-:W-:Y:S01]  /*22060*/  @!UPT UIADD3 URZ, URZ, URZ, URZ ;  /* 0x0000003f3f3ff290 */ /* 0x000fe2000fffe03f */
[----:B------:R0:W-:Y:S01]  /*22070*/  STL.64 [R1+0xd88], R22 ;  /* 0x000d881601007387 */ /* 0x0001e20000100a00 */
[----:B------:R1:W-:Y:S03]  /*22080*/  STL.64 [R1+0xd80], R20 ;  /* 0x000d801401007387 */ /* 0x0003e60000100a00 */
[----:B0-----:R-:W2:Y:S01]  /*22090*/  LDL.LU R22, [R1+0xb8] ;  /* 0x0000b80001167983 */ /* 0x001ea20000300800 */
[----:B------:R-:W2:Y:S02]  /*220a0*/  LDL.LU R23, [R1+0xbc] ;  /* 0x0000bc0001177983 */ /* 0x000ea40000300800 */
[----:B-1----:R-:W-:Y:S02]  /*220b0*/  IMAD.MOV.U32 R20, RZ, RZ, R2 ;  /* 0x000000ffff147224 */ /* 0x002fe400078e0002 */
[----:B------:R-:W-:Y:S01]  /*220c0*/  IMAD.MOV.U32 R21, RZ, RZ, R3 ;  /* 0x000000ffff157224 */ /* 0x000fe200078e0003 */
[----:B--2---:R0:W-:Y:S01]  /*220d0*/  STL.64 [R1+0xda0], R22 ;  /* 0x000da01601007387 */ /* 0x0041e20000100a00 */
[----:B------:R-:W2:Y:S02]  /*220e0*/  LDL.LU R2, [R1+0xe14] ;  /* 0x000e140001027983 */ /* 0x000ea40000300800 */
[----:B------:R-:W2:Y:S02]  /*220f0*/  LDL.LU R3, [R1+0xe10] ;  /* 0x000e100001037983 */ /* 0x000ea40000300800 */
[----:B0-----:R-:W-:-:S02]  /*22100*/  IMAD.MOV.U32 R22, RZ, RZ, R6 ;  /* 0x000000ffff167224 */ /* 0x001fc400078e0006 */
[----:B------:R-:W-:Y:S01]  /*22110*/  IMAD.MOV.U32 R23, RZ, RZ, R7 ;  /* 0x000000ffff177224 */ /* 0x000fe200078e0007 */
[----:B------:R-:W2:Y:S01]  /*22120*/  LDL.LU R6, [R1+0xe0c] ;  /* 0x000e0c0001067983 */ /* 0x000ea20000300800 */
[----:B------:R-:W2:Y:S03]  /*22130*/  LDL.LU R7, [R1+0xe08] ;  /* 0x000e080001077983 */ /* 0x000ea60000300800 */
[----:B------:R-:W-:Y:S01]  /*22140*/  STL.64 [R1+0xdb8], R22 ;  /* 0x000db81601007387 */ /* 0x000fe20000100a00 */
[----:B------:R0:W-:Y:S03]  /*22150*/  STL.64 [R1+0xdb0], R20 ;  /* 0x000db01401007387 */ /* 0x0001e60000100a00 */
[----:B0-----:R-:W2:Y:S01]  /*22160*/  LDL.LU R20, [R1+0x10] ;  /* 0x0000100001147983 */ /* 0x001ea20000300800 */
[----:B------:R-:W-:-:S02]  /*22170*/  IMAD.MOV.U32 R22, RZ, RZ, R0 ;  /* 0x000000ffff167224 */ /* 0x000fc400078e0000 */
[----:B------:R-:W-:Y:S02]  /*22180*/  IMAD.MOV.U32 R23, RZ, RZ, R29 ;  /* 0x000000ffff177224 */ /* 0x000fe400078e001d */
[----:B------:R-:W-:Y:S02]  /*22190*/  IMAD.MOV.U32 R21, RZ, RZ, R28 ;  /* 0x000000ffff157224 */ /* 0x000fe400078e001c */
[----:B------:R-:W3:Y:S01]  /*221a0*/  LDL.LU R28, [R1+0xe04] ;  /* 0x000e0400011c7983 */ /* 0x000ee20000300800 */
[----:B------:R-:W3:Y:S02]  /*221b0*/  LDL.LU R0, [R1+0xe00] ;  /* 0x000e000001007983 */ /* 0x000ee40000300800 */
[----:B------:R-:W-:Y:S01]  /*221c0*/  STL.64 [R1+0xdd0], R22 ;  /* 0x000dd01601007387 */ /* 0x000fe20000100a00 */
[----:B--2---:R0:W-:Y:S02]  /*221d0*/  STL.64 [R1+0xdc8], R20 ;  /* 0x000dc81401007387 */ /* 0x0041e40000100a00 */
[----:B0-----:R-:W-:-:S02]  /*221e0*/  IMAD.MOV.U32 R20, RZ, RZ, R7 ;  /* 0x000000ffff147224 */ /* 0x001fc400078e0007 */
[----:B------:R-:W-:Y:S02]  /*221f0*/  IMAD.MOV.U32 R21, RZ, RZ, R6 ;  /* 0x000000ffff157224 */ /* 0x000fe400078e0006 */
[C---:B----4-:R-:W-:Y:S01]  /*22200*/  HMMA.16816.F32 R4, R12.reuse, R4, R8 ;  /* 0x000000040c04723c */ /* 0x050fe20000001808 */
[----:B------:R-:W3:Y:S07]  /*22210*/  LDL.LU.64 R8, [R1+0xdf8] ;  /* 0x000df80001087983 */ /* 0x000eee0000300a00 */
[----:B---3--:R-:W-:Y:S01]  /*22220*/  HMMA.16816.F32 R8, R12, R8, R24 ;  /* 0x000000080c08723c */ /* 0x008fe20000001818 */
[----:B------:R-:W2:Y:S01]  /*22230*/  LDL.LU.64 R24, [R1+0xdf0] ;  /* 0x000df00001187983 */ /* 0x000ea20000300a00 */
[----:B------:R-:W-:-:S02]  /*22240*/  IMAD.MOV.U32 R22, RZ, RZ, R3 ;  /* 0x000000ffff167224 */ /* 0x000fc400078e0003 */
[----:B------:R-:W-:-:S04]  /*22250*/  IMAD.MOV.U32 R23, RZ, RZ, R2 ;  /* 0x000000ffff177224 */ /* 0x000fc800078e0002 */
[----:B--2---:R-:W-:Y:S01]  /*22260*/  HMMA.16816.F32 R12, R12, R24, R16 ;  /* 0x000000180c0c723c */ /* 0x004fe20000001810 */
[----:B------:R-:W2:Y:S01]  /*22270*/  LDL.LU.64 R18, [R1+0xde8] ;  /* 0x000de80001127983 */ /* 0x000ea20000300a00 */
[----:B------:R-:W2:Y:S02]  /*22280*/  LDL.LU.64 R26, [R1+0xde0] ;  /* 0x000de000011a7983 */ /* 0x000ea40000300a00 */
[----:B------:R-:W2:Y:S04]  /*22290*/  LDL.LU.64 R24, [R1+0xdd8] ;  /* 0x000dd80001187983 */ /* 0x000ea80000300a00 */
[----:B--2---:R-:W-:Y:S01]  /*222a0*/  HMMA.16816.F32 R16, R24, R18, R20 ;  /* 0x000000121810723c */ /* 0x004fe20000001814 */
[----:B------:R-:W2:Y:S01]  /*222b0*/  LDL.LU.64 R22, [R1+0xdd0] ;  /* 0x000dd00001167983 */ /* 0x000ea20000300a00 */
[----:B------:R-:W2:Y:S11]  /*222c0*/  LDL.LU.64 R20, [R1+0xdc8] ;  /* 0x000dc80001147983 */ /* 0x000eb60000300a00 */
[----:B------:R-:W-:Y:S10]  /*222d0*/  @!UPT UIADD3 URZ, URZ, URZ, URZ ;  /* 0x0000003f3f3ff290 */ /* 0x000ff4000fffe03f */
[----:B------:R-:W-:Y:S01]  /*222e0*/  STL.64 [R1+0x270], R16 ;  /* 0x0002701001007387 */ /* 0x000fe20000100a00 */
[----:B------:R0:W-:Y:S03]  /*222f0*/  STL.64 [R1+0x278], R18 ;  /* 0x0002781201007387 */ /* 0x0001e60000100a00 */
[----:B0-----:R-:W2:Y:S01]  /*22300*/  LDL.LU.64 R18, [R1+0xdc0] ;  /* 0x000dc00001127983 */ /* 0x001ea20000300a00 */
[----:B------:R-:W-:-:S05]  /*22310*/  IMAD.MOV.U32 R2, RZ, RZ, R16 ;  /* 0x000000ffff027224 */ /* 0x000fca00078e0010 */
[----:B------:R-:W-:Y:S01]  /*22320*/  STL [R1+0xc30], R2 ;  /* 0x000c300201007387 */ /* 0x000fe20000100800 */
[----:B--2---:R-:W-:Y:S03]  /*22330*/  HMMA.16816.F32 R16, R24, R18, R20 ;  /* 0x000000121810723c */ /* 0x004fe60000001814 */
[----:B------:R-:W2:Y:S01]  /*22340*/  LDL.LU.64 R22, [R1+0xdb8] ;  /* 0x000db80001167983 */ /* 0x000ea20000300a00 */
[----:B------:R-:W2:Y:S11]  /*22350*/  LDL.LU.64 R20, [R1+0xdb0] ;  /* 0x000db00001147983 */ /* 0x000eb60000300a00 */
[----:B------:R-:W-:Y:S08]  /*22360*/  @!UPT UIADD3 URZ, URZ, URZ, URZ ;  /* 0x0000003f3f3ff290 */ /* 0x000ff0000fffe03f */
[----:B------:R-:W-:Y:S01]  /*22370*/  STL.64 [R1+0x260], R16 ;  /* 0x0002601001007387 */ /* 0x000fe20000100a00 */
[----:B------:R0:W-:Y:S03]  /*22380*/  STL.64 [R1+0x268], R18 ;  /* 0x0002681201007387 */ /* 0x0001e60000100a00 */
[----:B0-----:R-:W2:Y:S01]  /*22390*/  LDL.LU.64 R18, [R1+0xda8] ;  /* 0x000da80001127983 */ /* 0x001ea20000300a00 */
[----:B------:R-:W-:-:S05]  /*223a0*/  IMAD.MOV.U32 R3, RZ, RZ, R16 ;  /* 0x000000ffff037224 */ /* 0x000fca00078e0010 */
[----:B------:R-:W-:Y:S01]  /*223b0*/  STL [R1+0xc34], R3 ;  /* 0x000c340301007387 */ /* 0x000fe20000100800 */
[C---:B--2---:R-:W-:Y:S03]  /*223c0*/  HMMA.16816.F32 R16, R24.reuse, R18, R20 ;  /* 0x000000121810723c */ /* 0x044fe60000001814 */
[----:B------:R-:W2:Y:S11]  /*223d0*/  LDL.LU.64 R22, [R1+0xda0] ;  /* 0x000da00001167983 */ /* 0x000eb60000300a00 */
[----:B------:R-:W-:Y:S09]  /*223e0*/  @!UPT UIADD3 URZ, URZ, URZ, URZ ;  /* 0x0000003f3f3ff290 */ /* 0x000ff2000fffe03f */
[----:B------:R-:W-:Y:S01]  /*223f0*/  STL.64 [R1+0x250], R16 ;  /* 0x0002501001007387 */ /* 0x000fe20000100a00 */
[----:B------:R0:W-:Y:S02]  /*22400*/  STL.64 [R1+0x258], R18 ;  /* 0x0002581201007387 */ /* 0x0001e40000100a00 */
[----:B------:R-:W-:Y:S01]  /*22410*/  IMAD.MOV.U32 R29, RZ, RZ, R16 ;  /* 0x000000ffff1d7224 */ /* 0x000fe200078e0010 */
[----:B0-----:R-:W2:Y:S01]  /*22420*/  LDL.LU.64 R18, [R1+0xd98] ;  /* 0x000d980001127983 */ /* 0x001ea20000300a00 */
[----:B------:R-:W2:Y:S03]  /*22430*/  LDL.LU.64 R16, [R1+0xd90] ;  /* 0x000d900001107983 */ /* 0x000ea60000300a00 */
[----:B------:R-:W-:Y:S01]  /*22440*/  STL [R1+0xc38], R29 ;  /* 0x000c381d01007387 */ /* 0x000fe20000100800 */
[C---:B--2---:R-:W-:Y:S01]  /*22450*/  HMMA.16816.F32 R16, R24.reuse, R22, R16 ;  /* 0x000000161810723c */ /* 0x044fe20000001810 */
[----:B------:R-:W2:Y:S01]  /*22460*/  LDL.LU.64 R22, [R1+0xd88] ;  /* 0x000d880001167983 */ /* 0x000ea20000300a00 */
[----:B------:R-:W2:Y:S11]  /*22470*/  LDL.LU.64 R20, [R1+0xd80] ;  /* 0x000d800001147983 */ /* 0x000eb60000300a00 */
[----:B------:R-:W-:Y:S10]  /*22480*/  @!UPT UIADD3 URZ, URZ, URZ, URZ ;  /* 0x0000003f3f3ff290 */ /* 0x000ff4000fffe03f */
[----:B------:R-:W-:Y:S01]  /*22490*/  STL.64 [R1+0x240], R16 ;  /* 0x0002401001007387 */ /* 0x000fe20000100a00 */
[----:B------:R0:W-:Y:S02]  /*224a0*/  STL.64 [R1+0x248], R18 ;  /* 0x0002481201007387 */ /* 0x0001e40000100a00 */
[----:B------:R-:W-:Y:S01]  /*224b0*/  STL [R1+0xc3c], R16 ;  /* 0x000c3c1001007387 */ /* 0x000fe20000100800 */
[----:B0-----:R-:W2:Y:S01]  /*224c0*/  LDL.LU R18, [R1+0xa8] ;  /* 0x0000a80001127983 */ /* 0x001ea20000300800 */
[----:B------:R-:W2:Y:S02]  /*224d0*/  LDL.LU R19, [R1+0xac] ;  /* 0x0000ac0001137983 */ /* 0x000ea40000300800 */
[C---:B--2---:R-:W-:Y:S11]  /*224e0*/  HMMA.16816.F32 R20, R24.reuse, R18, R20 ;  /* 0x000000121814723c */ /* 0x044ff60000001814 */
[----:B------:R-:W-:Y:S11]  /*224f0*/  @!UPT UIADD3 URZ, URZ, URZ, URZ ;  /* 0x0000003f3f3ff290 */ /* 0x000ff6000fffe03f */
[----:B------:R-:W-:Y:S01]  /*22500*/  @!UPT UIADD3 URZ, URZ, URZ, URZ ;  /* 0x0000003f3f3ff290 */ /* 0x000fe2000fffe03f */
[----:B------:R-:W-:Y:S01]  /*22510*/  STL.64 [R1+0x230], R20 ;  /* 0x0002301401007387 */ /* 0x000fe20000100a00 */
[----:B------:R-:W-:Y:S02]  /*22520*/  IMAD.MOV.U32 R17, RZ, RZ, R20 ;  /* 0x000000ffff117224 */ /* 0x000fe400078e0014 */
[----:B------:R0:W-:Y:S02]  /*22530*/  STL.64 [R1+0x238], R22 ;  /* 0x0002381601007387 */ /* 0x0001e40000100a00 */
[----:B0-----:R-:W2:Y:S01]  /*22540*/  LDL.LU R22, [R1+0x88] ;  /* 0x0000880001167983 */ /* 0x001ea20000300800 */
[----:B------:R-:W2:Y:S02]  /*22550*/  LDL.LU R23, [R1+0x8c] ;  /* 0x00008c0001177983 */ /* 0x000ea40000300800 */
[----:B------:R-:W-:Y:S02]  /*22560*/  STL [R1+0xc40], R17 ;  /* 0x000c401101007387 */ /* 0x000fe40000100800 */
[----:B------:R-:W3:Y:S01]  /*22570*/  LDL.LU R18, [R1+0x98] ;  /* 0x0000980001127983 */ /* 0x000ee20000300800 */
[----:B------:R-:W3:Y:S02]  /*22580*/  LDL.LU R19, [R1+0x9c] ;  /* 0x00009c0001137983 */ /* 0x000ee40000300800 */
[C---:B---3--:R-:W-:Y:S08]  /*22590*/  HMMA.16816.F32 R4, R24.reuse, R18, R4 ;  /* 0x000000121804723c */ /* 0x048ff00000001804 */
[----:B--2---:R-:W-:Y:S11]  /*225a0*/  HMMA.16816.F32 R20, R24, R22, R8 ;  /* 0x000000161814723c */ /* 0x004ff60000001808 */
[----:B------:R-:W-:Y:S05]  /*225b0*/  @!UPT UIADD3 URZ, URZ, URZ, URZ ;  /* 0x0000003f3f3ff290 */ /* 0x000fea000fffe03f */
[----:B------:R-:W-:Y:S01]  /*225c0*/  IMAD.MOV.U32 R18, RZ, RZ, R4 ;  /* 0x000000ffff127224 */ /* 0x000fe200078e0004 */
[----:B------:R-:W-:Y:S01]  /*225d0*/  STL.64 [R1+0x220], R4 ;  /* 0x0002200401007387 */ /* 0x000fe20000100a00 */
[----:B------:R-:W-:Y:S03]  /*225e0*/  STL.64 [R1+0x228], R6 ;  /* 0x0002280601007387 */ /* 0x000fe60000100a00 */
[----:B------:R0:W-:Y:S02]  /*225f0*/  STL [R1+0xc44], R18 ;  /* 0x000c441201007387 */ /* 0x0001e40000100800 */
[----:B------:R1:W-:Y:S02]  /*22600*/  STL.64 [R1+0x210], R20 ;  /* 0x0002101401007387 */ /* 0x0003e40000100a00 */
[----:B------:R2:W-:Y:S02]  /*22610*/  STL.64 [R1+0x218], R22 ;  /* 0x0002181601007387 */ /* 0x0005e40000100a00 */
[----:B------:R-:W3:Y:S01]  /*22620*/  LDL.LU R8, [R1+0xad8] ;  /* 0x000ad80001087983 */ /* 0x000ee20000300800 */
[----:B------:R-:W4:Y:S01]  /*22630*/  LDL.LU R9, [R1+0xad4] ;  /* 0x000ad40001097983 */ /* 0x000f220000300800 */
[----:B------:R-:W3:Y:S02]  /*22640*/  LDL.LU R10, [R1+0xae4] ;  /* 0x000ae400010a7983 */ /* 0x000ee40000300800 */
[----:B------:R-:W-:Y:S01]  /*22650*/  IMAD.MOV.U32 R11, RZ, RZ, R22 ;  /* 0x000000ffff0b7224 */ /* 0x000fe200078e0016 */
[----:B0-----:R-:W3:Y:S01]  /*22660*/  LDL.LU R18, [R1+0xacc] ;  /* 0x000acc0001127983 */ /* 0x001ee20000300800 */
[----:B------:R-:W3:Y:S02]  /*22670*/  LDL.LU R5, [R1+0x2e0] ;  /* 0x0002e00001057983 */ /* 0x000ee40000300800 */
[----:B------:R-:W3:Y:S02]  /*22680*/  LDL.LU R6, [R1+0xac4] ;  /* 0x000ac40001067983 */ /* 0x000ee40000300800 */
[----:B------:R-:W3:Y:S01]  /*22690*/  LDL.LU R17, [R1+0x2e8] ;  /* 0x0002e80001117983 */ /* 0x000ee20000300800 */
[----:B-1----:R-:W3:Y:S01]  /*226a0*/  LDL.LU R21, [R1+0xabc] ;  /* 0x000abc0001157983 */ /* 0x002ee20000300800 */
[----:B--2---:R-:W2:Y:S02]  /*226b0*/  LDL.LU R22, [R1+0x2e4] ;  /* 0x0002e40001167983 */ /* 0x004ea40000300800 */
[----:B------:R-:W2:Y:S02]  /*226c0*/  LDL.LU R29, [R1+0xab4] ;  /* 0x000ab400011d7983 */ /* 0x000ea40000300800 */
[----:B------:R-:W2:Y:S02]  /*226d0*/  LDL.LU R3, [R1+0x2dc] ;  /* 0x0002dc0001037983 */ /* 0x000ea40000300800 */
[----:B------:R-:W-:Y:S01]  /*226e0*/  IMAD.MOV.U32 R7, RZ, RZ, R23 ;  /* 0x000000ffff077224 */ /* 0x000fe200078e0017 */
[----:B------:R-:W2:Y:S01]  /*226f0*/  LDL.LU R2, [R1+0xaac] ;  /* 0x000aac0001027983 */ /* 0x000ea20000300800 */
[----:B------:R-:W2:Y:S02]  /*22700*/  LDL.LU R23, [R1+0xad0] ;  /* 0x000ad00001177983 */ /* 0x000ea40000300800 */
[----:B------:R-:W-:Y:S01]  /*22710*/  IMAD.MOV.U32 R19, RZ, RZ, R20 ;  /* 0x000000ffff137224 */ /* 0x000fe200078e0014 */
[----:B--2---:R0:W-:Y:S02]  /*22720*/  STL.64 [R1+0xd70], R22 ;  /* 0x000d701601007387 */ /* 0x0041e40000100a00 */
[----:B0-----:R-:W-:-:S02]  /*22730*/  IMAD.MOV.U32 R22, RZ, RZ, R0 ;  /* 0x000000ffff167224 */ /* 0x001fc400078e0000 */
[----:B------:R-:W-:-:S07]  /*22740*/  IMAD.MOV.U32 R23, RZ, RZ, R28 ;  /* 0x000000ffff177224 */ /* 0x000fce00078e001c */
[----:B------:R-:W-:Y:S01]  /*22750*/  HMMA.16816.F32 R12, R24, R22, R12 ;  /* 0x00000016180c723c */ /* 0x000fe2000000180c */
[----:B---3--:R-:W-:Y:S01]  /*22760*/  STL [R1+0xd68], R21 ;  /* 0x000d681501007387 */ /* 0x008fe20000100800 */
[----:B------:R-:W2:Y:S02]  /*22770*/  LDL.LU R0, [R1+0xd78] ;  /* 0x000d780001007983 */ /* 0x000ea40000300800 */
[----:B------:R-:W3:Y:S02]  /*22780*/  LDL.LU R28, [R1+0xaa4] ;  /* 0x000aa400011c7983 */ /* 0x000ee40000300800 */
[----:B------:R0:W-:Y:S02]  /*22790*/  STL [R1+0xc50], R19 ;  /* 0x000c501301007387 */ /* 0x0001e40000100800 */
[----:B0-----:R-:W2:Y:S01]  /*227a0*/  LDL.LU R19, [R1+0xadc] ;  /* 0x000adc0001137983 */ /* 0x001ea20000300800 */
[----:B------:R0:W-:Y:S03]  /*227b0*/  STL [R1+0xc4c], R11 ;  /* 0x000c4c0b01007387 */ /* 0x0001e60000100800 */
[----:B0-----:R-:W3:Y:S01]  /*227c0*/  LDL.LU R11, [R1+0xae0] ;  /* 0x000ae000010b7983 */ /* 0x001ee20000300800 */
[----:B------:R0:W-:Y:S11]  /*227d0*/  STL [R1+0xc48], R7 ;  /* 0x000c480701007387 */ /* 0x0001f60000100800 */
[----:B------:R-:W-:Y:S01]  /*227e0*/  IMAD.MOV.U32 R4, RZ, RZ, R15 ;  /* 0x000000ffff047224 */ /* 0x000fe200078e000f */
[----:B0-----:R-:W3:Y:S01]  /*227f0*/  LDL.LU R7, [R1+0x2ec] ;  /* 0x0002ec0001077983 */ /* 0x001ee20000300800 */
[----:B------:R-:W3:Y:S02]  /*22800*/  LDL.LU.64 R22, [R1+0xd70] ;  /* 0x000d700001167983 */ /* 0x000ee40000300a00 */
[----:B------:R-:W3:Y:S02]  /*22810*/  LDL.LU R21, [R1+0xd68] ;  /* 0x000d680001157983 */ /* 0x000ee40000300800 */
[----:B------:R-:W-:Y:S01]  /*22820*/  STL.64 [R1+0x200], R12 ;  /* 0x0002000c01007387 */ /* 0x000fe20000100a00 */
[----:B------:R0:W-:Y:S04]  /*22830*/  STL.64 [R1+0x208], R14 ;  /* 0x0002080e01007387 */ /* 0x0001e80000100a00 */
[----:B0-----:R-:W3:Y:S01]  /*22840*/  LDL.LU R15, [R1+0xae8] ;  /* 0x000ae800010f7983 */ /* 0x001ee20000300800 */
[----:B------:R-:W3:Y:S02]  /*22850*/  LDL.LU R16, [R1+0xac8] ;  /* 0x000ac80001107983 */ /* 0x000ee40000300800 */
[----:B------:R-:W-:-:S02]  /*22860*/  IMAD.MOV.U32 R20, RZ, RZ, R12 ;  /* 0x000000ffff147224 */ /* 0x000fc400078e000c */
[----:B------:R-:W-:Y:S01]  /*22870*/  IMAD.MOV.U32 R24, RZ, RZ, R13 ;  /* 0x000000ffff187224 */ /* 0x000fe200078e000d */
[----:B------:R-:W-:Y:S02]  /*22880*/  IADD3 R8, P2, R8, UR10, RZ ;  /* 0x0000000a08087c10 */ /* 0x000fe4000ff5e0ff */
[----:B------:R-:W-:Y:S02]  /*22890*/  STL [R1+0xc5c], R20 ;  /* 0x000c5c1401007387 */ /* 0x000fe40000100800 */
[----:B------:R0:W-:Y:S02]  /*228a0*/  STL [R1+0xc58], R24 ;  /* 0x000c581801007387 */ /* 0x0001e40000100800 */
[----:B------:R-:W-:Y:S01]  /*228b0*/  STL [R1+0xc54], R4 ;  /* 0x000c540401007387 */ /* 0x000fe20000100800 */
[----:B----4-:R-:W-:Y:S01]  /*228c0*/  IADD3 R9, P3, R9, UR10, RZ ;  /* 0x0000000a09097c10 */ /* 0x010fe2000ff7e0ff */
[----:B------:R-:W-:Y:S01]  /*228d0*/  IMAD.MOV.U32 R13, RZ, RZ, 0x7f ;  /* 0x0000007fff0d7424 */ /* 0x000fe200078e00ff */
[----:B------:R-:W-:Y:S01]  /*228e0*/  IADD3.X R3, R3, UR5, RZ, P2, !PT ;  /* 0x0000000503037c10 */ /* 0x000fe200097fe4ff */
[----:B------:R-:W-:-:S03]  /*228f0*/  IADD3 R2, P2, R2, UR10, RZ ;  /* 0x0000000a02027c10 */ /* 0x000fc6000ff5e0ff */
[----:B------:R-:W-:-:S04]  /*22900*/  IADD3 R13, R13, c[0x0][0x180], RZ ;  /* 0x000060000d0d7a10 */ /* 0x000fc80007ffe0ff */
[----:B------:R-:W-:Y:S01]  /*22910*/  SHF.R.S32.HI R14, RZ, 0x1f, R13 ;  /* 0x0000001fff0e7819 */ /* 0x000fe2000001140d */
[----:B------:R-:W-:-:S03]  /*22920*/  UIADD3 UR4, UR4, 0x1, URZ ;  /* 0x0000000104047890 */ /* 0x000fc6000fffe03f */
[----:B------:R-:W-:-:S04]  /*22930*/  LEA.HI R14, R14, R13, RZ, 0x7 ;  /* 0x0000000d0e0e7211 */ /* 0x000fc800078f38ff */
[----:B------:R-:W-:-:S04]  /*22940*/  SHF.R.S32.HI R14, RZ, 0x7, R14 ;  /* 0x00000007ff0e7819 */ /* 0x000fc8000001140e */
[----:B------:R-:W-:Y:S02]  /*22950*/  ISETP.NE.U32.AND P0, PT, R14, UR4, PT ;  /* 0x000000040e007c0c */ /* 0x000fe4000bf05070 */
[----:B--2---:R-:W-:Y:S02]  /*22960*/  IADD3 R19, P1, R19, UR10, RZ ;  /* 0x0000000a13137c10 */ /* 0x004fe4000ff3e0ff */
[----:B---3--:R-:W-:Y:S02]  /*22970*/  IADD3 R11, P6, R11, UR10, RZ ;  /* 0x0000000a0b0b7c10 */ /* 0x008fe4000ffde0ff */
[----:B------:R-:W-:Y:S02]  /*22980*/  IADD3 R7, P5, R7, UR10, RZ ;  /* 0x0000000a07077c10 */ /* 0x000fe4000ffbe0ff */
[----:B------:R-:W-:Y:S02]  /*22990*/  IADD3.X R17, R17, UR5, RZ, P6, !PT ;  /* 0x0000000511117c10 */ /* 0x000fe4000b7fe4ff */
[----:B------:R-:W-:Y:S01]  /*229a0*/  IADD3.X R5, R5, UR5, RZ, P5, !PT ;  /* 0x0000000505057c10 */ /* 0x000fe2000affe4ff */
[----:B------:R-:W-:Y:S01]  /*229b0*/  IADD3 R6, P5, R6, UR10, RZ ;  /* 0x0000000a06067c10 */ /* 0x000fe2000ffbe0ff */
[----:B------:R-:W-:-:S04]  /*229c0*/  IADD3 R15, P4, R15, UR10, RZ ;  /* 0x0000000a0f0f7c10 */ /* 0x000fc8000ff9e0ff */
[----:B------:R-:W-:Y:S01]  /*229d0*/  IADD3.X R10, R10, UR5, RZ, P4, !PT ;  /* 0x000000050a0a7c10 */ /* 0x000fe2000a7fe4ff */
[----:B------:R-:W-:Y:S01]  /*229e0*/  STL [R1+0xae8], R15 ;  /* 0x000ae80f01007387 */ /* 0x000fe20000100800 */
[----:B------:R-:W-:Y:S02]  /*229f0*/  STL [R1+0x2ec], R7 ;  /* 0x0002ec0701007387 */ /* 0x000fe40000100800 */
[----:B------:R-:W-:Y:S01]  /*22a00*/  STL [R1+0xae0], R11 ;  /* 0x000ae00b01007387 */ /* 0x000fe20000100800 */
[----:B------:R-:W-:Y:S01]  /*22a10*/  IADD3 R18, P4, R18, UR10, RZ ;  /* 0x0000000a12127c10 */ /* 0x000fe2000ff9e0ff */
[----:B------:R-:W-:Y:S01]  /*22a20*/  STL [R1+0xadc], R19 ;  /* 0x000adc1301007387 */ /* 0x000fe20000100800 */
[----:B------:R-:W-:Y:S02]  /*22a30*/  STL [R1+0xad8], R8 ;  /* 0x000ad80801007387 */ /* 0x000fe40000100800 */
[----:B------:R-:W-:Y:S02]  /*22a40*/  STL [R1+0xad4], R9 ;  /* 0x000ad40901007387 */ /* 0x000fe40000100800 */
[----:B------:R-:W-:Y:S01]  /*22a50*/  STL [R1+0xae4], R10 ;  /* 0x000ae40a01007387 */ /* 0x000fe20000100800 */
[----:B------:R-:W-:Y:S01]  /*22a60*/  IADD3 R21, P6, R21, UR10, RZ ;  /* 0x0000000a15157c10 */ /* 0x000fe2000ffde0ff */
[----:B------:R-:W-:Y:S01]  /*22a70*/  STL [R1+0xacc], R18 ;  /* 0x000acc1201007387 */ /* 0x000fe20000100800 */
[----:B------:R-:W-:Y:S01]  /*22a80*/  STL [R1+0x2e0], R5 ;  /* 0x0002e00501007387 */ /* 0x000fe20000100800 */
[----:B------:R-:W-:Y:S01]  /*22a90*/  IADD3.X R22, R22, UR5, RZ, P1, !PT ;  /* 0x0000000516167c10 */ /* 0x000fe20008ffe4ff */
[----:B------:R-:W-:Y:S01]  /*22aa0*/  STL [R1+0xac4], R6 ;  /* 0x000ac40601007387 */ /* 0x000fe20000100800 */
[----:B------:R-:W-:Y:S01]  /*22ab0*/  IADD3 R29, P1, R29, UR10, RZ ;  /* 0x0000000a1d1d7c10 */ /* 0x000fe2000ff3e0ff */
[----:B------:R-:W-:Y:S01]  /*22ac0*/  STL [R1+0x2e8], R17 ;  /* 0x0002e81101007387 */ /* 0x000fe20000100800 */
[----:B------:R-:W-:Y:S02]  /*22ad0*/  STL [R1+0xabc], R21 ;  /* 0x000abc1501007387 */ /* 0x000fe40000100800 */
[----:B0-----:R-:W2:Y:S02]  /*22ae0*/  LDL.LU R24, [R1+0xa9c] ;  /* 0x000a9c0001187983 */ /* 0x001ea40000300800 */
[----:B------:R-:W-:Y:S01]  /*22af0*/  STL [R1+0x2e4], R22 ;  /* 0x0002e41601007387 */ /* 0x000fe20000100800 */
[----:B------:R-:W3:Y:S01]  /*22b00*/  LDL.LU R20, [R1+0xac0] ;  /* 0x000ac00001147983 */ /* 0x000ee20000300800 */
[----:B------:R0:W-:Y:S01]  /*22b10*/  STL [R1+0xab4], R29 ;  /* 0x000ab41d01007387 */ /* 0x0001e20000100800 */
[----:B------:R-:W-:Y:S01]  /*22b20*/  IADD3.X R23, R23, UR5, RZ, P3, !PT ;  /* 0x0000000517177c10 */ /* 0x000fe20009ffe4ff */
[----:B------:R-:W-:Y:S01]  /*22b30*/  IADD3 R28, P3, R28, UR10, RZ ;  /* 0x0000000a1c1c7c10 */ /* 0x000fe2000ff7e0ff */
[----:B0-----:R-:W4:Y:S01]  /*22b40*/  LDL.LU R29, [R1+0xa94] ;  /* 0x000a9400011d7983 */ /* 0x001f220000300800 */
[----:B------:R0:W-:Y:S03]  /*22b50*/  STL [R1+0x2dc], R3 ;  /* 0x0002dc0301007387 */ /* 0x0001e60000100800 */
[----:B0-----:R-:W4:Y:S01]  /*22b60*/  LDL.LU R3, [R1+0xab8] ;  /* 0x000ab80001037983 */ /* 0x001f220000300800 */
[----:B------:R0:W-:Y:S01]  /*22b70*/  STL [R1+0xaac], R2 ;  /* 0x000aac0201007387 */ /* 0x0001e20000100800 */
[----:B------:R-:W-:-:S02]  /*22b80*/  IADD3.X R16, R16, UR5, RZ, P4, !PT ;  /* 0x0000000510107c10 */ /* 0x000fc4000a7fe4ff */
[----:B0-----:R-:W4:Y:S01]  /*22b90*/  LDL.LU R2, [R1+0xa8c] ;  /* 0x000a8c0001027983 */ /* 0x001f220000300800 */
[----:B------:R-:W4:Y:S02]  /*22ba0*/  LDL.LU R25, [R1+0xab0] ;  /* 0x000ab00001197983 */ /* 0x000f240000300800 */
[----:B------:R-:W4:Y:S02]  /*22bb0*/  LDL.LU R26, [R1+0xa84] ;  /* 0x000a8400011a7983 */ /* 0x000f240000300800 */
[----:B------:R-:W-:Y:S01]  /*22bc0*/  STL [R1+0xad0], R23 ;  /* 0x000ad01701007387 */ /* 0x000fe20000100800 */
[----:B------:R-:W4:Y:S01]  /*22bd0*/  LDL.LU R27, [R1+0xaa8] ;  /* 0x000aa800011b7983 */ /* 0x000f220000300800 */
[----:B------:R0:W-:Y:S02]  /*22be0*/  STL [R1+0xaa4], R28 ;  /* 0x000aa41c01007387 */ /* 0x0001e40000100800 */
[----:B------:R-:W4:Y:S02]  /*22bf0*/  LDL.LU R12, [R1+0xa7c] ;  /* 0x000a7c00010c7983 */ /* 0x000f240000300800 */
[----:B------:R-:W4:Y:S01]  /*22c00*/  LDL.LU R13, [R1+0xaa0] ;  /* 0x000aa000010d7983 */ /* 0x000f220000300800 */
[----:B0-----:R-:W4:Y:S01]  /*22c10*/  LDL.LU R28, [R1+0xa74] ;  /* 0x000a7400011c7983 */ /* 0x001f220000300800 */
[----:B------:R-:W4:Y:S02]  /*22c20*/  LDL.LU R14, [R1+0xa98] ;  /* 0x000a9800010e7983 */ /* 0x000f240000300800 */
[----:B------:R-:W4:Y:S02]  /*22c30*/  LDL.LU R15, [R1+0xa6c] ;  /* 0x000a6c00010f7983 */ /* 0x000f240000300800 */
[----:B------:R-:W4:Y:S01]  /*22c40*/  LDL.LU R7, [R1+0xa90] ;  /* 0x000a900001077983 */ /* 0x000f220000300800 */
[----:B------:R0:W-:Y:S01]  /*22c50*/  STL [R1+0xac8], R16 ;  /* 0x000ac81001007387 */ /* 0x0001e20000100800 */
        /* <DEDUP_REMOVED lines=12> */
[----:B0-----:R-:W4:Y:S01]  /*22d20*/  LDL.LU R16, [R1+0xa34] ;  /* 0x000a340001107983 */ /* 0x001f220000300800 */
[----:B--2---:R-:W-:-:S02]  /*22d30*/  IADD3 R24, P4, R24, UR10, RZ ;  /* 0x0000000a18187c10 */ /* 0x004fc4000ff9e0ff */
[----:B---3--:R-:W-:Y:S02]  /*22d40*/  IADD3.X R20, R20, UR5, RZ, P5, !PT ;  /* 0x0000000514147c10 */ /* 0x008fe4000affe4ff */
[----:B----4-:R-:W-:-:S05]  /*22d50*/  IADD3 R29, P5, R29, UR10, RZ ;  /* 0x0000000a1d1d7c10 */ /* 0x010fca000ffbe0ff */
[----:B------:R0:W-:Y:S01]  /*22d60*/  STL [R1+0xa94], R29 ;  /* 0x000a941d01007387 */ /* 0x0001e20000100800 */
[----:B------:R-:W-:Y:S01]  /*22d70*/  STL [R1+0xa9c], R24 ;  /* 0x000a9c1801007387 */ /* 0x000fe20000100800 */
[----:B------:R-:W-:Y:S02]  /*22d80*/  IADD3.X R3, R3, UR5, RZ, P6, !PT ;  /* 0x0000000503037c10 */ /* 0x000fe4000b7fe4ff */
[----:B0-----:R-:W2:Y:S01]  /*22d90*/  LDL.LU R29, [R1+0xa58] ;  /* 0x000a5800011d7983 */ /* 0x001ea20000300800 */
[----:B------:R-:W-:Y:S02]  /*22da0*/  STL [R1+0xac0], R20 ;  /* 0x000ac01401007387 */ /* 0x000fe40000100800 */
[----:B------:R0:W-:Y:S01]  /*22db0*/  STL [R1+0xab8], R3 ;  /* 0x000ab80301007387 */ /* 0x0001e20000100800 */
[----:B------:R-:W-:Y:S02]  /*22dc0*/  IADD3 R2, P6, R2, UR10, RZ ;  /* 0x0000000a02027c10 */ /* 0x000fe4000ffde0ff */
[----:B------:R-:W-:Y:S01]  /*22dd0*/  IADD3.X R25, R25, UR5, RZ, P1, !PT ;  /* 0x0000000519197c10 */ /* 0x000fe20008ffe4ff */
[----:B------:R-:W-:Y:S01]  /*22de0*/  IADD3 R26, P1, R26, UR10, RZ ;  /* 0x0000000a1a1a7c10 */ /* 0x000fe2000ff3e0ff */
[----:B------:R-:W-:Y:S01]  /*22df0*/  IADD3.X R27, R27, UR5, RZ, P2, !PT ;  /* 0x000000051b1b7c10 */ /* 0x000fe200097fe4ff */
[----:B0-----:R-:W3:Y:S01]  /*22e00*/  LDL.LU R3, [R1+0xa2c] ;  /* 0x000a2c0001037983 */ /* 0x001ee20000300800 */
[----:B------:R0:W-:Y:S01]  /*22e10*/  STL [R1+0xa8c], R2 ;  /* 0x000a8c0201007387 */ /* 0x0001e20000100800 */
[----:B------:R-:W-:-:S02]  /*22e20*/  IADD3.X R13, R13, UR5, RZ, P3, !PT ;  /* 0x000000050d0d7c10 */ /* 0x000fc40009ffe4ff */
[----:B------:R-:W-:Y:S02]  /*22e30*/  IADD3 R12, P2, R12, UR10, RZ ;  /* 0x0000000a0c0c7c10 */ /* 0x000fe4000ff5e0ff */
[----:B------:R-:W-:Y:S01]  /*22e40*/  IADD3 R28, P3, R28, UR10, RZ ;  /* 0x0000000a1c1c7c10 */ /* 0x000fe2000ff7e0ff */
[----:B0-----:R-:W2:Y:S01]  /*22e50*/  LDL.LU R2, [R1+0xa50] ;  /* 0x000a500001027983 */ /* 0x001ea20000300800 */
[----:B------:R-:W-:Y:S02]  /*22e60*/  STL [R1+0xab0], R25 ;  /* 0x000ab01901007387 */ /* 0x000fe40000100800 */
[----:B------:R-:W-:Y:S02]  /*22e70*/  STL [R1+0xa84], R26 ;  /* 0x000a841a01007387 */ /* 0x000fe40000100800 */
[----:B------:R-:W-:Y:S01]  /*22e80*/  STL [R1+0xaa8], R27 ;  /* 0x000aa81b01007387 */ /* 0x000fe20000100800 */
[----:B------:R-:W-:Y:S01]  /*22e90*/  IADD3.X R14, R14, UR5, RZ, P4, !PT ;  /* 0x000000050e0e7c10 */ /* 0x000fe2000a7fe4ff */
[----:B------:R0:W-:Y:S01]  /*22ea0*/  STL [R1+0xa74], R28 ;  /* 0x000a741c01007387 */ /* 0x0001e20000100800 */
[----:B------:R-:W-:Y:S01]  /*22eb0*/  IADD3 R15, P4, R15, UR10, RZ ;  /* 0x0000000a0f0f7c10 */ /* 0x000fe2000ff9e0ff */
[----:B------:R-:W-:Y:S01]  /*22ec0*/  STL [R1+0xa7c], R12 ;  /* 0x000a7c0c01007387 */ /* 0x000fe20000100800 */
[----:B------:R-:W-:Y:S01]  /*22ed0*/  IADD3.X R7, R7, UR5, RZ, P5, !PT ;  /* 0x0000000507077c10 */ /* 0x000fe2000affe4ff */
[----:B------:R-:W-:Y:S01]  /*22ee0*/  IADD3 R11, P5, R11, UR10, RZ ;  /* 0x0000000a0b0b7c10 */ /* 0x000fe2000ffbe0ff */
[----:B------:R-:W-:Y:S01]  /*22ef0*/  IADD3.X R19, R19, UR5, RZ, P6, !PT ;  /* 0x0000000513137c10 */ /* 0x000fe2000b7fe4ff */
[----:B------:R-:W-:Y:S01]  /*22f00*/  IADD3 R8, P6, R8, UR10, RZ ;  /* 0x0000000a08087c10 */ /* 0x000fe2000ffde0ff */
[----:B------:R-:W-:Y:S01]  /*22f10*/  IADD3.X R9, R9, UR5, RZ, P1, !PT ;  /* 0x0000000509097c10 */ /* 0x000fe20008ffe4ff */
[----:B0-----:R-:W2:Y:S01]  /*22f20*/  LDL.LU R28, [R1+0xa24] ;  /* 0x000a2400011c7983 */ /* 0x001ea20000300800 */
[----:B------:R-:W-:Y:S02]  /*22f30*/  STL [R1+0xaa0], R13 ;  /* 0x000aa00d01007387 */ /* 0x000fe40000100800 */
[----:B------:R-:W-:Y:S02]  /*22f40*/  STL [R1+0xa98], R14 ;  /* 0x000a980e01007387 */ /* 0x000fe40000100800 */
[----:B------:R-:W-:Y:S01]  /*22f50*/  STL [R1+0xa6c], R15 ;  /* 0x000a6c0f01007387 */ /* 0x000fe20000100800 */
[----:B------:R-:W-:Y:S01]  /*22f60*/  STL [R1+0xa90], R7 ;  /* 0x000a900701007387 */ /* 0x000fe20000100800 */
[----:B------:R-:W-:Y:S01]  /*22f70*/  IADD3 R10, P1, R10, UR10, RZ ;  /* 0x0000000a0a0a7c10 */ /* 0x000fe2000ff3e0ff */
[----:B------:R-:W-:Y:S01]  /*22f80*/  STL [R1+0xa64], R11 ;  /* 0x000a640b01007387 */ /* 0x000fe20000100800 */
[----:B------:R-:W-:Y:S01]  /*22f90*/  IADD3.X R18, R18, UR5, RZ, P2, !PT ;  /* 0x0000000512127c10 */ /* 0x000fe200097fe4ff */
[----:B------:R-:W-:Y:S01]  /*22fa0*/  STL [R1+0xa88], R19 ;  /* 0x000a881301007387 */ /* 0x000fe20000100800 */
[----:B------:R-:W-:Y:S01]  /*22fb0*/  IADD3 R5, P2, R5, UR10, RZ ;  /* 0x0000000a05057c10 */ /* 0x000fe2000ff5e0ff */
[----:B------:R0:W-:Y:S01]  /*22fc0*/  STL [R1+0xa5c], R8 ;  /* 0x000a5c0801007387 */ /* 0x0001e20000100800 */
[----:B------:R-:W-:Y:S01]  /*22fd0*/  IADD3.X R6, R6, UR5, RZ, P3, !PT ;  /* 0x0000000506067c10 */ /* 0x000fe20009ffe4ff */
[----:B------:R1:W-:Y:S01]  /*22fe0*/  STL [R1+0xa80], R9 ;  /* 0x000a800901007387 */ /* 0x0003e20000100800 */
[----:B------:R-:W-:Y:S01]  /*22ff0*/  IADD3 R17, P3, R17, UR10, RZ ;  /* 0x0000000a11117c10 */ /* 0x000fe2000ff7e0ff */
[----:B------:R0:W-:Y:S01]  /*23000*/  STL [R1+0xa54], R10 ;  /* 0x000a540a01007387 */ /* 0x0001e20000100800 */
[----:B------:R-:W-:Y:S01]  /*23010*/  IADD3.X R21, R21, UR5, RZ, P4, !PT ;  /* 0x0000000515157c10 */ /* 0x000fe2000a7fe4ff */
[----:B------:R0:W-:Y:S01]  /*23020*/  STL [R1+0xa78], R18 ;  /* 0x000a781201007387 */ /* 0x0001e20000100800 */
[----:B------:R0:W-:Y:S01]  /*23030*/  STL [R1+0xa4c], R5 ;  /* 0x000a4c0501007387 */ /* 0x0001e20000100800 */
[----:B------:R-:W-:Y:S01]  /*23040*/  IADD3 R22, P4, R22, UR10, RZ ;  /* 0x0000000a16167c10 */ /* 0x000fe2000ff9e0ff */
[----:B------:R1:W-:Y:S01]  /*23050*/  STL [R1+0xa70], R6 ;  /* 0x000a700601007387 */ /* 0x0003e20000100800 */
[----:B------:R-:W-:Y:S01]  /*23060*/  IADD3.X R23, R23, UR5, RZ, P5, !PT ;  /* 0x0000000517177c10 */ /* 0x000fe2000affe4ff */
[----:B------:R1:W-:Y:S01]  /*23070*/  STL [R1+0xa44], R17 ;  /* 0x000a441101007387 */ /* 0x0003e20000100800 */
[----:B------:R1:W-:Y:S01]  /*23080*/  STL [R1+0xa68], R21 ;  /* 0x000a681501007387 */ /* 0x0003e20000100800 */
[----:B------:R-:W-:Y:S01]  /*23090*/  IADD3 R16, P5, R16, UR10, RZ ;  /* 0x0000000a10107c10 */ /* 0x000fe2000ffbe0ff */
[----:B------:R-:W2:Y:S01]  /*230a0*/  LDL.LU R24, [R1+0xa48] ;  /* 0x000a480001187983 */ /* 0x000ea20000300800 */
[----:B------:R1:W-:Y:S01]  /*230b0*/  STL [R1+0xa3c], R22 ;  /* 0x000a3c1601007387 */ /* 0x0003e20000100800 */
[----:B------:R-:W2:Y:S02]  /*230c0*/  LDL.LU R20, [R1+0xa1c] ;  /* 0x000a1c0001147983 */ /* 0x000ea40000300800 */
[----:B------:R1:W-:Y:S02]  /*230d0*/  STL [R1+0xa60], R23 ;  /* 0x000a601701007387 */ /* 0x0003e40000100800 */
[----:B0-----:R-:W2:Y:S01]  /*230e0*/  LDL.LU R8, [R1+0xa40] ;  /* 0x000a400001087983 */ /* 0x001ea20000300800 */
[----:B------:R0:W-:Y:S01]  /*230f0*/  STL [R1+0xa34], R16 ;  /* 0x000a341001007387 */ /* 0x0001e20000100800 */
[----:B------:R-:W2:Y:S02]  /*23100*/  LDL.LU R25, [R1+0xa14] ;  /* 0x000a140001197983 */ /* 0x000ea40000300800 */
[----:B------:R-:W2:Y:S02]  /*23110*/  LDL.LU R26, [R1+0xa38] ;  /* 0x000a3800011a7983 */ /* 0x000ea40000300800 */
[----:B--2---:R-:W-:-:S05]  /*23120*/  IADD3.X R29, R29, UR5, RZ, P6, !PT ;  /* 0x000000051d1d7c10 */ /* 0x004fca000b7fe4ff */
[----:B------:R2:W-:Y:S01]  /*23130*/  STL [R1+0xa58], R29 ;  /* 0x000a581d01007387 */ /* 0x0005e20000100800 */
[----:B------:R-:W4:Y:S02]  /*23140*/  LDL.LU R27, [R1+0xa30] ;  /* 0x000a3000011b7983 */ /* 0x000f240000300800 */
[----:B------:R-:W4:Y:S01]  /*23150*/  LDL.LU R12, [R1+0xa04] ;  /* 0x000a0400010c7983 */ /* 0x000f220000300800 */
[----:B---3--:R-:W-:-:S05]  /*23160*/  IADD3 R3, P6, R3, UR10, RZ ;  /* 0x0000000a03037c10 */ /* 0x008fca000ffde0ff */
[----:B------:R3:W-:Y:S01]  /*23170*/  STL [R1+0xa2c], R3 ;  /* 0x000a2c0301007387 */ /* 0x0007e20000100800 */
[----:B------:R-:W4:Y:S01]  /*23180*/  LDL.LU R13, [R1+0xa28] ;  /* 0x000a2800010d7983 */ /* 0x000f220000300800 */
[----:B--2---:R-:W-:-:S05]  /*23190*/  IADD3.X R2, R2, UR5, RZ, P1, !PT ;  /* 0x0000000502027c10 */ /* 0x004fca0008ffe4ff */
[----:B------:R2:W-:Y:S01]  /*231a0*/  STL [R1+0xa50], R2 ;  /* 0x000a500201007387 */ /* 0x0005e20000100800 */
[----:B------:R-:W4:Y:S02]  /*231b0*/  LDL.LU R14, [R1+0x9fc] ;  /* 0x0009fc00010e7983 */ /* 0x000f240000300800 */
[----:B------:R-:W4:Y:S02]  /*231c0*/  LDL.LU R15, [R1+0xa20] ;  /* 0x000a2000010f7983 */ /* 0x000f240000300800 */
[----:B------:R-:W4:Y:S01]  /*231d0*/  LDL.LU R7, [R1+0x9f4] ;  /* 0x0009f40001077983 */ /* 0x000f220000300800 */
[----:B------:R-:W4:Y:S01]  /*231e0*/  LDL.LU R11, [R1+0x9ec] ;  /* 0x0009ec00010b7983 */ /* 0x000f220000300800 */
[----:B------:R-:W4:Y:S02]  /*231f0*/  LDL.LU R19, [R1+0xa10] ;  /* 0x000a100001137983 */ /* 0x000f240000300800 */
[----:B-1----:R-:W4:Y:S01]  /*23200*/  LDL.LU R9, [R1+0x9e4] ;  /* 0x0009e40001097983 */ /* 0x002f220000300800 */
[----:B------:R-:W-:-:S05]  /*23210*/  IADD3 R28, P1, R28, UR10, RZ ;  /* 0x0000000a1c1c7c10 */ /* 0x000fca000ff3e0ff */
        /* <DEDUP_REMOVED lines=9> */
[----:B0-----:R-:W4:Y:S02]  /*232b0*/  LDL.LU R16, [R1+0x9e8] ;  /* 0x0009e80001107983 */ /* 0x001f240000300800 */
[----:B------:R-:W4:Y:S02]  /*232c0*/  LDL.LU R29, [R1+0x9bc] ;  /* 0x0009bc00011d7983 */ /* 0x000f240000300800 */
[----:B---3--:R-:W3:Y:S01]  /*232d0*/  LDL.LU R3, [R1+0x9e0] ;  /* 0x0009e00001037983 */ /* 0x008ee20000300800 */
[----:B--2---:R-:W2:Y:S01]  /*232e0*/  LDL.LU R2, [R1+0x9b4] ;  /* 0x0009b40001027983 */ /* 0x004ea20000300800 */
[----:B-1----:R-:W2:Y:S01]  /*232f0*/  LDL.LU R28, [R1+0x9d8] ;  /* 0x0009d800011c7983 */ /* 0x002ea20000300800 */
[----:B------:R-:W-:-:S02]  /*23300*/  IADD3.X R24, R24, UR5, RZ, P2, !PT ;  /* 0x0000000518187c10 */ /* 0x000fc400097fe4ff */
[----:B------:R-:W-:Y:S02]  /*23310*/  IADD3 R20, P2, R20, UR10, RZ ;  /* 0x0000000a14147c10 */ /* 0x000fe4000ff5e0ff */
[----:B------:R-:W-:Y:S02]  /*23320*/  IADD3.X R8, R8, UR5, RZ, P3, !PT ;  /* 0x0000000508087c10 */ /* 0x000fe40009ffe4ff */
[----:B------:R-:W-:Y:S01]  /*23330*/  IADD3.X R26, R26, UR5, RZ, P4, !PT ;  /* 0x000000051a1a7c10 */ /* 0x000fe2000a7fe4ff */
[----:B------:R-:W-:Y:S01]  /*23340*/  IADD3 R0, P4, R0, UR10, RZ ;  /* 0x0000000a00007c10 */ /* 0x000fe2000ff9e0ff */
[----:B------:R-:W-:Y:S01]  /*23350*/  IADD3 R25, P3, R25, UR10, RZ ;  /* 0x0000000a19197c10 */ /* 0x000fe2000ff7e0ff */
[----:B------:R-:W-:Y:S01]  /*23360*/  STL [R1+0xa40], R8 ;  /* 0x000a400801007387 */ /* 0x000fe20000100800 */
[----:B------:R-:W-:Y:S02]  /*23370*/  STL [R1+0xa48], R24 ;  /* 0x000a481801007387 */ /* 0x000fe40000100800 */
[----:B------:R-:W-:Y:S02]  /*23380*/  STL [R1+0xa1c], R20 ;  /* 0x000a1c1401007387 */ /* 0x000fe40000100800 */
[----:B------:R0:W-:Y:S01]  /*23390*/  STL [R1+0xa0c], R0 ;  /* 0x000a0c0001007387 */ /* 0x0001e20000100800 */
[----:B------:R-:W-:Y:S04]  /*233a0*/  STL [R1+0xa14], R25 ;  /* 0x000a141901007387 */ /* 0x000fe80000100800 */
[----:B0-----:R-:W2:Y:S01]  /*233b0*/  LDL.LU R0, [R1+0xd64] ;  /* 0x000d640001007983 */ /* 0x001ea20000300800 */
[----:B------:R-:W-:-:S04]  /*233c0*/  IMAD.MOV.U32 R8, RZ, RZ, c[0x0][0x18c] ;  /* 0x00006300ff087624 */ /* 0x000fc800078e00ff */
[----:B------:R-:W-:-:S04]  /*233d0*/  IMAD.SHL.U32 R8, R8, 0x80, RZ ;  /* 0x0000008008087824 */ /* 0x000fc800078e00ff */
[----:B------:R-:W-:Y:S01]  /*233e0*/  IMAD.SHL.U32 R8, R8, 0x2, RZ ;  /* 0x0000000208087824 */ /* 0x000fe200078e00ff */
[----:B------:R-:W-:Y:S01]  /*233f0*/  STL [R1+0xa38], R26 ;  /* 0x000a381a01007387 */ /* 0x000fe20000100800 */
[----:B----4-:R-:W-:Y:S01]  /*23400*/  IADD3.X R27, R27, UR5, RZ, P5, !PT ;  /* 0x000000051b1b7c10 */ /* 0x010fe2000affe4ff */
[----:B------:R-:W-:-:S04]  /*23410*/  IADD3 R12, P5, R12, UR10, RZ ;  /* 0x0000000a0c0c7c10 */ /* 0x000fc8000ffbe0ff */
[----:B------:R-:W-:Y:S01]  /*23420*/  STL [R1+0xa30], R27 ;  /* 0x000a301b01007387 */ /* 0x000fe20000100800 */
[----:B------:R-:W-:Y:S01]  /*23430*/  STL [R1+0xa04], R12 ;  /* 0x000a040c01007387 */ /* 0x000fe20000100800 */
[----:B------:R-:W-:-:S05]  /*23440*/  IADD3.X R13, R13, UR5, RZ, P6, !PT ;  /* 0x000000050d0d7c10 */ /* 0x000fca000b7fe4ff */
[----:B------:R-:W-:Y:S01]  /*23450*/  STL [R1+0xa28], R13 ;  /* 0x000a280d01007387 */ /* 0x000fe20000100800 */
[----:B------:R-:W-:Y:S02]  /*23460*/  IADD3 R14, P6, R14, R8, RZ ;  /* 0x000000080e0e7210 */ /* 0x000fe40007fde0ff */
[----:B------:R-:W-:-:S03]  /*23470*/  IADD3.X R15, R15, UR5, RZ, P1, !PT ;  /* 0x000000050f0f7c10 */ /* 0x000fc60008ffe4ff */
[----:B------:R-:W-:Y:S01]  /*23480*/  STL [R1+0x9fc], R14 ;  /* 0x0009fc0e01007387 */ /* 0x000fe20000100800 */
[----:B--2---:R-:W-:-:S05]  /*23490*/  IADD3.X R0, R0, UR5, RZ, P2, !PT ;  /* 0x0000000500007c10 */ /* 0x004fca00097fe4ff */
[----:B------:R0:W-:Y:S01]  /*234a0*/  STL [R1+0xa18], R0 ;  /* 0x000a180001007387 */ /* 0x0001e20000100800 */
[----:B------:R-:W-:Y:S03]  /*234b0*/  STL [R1+0xa20], R15 ;  /* 0x000a200f01007387 */ /* 0x000fe60000100800 */
[----:B0-----:R-:W2:Y:S01]  /*234c0*/  LDL.LU R0, [R1+0xd60] ;  /* 0x000d600001007983 */ /* 0x001ea20000300800 */
[-C--:B------:R-:W-:Y:S02]  /*234d0*/  IADD3 R7, P1, R7, R8.reuse, RZ ;  /* 0x0000000807077210 */ /* 0x080fe40007f3e0ff */
[-C--:B------:R-:W-:Y:S02]  /*234e0*/  IADD3 R11, P2, R11, R8.reuse, RZ ;  /* 0x000000080b0b7210 */ /* 0x080fe40007f5e0ff */
[----:B------:R-:W-:Y:S01]  /*234f0*/  IADD3.X R19, R19, UR5, RZ, P3, !PT ;  /* 0x0000000513137c10 */ /* 0x000fe20009ffe4ff */
[-C--:B------:R-:W-:Y:S01]  /*23500*/  IADD3 R9, P3, R9, R8.reuse, RZ ;  /* 0x0000000809097210 */ /* 0x080fe20007f7e0ff */
[----:B------:R-:W-:Y:S01]  /*23510*/  IADD3.X R10, R10, UR5, RZ, P4, !PT ;  /* 0x000000050a0a7c10 */ /* 0x000fe2000a7fe4ff */
[----:B------:R-:W-:Y:S01]  /*23520*/  STL [R1+0x9f4], R7 ;  /* 0x0009f40701007387 */ /* 0x000fe20000100800 */
[-C--:B------:R-:W-:Y:S01]  /*23530*/  IADD3 R18, P4, R18, R8.reuse, RZ ;  /* 0x0000000812127210 */ /* 0x080fe20007f9e0ff */
[----:B------:R-:W-:Y:S01]  /*23540*/  STL [R1+0x9ec], R11 ;  /* 0x0009ec0b01007387 */ /* 0x000fe20000100800 */
[----:B------:R-:W-:Y:S01]  /*23550*/  IADD3.X R5, R5, UR5, RZ, P5, !PT ;  /* 0x0000000505057c10 */ /* 0x000fe2000affe4ff */
[----:B------:R-:W-:Y:S01]  /*23560*/  STL [R1+0xa10], R19 ;  /* 0x000a101301007387 */ /* 0x000fe20000100800 */
[-C--:B------:R-:W-:Y:S01]  /*23570*/  IADD3 R6, P5, R6, R8.reuse, RZ ;  /* 0x0000000806067210 */ /* 0x080fe20007fbe0ff */
[----:B------:R-:W-:Y:S02]  /*23580*/  STL [R1+0x9e4], R9 ;  /* 0x0009e40901007387 */ /* 0x000fe40000100800 */
[----:B------:R-:W-:Y:S01]  /*23590*/  STL [R1+0xa08], R10 ;  /* 0x000a080a01007387 */ /* 0x000fe20000100800 */
[----:B------:R-:W-:Y:S01]  /*235a0*/  STL [R1+0x9dc], R18 ;  /* 0x0009dc1201007387 */ /* 0x000fe20000100800 */
[----:B------:R-:W-:Y:S02]  /*235b0*/  STL [R1+0xa00], R5 ;  /* 0x000a000501007387 */ /* 0x000fe40000100800 */
[----:B------:R-:W-:Y:S02]  /*235c0*/  STL [R1+0x9d4], R6 ;  /* 0x0009d40601007387 */ /* 0x000fe40000100800 */
[--C-:B--2---:R-:W-:Y:S01]  /*235d0*/  IMAD.X R17, R17, 0x1, R0.reuse, P6 ;  /* 0x0000000111117824 */ /* 0x104fe200030e0600 */
[-C--:B------:R-:W-:Y:S01]  /*235e0*/  IADD3 R21, P6, R21, R8.reuse, RZ ;  /* 0x0000000815157210 */ /* 0x080fe20007fde0ff */
[--C-:B------:R-:W-:Y:S01]  /*235f0*/  IMAD.X R22, R22, 0x1, R0.reuse, P1 ;  /* 0x0000000116167824 */ /* 0x100fe200008e0600 */
[-C--:B------:R-:W-:Y:S01]  /*23600*/  IADD3 R23, P1, R23, R8.reuse, RZ ;  /* 0x0000000817177210 */ /* 0x080fe20007f3e0ff */
[--C-:B------:R-:W-:Y:S01]  /*23610*/  IMAD.X R16, R16, 0x1, R0.reuse, P2 ;  /* 0x0000000110107824 */ /* 0x100fe200010e0600 */
[----:B------:R-:W-:Y:S01]  /*23620*/  STL [R1+0x9f8], R17 ;  /* 0x0009f81101007387 */ /* 0x000fe20000100800 */
[-C--:B------:R-:W-:Y:S01]  /*23630*/  IADD3 R29, P2, R29, R8.reuse, RZ ;  /* 0x000000081d1d7210 */ /* 0x080fe20007f5e0ff */
[----:B------:R-:W-:Y:S02]  /*23640*/  STL [R1+0x9cc], R21 ;  /* 0x0009cc1501007387 */ /* 0x000fe40000100800 */
[----:B------:R-:W-:Y:S02]  /*23650*/  STL [R1+0x9f0], R22 ;  /* 0x0009f01601007387 */ /* 0x000fe40000100800 */
[--C-:B---3--:R-:W-:Y:S01]  /*23660*/  IMAD.X R3, R3, 0x1, R0.reuse, P3 ;  /* 0x0000000103037824 */ /* 0x108fe200018e0600 */
[----:B------:R-:W-:Y:S01]  /*23670*/  STL [R1+0x9c4], R23 ;  /* 0x0009c41701007387 */ /* 0x000fe20000100800 */
[----:B------:R-:W-:Y:S01]  /*23680*/  IADD3 R2, P3, R2, R8, RZ ;  /* 0x0000000802027210 */ /* 0x000fe20007f7e0ff */
[----:B------:R-:W-:Y:S02]  /*23690*/  STL [R1+0x9e8], R16 ;  /* 0x0009e81001007387 */ /* 0x000fe40000100800 */
[----:B------:R-:W-:Y:S01]  /*236a0*/  STL [R1+0x9bc], R29 ;  /* 0x0009bc1d01007387 */ /* 0x000fe20000100800 */
[----:B------:R0:W-:Y:S01]  /*236b0*/  STL [R1+0xd5c], R0 ;  /* 0x000d5c0001007387 */ /* 0x0001e20000100800 */
[----:B------:R-:W-:-:S02]  /*236c0*/  IMAD.X R28, R28, 0x1, R0, P4 ;  /* 0x000000011c1c7824 */ /* 0x000fc400020e0600 */
[----:B------:R-:W-:Y:S01]  /*236d0*/  STL [R1+0x9e0], R3 ;  /* 0x0009e00301007387 */ /* 0x000fe20000100800 */
[----:B0-----:R-:W2:Y:S01]  /*236e0*/  LDL.LU R0, [R1+0x9ac] ;  /* 0x0009ac0001007983 */ /* 0x001ea20000300800 */
[----:B------:R-:W-:Y:S02]  /*236f0*/  STL [R1+0x9b4], R2 ;  /* 0x0009b40201007387 */ /* 0x000fe40000100800 */
[----:B------:R-:W3:Y:S02]  /*23700*/  LDL.LU R4, [R1+0x99c] ;  /* 0x00099c0001047983 */ /* 0x000ee40000300800 */
[----:B------:R-:W-:Y:S01]  /*23710*/  STL [R1+0x9d8], R28 ;  /* 0x0009d81c01007387 */ /* 0x000fe20000100800 */
[----:B---3--:R0:W-:Y:S04]  /*23720*/  STL [R1+0xd50], R4 ;  /* 0x000d500401007387 */ /* 0x0081e80000100800 */
[----:B0-----:R-:W3:Y:S04]  /*23730*/  LDL.LU R4, [R1+0x9c8] ;  /* 0x0009c80001047983 */ /* 0x001ee80000300800 */
[----:B---3--:R0:W-:Y:S04]  /*23740*/  STL [R1+0xd54], R4 ;  /* 0x000d540401007387 */ /* 0x0081e80000100800 */
[----:B0-----:R-:W3:Y:S01]  /*23750*/  LDL.LU R4, [R1+0x9a4] ;  /* 0x0009a40001047983 */ /* 0x001ee20000300800 */
[----:B--2---:R-:W-:-:S03]  /*23760*/  IADD3 R0, P4, R0, R8, RZ ;  /* 0x0000000800007210 */ /* 0x004fc60007f9e0ff */
[----:B---3--:R0:W-:Y:S04]  /*23770*/  STL [R1+0xd58], R4 ;  /* 0x000d580401007387 */ /* 0x0081e80000100800 */
[----:B0-----:R-:W2:Y:S01]  /*23780*/  LDL.LU R4, [R1+0x9d0] ;  /* 0x0009d00001047983 */ /* 0x001ea20000300800 */
[----:B------:R-:W3:Y:S02]  /*23790*/  LDL.LU R24, [R1+0x9c0] ;  /* 0x0009c00001187983 */ /* 0x000ee40000300800 */
[----:B------:R-:W4:Y:S02]  /*237a0*/  LDL.LU R20, [R1+0x994] ;  /* 0x0009940001147983 */ /* 0x000f240000300800 */
        /* <DEDUP_REMOVED lines=24> */
[----:B------:R0:W-:Y:S02]  /*23930*/  STL [R1+0x9ac], R0 ;  /* 0x0009ac0001007387 */ /* 0x0001e40000100800 */
[----:B0-----:R-:W2:Y:S02]  /*23940*/  LDL.LU R0, [R1+0xd5c] ;  /* 0x000d5c0001007983 */ /* 0x001ea40000300800 */
[----:B--2---:R-:W-:-:S05]  /*23950*/  IMAD.X R4, R4, 0x1, R0, P5 ;  /* 0x0000000104047824 */ /* 0x004fca00028e0600 */
[----:B------:R0:W-:Y:S04]  /*23960*/  STL [R1+0x9d0], R4 ;  /* 0x0009d00401007387 */ /* 0x0001e80000100800 */
[----:B0-----:R-:W2:Y:S02]  /*23970*/  LDL.LU R4, [R1+0xd58] ;  /* 0x000d580001047983 */ /* 0x001ea40000300800 */
[----:B--2---:R-:W-:-:S05]  /*23980*/  IADD3 R4, P5, R4, R8, RZ ;  /* 0x0000000804047210 */ /* 0x004fca0007fbe0ff */
[----:B------:R0:W-:Y:S04]  /*23990*/  STL [R1+0x9a4], R4 ;  /* 0x0009a40401007387 */ /* 0x0001e80000100800 */
[----:B0-----:R-:W2:Y:S02]  /*239a0*/  LDL.LU R4, [R1+0xd54] ;  /* 0x000d540001047983 */ /* 0x001ea40000300800 */
[----:B--2---:R-:W-:-:S05]  /*239b0*/  IMAD.X R4, R4, 0x1, R0, P6 ;  /* 0x0000000104047824 */ /* 0x004fca00030e0600 */
[----:B------:R0:W-:Y:S04]  /*239c0*/  STL [R1+0x9c8], R4 ;  /* 0x0009c80401007387 */ /* 0x0001e80000100800 */
[----:B0-----:R-:W2:Y:S01]  /*239d0*/  LDL.LU R4, [R1+0xd50] ;  /* 0x000d500001047983 */ /* 0x001ea20000300800 */
[--C-:B---3--:R-:W-:Y:S01]  /*239e0*/  IMAD.X R24, R24, 0x1, R0.reuse, P1 ;  /* 0x0000000118187824 */ /* 0x108fe200008e0600 */
[-C--:B----4-:R-:W-:Y:S01]  /*239f0*/  IADD3 R20, P1, R20, R8.reuse, RZ ;  /* 0x0000000814147210 */ /* 0x090fe20007f3e0ff */
[--C-:B------:R-:W-:Y:S01]  /*23a00*/  IMAD.X R25, R25, 0x1, R0.reuse, P2 ;  /* 0x0000000119197824 */ /* 0x100fe200010e0600 */
[-C--:B------:R-:W-:Y:S01]  /*23a10*/  IADD3 R26, P2, R26, R8.reuse, RZ ;  /* 0x000000081a1a7210 */ /* 0x080fe20007f5e0ff */
        /* <DEDUP_REMOVED lines=16> */
[----:B------:R-:W-:Y:S01]  /*23b20*/  IMAD.X R2, R2, 0x1, R0, P1 ;  /* 0x0000000102027824 */ /* 0x000fe200008e0600 */
[----:B------:R-:W-:-:S02]  /*23b30*/  IADD3 R28, P1, R28, R8, RZ ;  /* 0x000000081c1c7210 */ /* 0x000fc40007f3e0ff */
[----:B--2---:R-:W-:-:S05]  /*23b40*/  IADD3 R4, P6, R4, R8, RZ ;  /* 0x0000000804047210 */ /* 0x004fca0007fde0ff */
[----:B------:R-:W-:Y:S01]  /*23b50*/  STL [R1+0x99c], R4 ;  /* 0x00099c0401007387 */ /* 0x000fe20000100800 */
[----:B------:R-:W-:Y:S02]  /*23b60*/  STL [R1+0x9c0], R24 ;  /* 0x0009c01801007387 */ /* 0x000fe40000100800 */
[----:B------:R-:W-:Y:S02]  /*23b70*/  STL [R1+0x994], R20 ;  /* 0x0009941401007387 */ /* 0x000fe40000100800 */
[----:B------:R-:W-:Y:S01]  /*23b80*/  STL [R1+0x9b8], R25 ;  /* 0x0009b81901007387 */ /* 0x000fe20000100800 */
[----:B------:R-:W-:Y:S01]  /*23b90*/  STL [R1+0x98c], R26 ;  /* 0x00098c1a01007387 */ /* 0x000fe20000100800 */
[----:B------:R-:W-:Y:S02]  /*23ba0*/  STL [R1+0x9b0], R27 ;  /* 0x0009b01b01007387 */ /* 0x000fe40000100800 */
[----:B------:R-:W-:Y:S02]  /*23bb0*/  STL [R1+0x984], R12 ;  /* 0x0009840c01007387 */ /* 0x000fe40000100800 */
[--C-:B------:R-:W-:Y:S01]  /*23bc0*/  IMAD.X R11, R11, 0x1, R0.reuse, P6 ;  /* 0x000000010b0b7824 */ /* 0x100fe200030e0600 */
[----:B------:R-:W-:Y:S01]  /*23bd0*/  STL [R1+0x9a8], R13 ;  /* 0x0009a80d01007387 */ /* 0x000fe20000100800 */
[----:B------:R-:W-:Y:S01]  /*23be0*/  IADD3 R19, P6, R19, R8, RZ ;  /* 0x0000000813137210 */ /* 0x000fe20007fde0ff */
[----:B------:R-:W-:Y:S02]  /*23bf0*/  STL [R1+0x97c], R14 ;  /* 0x00097c0e01007387 */ /* 0x000fe40000100800 */
[----:B------:R-:W-:Y:S01]  /*23c00*/  STL [R1+0x9a0], R15 ;  /* 0x0009a00f01007387 */ /* 0x000fe20000100800 */
[----:B------:R-:W-:Y:S01]  /*23c10*/  STL [R1+0x974], R7 ;  /* 0x0009740701007387 */ /* 0x000fe20000100800 */
[----:B------:R-:W-:Y:S02]  /*23c20*/  STL [R1+0x998], R11 ;  /* 0x0009980b01007387 */ /* 0x000fe40000100800 */
[----:B------:R-:W-:Y:S02]  /*23c30*/  STL [R1+0x96c], R19 ;  /* 0x00096c1301007387 */ /* 0x000fe40000100800 */
[----:B------:R-:W-:Y:S01]  /*23c40*/  STL [R1+0x990], R9 ;  /* 0x0009900901007387 */ /* 0x000fe20000100800 */
[----:B------:R-:W-:Y:S01]  /*23c50*/  STL [R1+0x964], R10 ;  /* 0x0009640a01007387 */ /* 0x000fe20000100800 */
[----:B------:R-:W-:Y:S02]  /*23c60*/  STL [R1+0x988], R18 ;  /* 0x0009881201007387 */ /* 0x000fe40000100800 */
[----:B------:R-:W-:Y:S02]  /*23c70*/  STL [R1+0x95c], R5 ;  /* 0x00095c0501007387 */ /* 0x000fe40000100800 */
[----:B------:R-:W-:Y:S01]  /*23c80*/  STL [R1+0x980], R6 ;  /* 0x0009800601007387 */ /* 0x000fe20000100800 */
[----:B------:R-:W-:Y:S01]  /*23c90*/  STL [R1+0x954], R17 ;  /* 0x0009541101007387 */ /* 0x000fe20000100800 */
[----:B------:R-:W-:-:S02]  /*23ca0*/  IMAD.X R29, R29, 0x1, R0, P6 ;  /* 0x000000011d1d7824 */ /* 0x000fc400030e0600 */
[----:B------:R-:W-:Y:S02]  /*23cb0*/  STL [R1+0x978], R21 ;  /* 0x0009781501007387 */ /* 0x000fe40000100800 */
[----:B------:R-:W-:Y:S01]  /*23cc0*/  STL [R1+0x94c], R22 ;  /* 0x00094c1601007387 */ /* 0x000fe20000100800 */
[----:B------:R-:W-:Y:S01]  /*23cd0*/  IADD3 R3, P6, R3, R8, RZ ;  /* 0x0000000803037210 */ /* 0x000fe20007fde0ff */
[----:B------:R-:W-:Y:S01]  /*23ce0*/  STL [R1+0x970], R23 ;  /* 0x0009701701007387 */ /* 0x000fe20000100800 */
[----:B------:R-:W-:Y:S02]  /*23cf0*/  STL [R1+0x944], R16 ;  /* 0x0009441001007387 */ /* 0x000fe40000100800 */
[----:B------:R-:W-:Y:S02]  /*23d00*/  STL [R1+0x968], R29 ;  /* 0x0009681d01007387 */ /* 0x000fe40000100800 */
[----:B------:R0:W-:Y:S01]  /*23d10*/  STL [R1+0xd4c], R8 ;  /* 0x000d4c0801007387 */ /* 0x0001e20000100800 */
[----:B------:R-:W-:Y:S04]  /*23d20*/  STL [R1+0x93c], R3 ;  /* 0x00093c0301007387 */ /* 0x000fe80000100800 */
        /* <DEDUP_REMOVED lines=8> */
[----:B--2---:R-:W-:-:S03]  /*23db0*/  IMAD.X R8, R8, 0x1, R0, P2 ;  /* 0x0000000108087824 */ /* 0x004fc600010e0600 */
        /* <DEDUP_REMOVED lines=30> */
[----:B--2---:R-:W-:-:S05]  /*23fa0*/  IADD3 R4, P2, R4, R8, RZ ;  /* 0x0000000804047210 */ /* 0x004fca0007f5e0ff */
[----:B------:R0:W-:Y:S04]  /*23fb0*/  STL [R1+0x92c], R4 ;  /* 0x00092c0401007387 */ /* 0x0001e80000100800 */
[----:B0-----:R-:W2:Y:S02]  /*23fc0*/  LDL.LU R4, [R1+0xd48] ;  /* 0x000d480001047983 */ /* 0x001ea40000300800 */
[----:B--2---:R-:W-:-:S05]  /*23fd0*/  IMAD.X R4, R4, 0x1, R0, P3 ;  /* 0x0000000104047824 */ /* 0x004fca00018e0600 */
[----:B------:R0:W-:Y:S04]  /*23fe0*/  STL [R1+0x950], R4 ;  /* 0x0009500401007387 */ /* 0x0001e80000100800 */
[----:B0-----:R-:W2:Y:S02]  /*23ff0*/  LDL.LU R4, [R1+0xd44] ;  /* 0x000d440001047983 */ /* 0x001ea40000300800 */
[----:B--2---:R-:W-:-:S05]  /*24000*/  IADD3 R4, P3, R4, R8, RZ ;  /* 0x0000000804047210 */ /* 0x004fca0007f7e0ff */
[----:B------:R0:W-:Y:S04]  /*24010*/  STL [R1+0x924], R4 ;  /* 0x0009240401007387 */ /* 0x0001e80000100800 */
[----:B0-----:R-:W2:Y:S01]  /*24020*/  LDL.LU R4, [R1+0xd40] ;  /* 0x000d400001047983 */ /* 0x001ea20000300800 */
[--C-:B----4-:R-:W-:Y:S01]  /*24030*/  IMAD.X R20, R20, 0x1, R0.reuse, P5 ;  /* 0x0000000114147824 */ /* 0x110fe200028e0600 */
        /* <DEDUP_REMOVED lines=18> */
[----:B------:R-:W-:Y:S01]  /*24160*/  IADD3 R29, P3, R29, R8, RZ ;  /* 0x000000081d1d7210 */ /* 0x000fe20007f7e0ff */
[----:B------:R-:W-:-:S02]  /*24170*/  IMAD.X R28, R28, 0x1, R0, P5 ;  /* 0x000000011c1c7824 */ /* 0x000fc400028e0600 */
[----:B--2---:R-:W-:Y:S01]  /*24180*/  IMAD.X R4, R4, 0x1, R0, P4 ;  /* 0x0000000104047824 */ /* 0x004fe200020e0600 */
[----:B---3--:R-:W-:-:S04]  /*24190*/  IADD3 R24, P4, R24, R8, RZ ;  /* 0x0000000818187210 */ /* 0x008fc80007f9e0ff */
[----:B------:R-:W-:Y:S01]  /*241a0*/  STL [R1+0x948], R4 ;  /* 0x0009480401007387 */ /* 0x000fe20000100800 */
[----:B------:R-:W-:Y:S02]  /*241b0*/  STL [R1+0x91c], R24 ;  /* 0x00091c1801007387 */ /* 0x000fe40000100800 */
[----:B------:R-:W-:Y:S02]  /*241c0*/  STL [R1+0x940], R20 ;  /* 0x0009401401007387 */ /* 0x000fe40000100800 */
[----:B------:R-:W-:Y:S01]  /*241d0*/  STL [R1+0x914], R25 ;  /* 0x0009141901007387 */ /* 0x000fe20000100800 */
[----:B------:R-:W-:Y:S01]  /*241e0*/  STL [R1+0x938], R26 ;  /* 0x0009381a01007387 */ /* 0x000fe20000100800 */
[----:B------:R-:W-:Y:S02]  /*241f0*/  STL [R1+0x90c], R27 ;  /* 0x00090c1b01007387 */ /* 0x000fe40000100800 */
        /* <DEDUP_REMOVED lines=17> */
[----:B------:R-:W-:-:S02]  /*24310*/  IMAD.X R3, R3, 0x1, R0, P4 ;  /* 0x0000000103037824 */ /* 0x000fc400020e0600 */
[----:B------:R-:W-:Y:S01]  /*24320*/  STL [R1+0x8cc], R23 ;  /* 0x0008cc1701007387 */ /* 0x000fe20000100800 */
[-C--:B------:R-:W-:Y:S01]  /*24330*/  IADD3 R2, P4, R2, R8.reuse, RZ ;  /* 0x0000000802027210 */ /* 0x080fe20007f9e0ff */
[----:B------:R-:W-:Y:S01]  /*24340*/  STL [R1+0x8f0], R16 ;  /* 0x0008f01001007387 */ /* 0x000fe20000100800 */
[----:B------:R-:W-:Y:S02]  /*24350*/  STL [R1+0x8c4], R29 ;  /* 0x0008c41d01007387 */ /* 0x000fe40000100800 */
[----:B------:R0:W-:Y:S02]  /*24360*/  STL [R1+0xd3c], R0 ;  /* 0x000d3c0001007387 */ /* 0x0001e40000100800 */
        /* <DEDUP_REMOVED lines=1372> */
[----:B--2---:R-:W-:Y:S01]  /*29930*/  IMAD.X R20, R20, 0x1, R0, P5 ;  /* 0x0000000114147824 */ /* 0x004fe200028e0600 */
[----:B---3--:R-:W-:-:S04]  /*29940*/  IADD3 R24, P5, R24, R8, RZ ;  /* 0x0000000818187210 */ /* 0x008fc80007fbe0ff */
[----:B------:R0:W-:Y:S04]  /*29950*/  STL [R1+0xaf4], R20 ;  /* 0x000af41401007387 */ /* 0x0001e80000100800 */
[----:B0-----:R0:W5:Y:S01]  /*29960*/  LDL.LU R20, [R1+0xc5c] ;  /* 0x000c5c0001147983 */ /* 0x0011620000300800 */
[----:B------:R1:W-:Y:S03]  /*29970*/  STL [R1+0xb30], R24 ;  /* 0x000b301801007387 */ /* 0x0003e60000100800 */
[----:B-1----:R0:W5:Y:S01]  /*29980*/  LDL.LU R24, [R1+0xc58] ;  /* 0x000c580001187983 */ /* 0x0021620000300800 */
[----:B------:R1:W-:Y:S03]  /*29990*/  STL [R1+0xafc], R4 ;  /* 0x000afc0401007387 */ /* 0x0003e60000100800 */
[----:B-1----:R0:W5:Y:S01]  /*299a0*/  LDL.LU R4, [R1+0xc54] ;  /* 0x000c540001047983 */ /* 0x0021620000300800 */
[----:B------:R1:W-:Y:S03]  /*299b0*/  STL [R1+0xb38], R19 ;  /* 0x000b381301007387 */ /* 0x0003e60000100800 */
[----:B-1----:R0:W5:Y:S01]  /*299c0*/  LDL.LU R19, [R1+0xc50] ;  /* 0x000c500001137983 */ /* 0x0021620000300800 */
[----:B------:R1:W-:Y:S03]  /*299d0*/  STL [R1+0xb04], R11 ;  /* 0x000b040b01007387 */ /* 0x0003e60000100800 */
[----:B-1----:R0:W5:Y:S01]  /*299e0*/  LDL.LU R11, [R1+0xc4c] ;  /* 0x000c4c00010b7983 */ /* 0x0021620000300800 */
[----:B------:R1:W-:Y:S02]  /*299f0*/  STL [R1+0xb40], R7 ;  /* 0x000b400701007387 */ /* 0x0003e40000100800 */
[--C-:B------:R-:W-:Y:S01]  /*29a00*/  IMAD.X R28, R28, 0x1, R0.reuse, P5 ;  /* 0x000000011c1c7824 */ /* 0x100fe200028e0600 */
[----:B-1----:R0:W5:Y:S01]  /*29a10*/  LDL.LU R7, [R1+0xc48] ;  /* 0x000c480001077983 */ /* 0x0021620000300800 */
        /* <DEDUP_REMOVED lines=13> */
[----:B-1----:R-:W2:Y:S01]  /*29af0*/  LDL.LU R28, [R1+0xc2c] ;  /* 0x000c2c00011c7983 */ /* 0x002ea20000300800 */
[-C--:B------:R-:W-:Y:S01]  /*29b00*/  IADD3 R25, P5, R25, R8.reuse, RZ ;  /* 0x0000000819197210 */ /* 0x080fe20007fbe0ff */
[--C-:B------:R-:W-:Y:S01]  /*29b10*/  IMAD.X R26, R26, 0x1, R0.reuse, P6 ;  /* 0x000000011a1a7824 */ /* 0x100fe200030e0600 */
[-C--:B------:R-:W-:Y:S01]  /*29b20*/  IADD3 R27, P6, R27, R8.reuse, RZ ;  /* 0x000000081b1b7210 */ /* 0x080fe20007fde0ff */
[--C-:B------:R-:W-:Y:S01]  /*29b30*/  IMAD.X R12, R12, 0x1, R0.reuse, P1 ;  /* 0x000000010c0c7824 */ /* 0x100fe200008e0600 */
[----:B------:R-:W-:Y:S01]  /*29b40*/  IADD3 R13, P1, R13, R8, RZ ;  /* 0x000000080d0d7210 */ /* 0x000fe20007f3e0ff */
[----:B------:R-:W-:Y:S01]  /*29b50*/  STL [R1+0xb60], R25 ;  /* 0x000b601901007387 */ /* 0x000fe20000100800 */
[----:B------:R-:W-:-:S02]  /*29b60*/  IMAD.X R14, R14, 0x1, R0, P2 ;  /* 0x000000010e0e7824 */ /* 0x000fc400010e0600 */
[----:B------:R-:W-:Y:S01]  /*29b70*/  STL [R1+0xb2c], R26 ;  /* 0x000b2c1a01007387 */ /* 0x000fe20000100800 */
[-C--:B------:R-:W-:Y:S01]  /*29b80*/  IADD3 R15, P2, R15, R8.reuse, RZ ;  /* 0x000000080f0f7210 */ /* 0x080fe20007f5e0ff */
[--C-:B------:R-:W-:Y:S01]  /*29b90*/  IMAD.X R9, R9, 0x1, R0.reuse, P3 ;  /* 0x0000000109097824 */ /* 0x100fe200018e0600 */
[----:B------:R-:W-:Y:S01]  /*29ba0*/  STL [R1+0xb68], R27 ;  /* 0x000b681b01007387 */ /* 0x000fe20000100800 */
[----:B------:R-:W-:Y:S01]  /*29bb0*/  IADD3 R10, P3, R10, R8, RZ ;  /* 0x000000080a0a7210 */ /* 0x000fe20007f7e0ff */
[----:B------:R-:W-:Y:S02]  /*29bc0*/  STL [R1+0xb34], R12 ;  /* 0x000b340c01007387 */ /* 0x000fe40000100800 */
[----:B------:R-:W-:Y:S02]  /*29bd0*/  STL [R1+0xb70], R13 ;  /* 0x000b700d01007387 */ /* 0x000fe40000100800 */
[--C-:B------:R-:W-:Y:S01]  /*29be0*/  IMAD.X R5, R5, 0x1, R0.reuse, P4 ;  /* 0x0000000105057824 */ /* 0x100fe200020e0600 */
[----:B------:R-:W-:Y:S01]  /*29bf0*/  STL [R1+0xb3c], R14 ;  /* 0x000b3c0e01007387 */ /* 0x000fe20000100800 */
[----:B------:R-:W-:-:S02]  /*29c00*/  IMAD.X R6, R6, 0x1, R0, P5 ;  /* 0x0000000106067824 */ /* 0x000fc400028e0600 */
[----:B------:R-:W-:Y:S02]  /*29c10*/  STL [R1+0xb78], R15 ;  /* 0x000b780f01007387 */ /* 0x000fe40000100800 */
[--C-:B------:R-:W-:Y:S01]  /*29c20*/  IMAD.X R21, R21, 0x1, R0.reuse, P6 ;  /* 0x0000000115157824 */ /* 0x100fe200030e0600 */
[----:B------:R-:W-:Y:S01]  /*29c30*/  STL [R1+0xb44], R9 ;  /* 0x000b440901007387 */ /* 0x000fe20000100800 */
[----:B------:R-:W-:Y:S02]  /*29c40*/  STL [R1+0xb7c], R10 ;  /* 0x000b7c0a01007387 */ /* 0x000fe40000100800 */
[----:B------:R-:W-:Y:S02]  /*29c50*/  STL [R1+0xb4c], R5 ;  /* 0x000b4c0501007387 */ /* 0x000fe40000100800 */
[----:B------:R-:W-:Y:S01]  /*29c60*/  STL [R1+0xb54], R6 ;  /* 0x000b540601007387 */ /* 0x000fe20000100800 */
[----:B------:R-:W-:Y:S01]  /*29c70*/  STL [R1+0xb5c], R21 ;  /* 0x000b5c1501007387 */ /* 0x000fe20000100800 */
[----:B------:R-:W-:-:S02]  /*29c80*/  IMAD.X R22, R22, 0x1, R0, P1 ;  /* 0x0000000116167824 */ /* 0x000fc400008e0600 */
[--C-:B------:R-:W-:Y:S02]  /*29c90*/  IMAD.X R23, R23, 0x1, R0.reuse, P2 ;  /* 0x0000000117177824 */ /* 0x100fe400010e0600 */
[----:B--2---:R-:W-:-:S05]  /*29ca0*/  IMAD.X R28, R28, 0x1, R0, P3 ;  /* 0x000000011c1c7824 */ /* 0x004fca00018e0600 */
[----:B------:R1:W-:Y:S01]  /*29cb0*/  STL [R1+0xb74], R28 ;  /* 0x000b741c01007387 */ /* 0x0003e20000100800 */
[----:B------:R0:W-:Y:S03]  /*29cc0*/  STL [R1+0xb64], R22 ;  /* 0x000b641601007387 */ /* 0x0001e60000100800 */
[----:B-1----:R-:W1:Y:S01]  /*29cd0*/  S2R R28, SR_TID.X ;  /* 0x00000000001c7919 */ /* 0x002e620000002100 */
[----:B------:R0:W-:Y:S01]  /*29ce0*/  STL [R1+0xb6c], R23 ;  /* 0x000b6c1701007387 */ /* 0x0001e20000100800 */
[----:B-1----:R-:W-:-:S05]  /*29cf0*/  LOP3.LUT R28, R28, 0x3f, RZ, 0xc0, !PT ;  /* 0x0000003f1c1c7812 */ /* 0x002fca00078ec0ff */
[----:B------:R-:W-:Y:S01]  /*29d00*/  IMAD.SHL.U32 R28, R28, 0x2, RZ ;  /* 0x000000021c1c7824 */ /* 0x000fe200078e00ff */
[----:B0-----:R-:W-:Y:S01]  /*29d10*/  @!P0 CALL.REL.NOINC `(.L_x_2) ;  /* 0x0000001000008944 */ /* 0x001fe20003c00000 */
[----:B------:R-:W-:Y:S05]  /*29d20*/  BRA `(.L_x_3) ;  /* 0xfffe83c000007947 */ /* 0x000fea000383ffff */
.L_x_2:
[----:B-----5:R0:W-:Y:S04]  /*29d30*/  STL [R1+0xc34], R16 ;  /* 0x000c341001007387 */ /* 0x0201e80000100800 */
[----:B------:R1:W-:Y:S01]  /*29d40*/  STL [R1+0xc30], R2 ;  /* 0x000c300201007387 */ /* 0x0003e20000100800 */
[----:B0-----:R-:W-:-:S03]  /*29d50*/  IMAD.MOV.U32 R16, RZ, RZ, R4 ;  /* 0x000000ffff107224 */ /* 0x001fc600078e0004 */
[----:B-1----:R-:W2:Y:S04]  /*29d60*/  LDL.LU R2, [R1+0x22c] ;  /* 0x00022c0001027983 */ /* 0x002ea80000300800 */
[----:B------:R-:W2:Y:S04]  /*29d70*/  LDL.LU R6, [R1+0x23c] ;  /* 0x00023c0001067983 */ /* 0x000ea80000300800 */
[----:B------:R0:W-:Y:S04]  /*29d80*/  STL [R1+0xc2c], R3 ;  /* 0x000c2c0301007387 */ /* 0x0001e80000100800 */
[----:B0-----:R-:W3:Y:S04]  /*29d90*/  LDL.LU R3, [R1+0x24c] ;  /* 0x00024c0001037983 */ /* 0x001ee80000300800 */
[----:B------:R-:W3:Y:S04]  /*29da0*/  LDL.LU R5, [R1+0x25c] ;  /* 0x00025c0001057983 */ /* 0x000ee80000300800 */
[----:B------:R-:W4:Y:S04]  /*29db0*/  LDL.LU R0, [R1+0x26c] ;  /* 0x00026c0001007983 */ /* 0x000f280000300800 */
        /* <DEDUP_REMOVED lines=10> */
[----:B------:R-:W4:Y:S01]  /*29e60*/  LDL.LU R14, [R1+0x234] ;  /* 0x00023400010e7983 */ /* 0x000f220000300800 */
[----:B------:R-:W-:-:S03]  /*29e70*/  F2FP.PACK_AB R7, R16, R7 ;  /* 0x000000071007723e */ /* 0x000fc600000000ff */
[----:B------:R-:W4:Y:S04]  /*29e80*/  LDL.LU R13, [R1+0x244] ;  /* 0x00024400010d7983 */ /* 0x000f280000300800 */
[----:B------:R-:W4:Y:S04]  /*29e90*/  LDL.LU R21, [R1+0x254] ;  /* 0x0002540001157983 */ /* 0x000f280000300800 */
[----:B------:R-:W4:Y:S04]  /*29ea0*/  LDL.LU R22, [R1+0x264] ;  /* 0x0002640001167983 */ /* 0x000f280000300800 */
[----:B------:R-:W4:Y:S04]  /*29eb0*/  LDL.LU R23, [R1+0x274] ;  /* 0x0002740001177983 */ /* 0x000f280000300800 */
[----:B------:R-:W4:Y:S01]  /*29ec0*/  LDL.LU R16, [R1+0xc34] ;  /* 0x000c340001107983 */ /* 0x000f220000300800 */
[----:B--2---:R-:W-:-:S03]  /*29ed0*/  F2FP.PACK_AB R6, R2, R6 ;  /* 0x000000060206723e */ /* 0x004fc600000000ff */
[----:B------:R-:W2:Y:S01]  /*29ee0*/  LDL.LU R2, [R1+0xc30] ;  /* 0x000c300001027983 */ /* 0x000ea20000300800 */
[----:B---3--:R-:W-:-:S03]  /*29ef0*/  F2FP.PACK_AB R5, R3, R5 ;  /* 0x000000050305723e */ /* 0x008fc600000000ff */
[----:B------:R-:W2:Y:S01]  /*29f00*/  LDL.LU R3, [R1+0xc2c] ;  /* 0x000c2c0001037983 */ /* 0x000ea20000300800 */
[----:B------:R-:W-:Y:S02]  /*29f10*/  F2FP.PACK_AB R18, R18, R17 ;  /* 0x000000111212723e */ /* 0x000fe400000000ff */
[----:B------:R-:W-:Y:S02]  /*29f20*/  F2FP.PACK_AB R19, R20, R19 ;  /* 0x000000131413723e */ /* 0x000fe400000000ff */
[----:B----4-:R-:W-:Y:S02]  /*29f30*/  F2FP.PACK_AB R4, R0, R4 ;  /* 0x000000040004723e */ /* 0x010fe400000000ff */
[----:B------:R-:W-:Y:S02]  /*29f40*/  F2FP.PACK_AB R11, R28, R11 ;  /* 0x0000000b1c0b723e */ /* 0x000fe400000000ff */
[----:B------:R-:W-:Y:S02]  /*29f50*/  F2FP.PACK_AB R10, R25, R10 ;  /* 0x0000000a190a723e */ /* 0x000fe400000000ff */
[----:B------:R-:W-:-:S02]  /*29f60*/  F2FP.PACK_AB R9, R26, R9 ;  /* 0x000000091a09723e */ /* 0x000fc400000000ff */
[----:B------:R-:W-:Y:S02]  /*29f70*/  F2FP.PACK_AB R8, R27, R8 ;  /* 0x000000081b08723e */ /* 0x000fe400000000ff */
[----:B------:R-:W-:Y:S02]  /*29f80*/  F2FP.PACK_AB R15, R24, R15 ;  /* 0x0000000f180f723e */ /* 0x000fe400000000ff */
[----:B------:R-:W-:Y:S02]  /*29f90*/  F2FP.PACK_AB R14, R12, R14 ;  /* 0x0000000e0c0e723e */ /* 0x000fe400000000ff */
[----:B------:R-:W-:Y:S02]  /*29fa0*/  F2FP.PACK_AB R13, R13, R21 ;  /* 0x000000150d0d723e */ /* 0x000fe400000000ff */
[----:B------:R-:W-:Y:S02]  /*29fb0*/  F2FP.PACK_AB R12, R22, R23 ;  /* 0x00000017160c723e */ /* 0x000fe400000000ff */
[----:B------:R-:W-:-:S02]  /*29fc0*/  F2FP.PACK_AB R17, R16, R29 ;  /* 0x0000001d1011723e */ /* 0x000fc400000000ff */
[----:B--2---:R-:W-:Y:S02]  /*29fd0*/  F2FP.PACK_AB R16, R3, R2 ;  /* 0x000000020310723e */ /* 0x004fe400000000ff */
.L_x_1:
[----:B------:R-:W2:Y:S04]  /*29fe0*/  LDL.LU R3, [R1+0xbac] ;  /* 0x000bac0001037983 */ /* 0x000ea80000300800 */
[----:B------:R-:W3:Y:S04]  /*29ff0*/  LDL.LU R22, [R1+0xba8] ;  /* 0x000ba80001167983 */ /* 0x000ee80000300800 */
[----:B------:R-:W4:Y:S04]  /*2a000*/  LDL.LU R24, [R1+0x178] ;  /* 0x0001780001187983 */ /* 0x000f280000300800 */
[----:B------:R-:W5:Y:S04]  /*2a010*/  LDL.LU R21, [R1+0xba4] ;  /* 0x000ba40001157983 */ /* 0x000f680000300800 */
[----:B------:R-:W1:Y:S02]  /*2a020*/  S2R R23, SR_TID.X ;  /* 0x0000000000177919 */ /* 0x000e640000002100 */
[----:B01----:R-:W-:-:S02]  /*2a030*/  IMAD.SHL.U32 R2, R23, 0x80, RZ ;  /* 0x0000008017027824 */ /* 0x003fc400078e00ff */
[C---:B------:R-:W-:Y:S02]  /*2a040*/  IMAD.SHL.U32 R20, R23.reuse, 0x200, RZ ;  /* 0x0000020017147824 */ /* 0x040fe400078e00ff */
[----:B------:R-:W-:-:S03]  /*2a050*/  IMAD.SHL.U32 R0, R23, 0x4, RZ ;  /* 0x0000000417007824 */ /* 0x000fc600078e00ff */
[----:B------:R-:W-:Y:S01]  /*2a060*/  LOP3.LUT R20, R20, 0xc00, RZ, 0xc0, !PT ;  /* 0x00000c0014147812 */ /* 0x000fe200078ec0ff */
[----:B------:R-:W-:Y:S01]  /*2a070*/  BAR.SYNC.DEFER_BLOCKING 0x0 ;  /* 0x0000000000007b1d */ /* 0x000fe20000010000 */
[----:B--2---:R-:W-:-:S04]  /*2a080*/  LOP3.LUT R3, R3, 0xc00, R2, 0xf8, !PT ;  /* 0x00000c0003037812 */ /* 0x004fc800078ef802 */
[----:B------:R-:W-:Y:S02]  /*2a090*/  LOP3.LUT R3, R3, 0x70, R0, 0x78, !PT ;  /* 0x0000007003037812 */ /* 0x000fe400078e7800 */
[----:B---3--:R-:W-:Y:S02]  /*2a0a0*/  LOP3.LUT R0, R20, 0x1f0, R22, 0xf8, !PT ;  /* 0x000001f014007812 */ /* 0x008fe400078ef816 */
[----:B------:R-:W0:Y:S01]  /*2a0b0*/  S2R R22, SR_TID.X ;  /* 0x0000000000167919 */ /* 0x000e220000002100 */
[----:B------:R-:W-:-:S05]  /*2a0c0*/  LOP3.LUT R2, R23, 0x20, RZ, 0xc0, !PT ;  /* 0x0000002017027812 */ /* 0x000fca00078ec0ff */
[----:B------:R-:W-:-:S05]  /*2a0d0*/  IMAD R3, R2, 0x10, R3 ;  /* 0x0000001002037824 */ /* 0x000fca00078e0203 */
[----:B------:R-:W-:Y:S04]  /*2a0e0*/  STS.128 [R3], R16 ;  /* 0x0000001003007388 */ /* 0x000fe80000000c00 */
[----:B------:R-:W-:Y:S04]  /*2a0f0*/  STS.128 [R3+0x100], R12 ;  /* 0x0001000c03007388 */ /* 0x000fe80000000c00 */
[----:B------:R-:W-:Y:S01]  /*2a100*/  STS.128 [R3+0x80], R8 ;  /* 0x0000800803007388 */ /* 0x000fe20000000c00 */
[----:B0-----:R-:W-:-:S03]  /*2a110*/  LEA.HI R25, R22, 0x7c, RZ, 0x1c ;  /* 0x0000007c16197811 */ /* 0x001fc600078fe0ff */
[----:B------:R0:W-:Y:S01]  /*2a120*/  STS.128 [R3+0x180], R4 ;  /* 0x0001800403007388 */ /* 0x0001e20000000c00 */
[C---:B----4-:R-:W-:Y:S02]  /*2a130*/  LOP3.LUT R2, R24.reuse, R25, RZ, 0xfc, !PT ;  /* 0x0000001918027212 */ /* 0x050fe400078efcff */
[----:B------:R-:W-:Y:S02]  /*2a140*/  SHF.R.U32.HI R25, RZ, 0x4, R23 ;  /* 0x00000004ff197819 */ /* 0x000fe40000011617 */
[----:B------:R-:W-:Y:S02]  /*2a150*/  LEA.HI R22, R23, 0x3c, RZ, 0x1c ;  /* 0x0000003c17167811 */ /* 0x000fe400078fe0ff */
[----:B------:R-:W-:Y:S01]  /*2a160*/  SGXT.U32 R25, R25, 0x2 ;  /* 0x000000021919781a */ /* 0x000fe20000000000 */
[----:B------:R-:W-:Y:S01]  /*2a170*/  STL [R1+0x5c], R2 ;  /* 0x00005c0201007387 */ /* 0x000fe20000100800 */
[C---:B0-----:R-:W-:Y:S02]  /*2a180*/  LOP3.LUT R3, R24.reuse, R22, RZ, 0xfc, !PT ;  /* 0x0000001618037212 */ /* 0x041fe400078efcff */
[----:B------:R-:W-:-:S03]  /*2a190*/  LOP3.LUT R4, R24, 0x78, R25, 0xfe, !PT ;  /* 0x0000007818047812 */ /* 0x000fc600078efe19 */
[----:B------:R0:W-:Y:S01]  /*2a1a0*/  STL [R1+0x1c], R3 ;  /* 0x00001c0301007387 */ /* 0x0001e20000100800 */
[----:B------:R-:W-:-:S03]  /*2a1b0*/  LOP3.LUT R5, R24, 0x70, R25, 0xfe, !PT ;  /* 0x0000007018057812 */ /* 0x000fc600078efe19 */
[----:B------:R1:W-:Y:S01]  /*2a1c0*/  STL [R1+0x58], R4 ;  /* 0x0000580401007387 */ /* 0x0003e20000100800 */
[----:B------:R-:W-:-:S03]  /*2a1d0*/  LOP3.LUT R0, R0, 0x20, R23, 0x78, !PT ;  /* 0x0000002000007812 */ /* 0x000fc600078e7817 */
[----:B------:R-:W-:Y:S01]  /*2a1e0*/  BAR.SYNC.DEFER_BLOCKING 0x0 ;  /* 0x0000000000007b1d */ /* 0x000fe20000010000 */
[C-C-:B0-----:R-:W-:Y:S02]  /*2a1f0*/  LOP3.LUT R3, R24.reuse, 0x74, R25.reuse, 0xfe, !PT ;  /* 0x0000007418037812 */ /* 0x141fe400078efe19 */
[----:B-1----:R-:W-:-:S03]  /*2a200*/  LOP3.LUT R4, R24, 0x6c, R25, 0xfe, !PT ;  /* 0x0000006c18047812 */ /* 0x002fc600078efe19 */
[----:B------:R-:W-:Y:S04]  /*2a210*/  STL [R1+0x54], R3 ;  /* 0x0000540301007387 */ /* 0x000fe80000100800 */
[----:B------:R-:W-:Y:S04]  /*2a220*/  STL [R1+0x50], R5 ;  /* 0x0000500501007387 */ /* 0x000fe80000100800 */
[----:B------:R0:W-:Y:S04]  /*2a230*/  STL [R1+0x4c], R4 ;  /* 0x00004c0401007387 */ /* 0x0001e80000100800 */
[----:B------:R-:W1:Y:S01]  /*2a240*/  LDS.128 R16, [R0] ;  /* 0x0000000000107984 */ /* 0x000e620000000c00 */
[----:B0-----:R-:W-:Y:S01]  /*2a250*/  LOP3.LUT R4, R0, 0x40, RZ, 0x3c, !PT ;  /* 0x0000004000047812 */ /* 0x001fe200078e3cff */
[C---:B-----5:R-:W-:Y:S01]  /*2a260*/  IMAD R2, R21.reuse, c[0x0][0x194], RZ ;  /* 0x0000650015027a24 */ /* 0x060fe200078e02ff */
[----:B------:R-:W-:Y:S01]  /*2a270*/  ISETP.GE.AND P0, PT, R21, c[0x0][0x178], PT ;  /* 0x00005e0015007a0c */ /* 0x000fe20003f06270 */
[----:B------:R0:W-:Y:S04]  /*2a280*/  LDS.128 R8, [R0+0x200] ;  /* 0x0002000000087984 */ /* 0x0001e80000000c00 */
[----:B------:R-:W2:Y:S01]  /*2a290*/  LDS.128 R12, [R4] ;  /* 0x00000000040c7984 */ /* 0x000ea20000000c00 */
[----:B------:R-:W-:-:S02]  /*2a2a0*/  LOP3.LUT R3, R24, 0x68, R25, 0xfe, !PT ;  /* 0x0000006818037812 */ /* 0x000fc400078efe19 */
[----:B------:R-:W-:-:S03]  /*2a2b0*/  LOP3.LUT R5, R24, 0x64, R25, 0xfe, !PT ;  /* 0x0000006418057812 */ /* 0x000fc600078efe19 */
[----:B------:R3:W-:Y:S04]  /*2a2c0*/  STL [R1+0x48], R3 ;  /* 0x0000480301007387 */ /* 0x0007e80000100800 */
[----:B------:R-:W-:Y:S01]  /*2a2d0*/  STL [R1+0x44], R5 ;  /* 0x0000440501007387 */ /* 0x000fe20000100800 */
[----:B0-----:R-:W-:-:S03]  /*2a2e0*/  LEA R0, P1, R2, c[0x0][0x170], 0x1 ;  /* 0x00005c0002007a11 */ /* 0x001fc600078208ff */
[----:B------:R-:W0:Y:S01]  /*2a2f0*/  LDS.128 R4, [R4+0x200] ;  /* 0x0002000004047984 */ /* 0x000e220000000c00 */
[----:B---3--:R-:W-:-:S05]  /*2a300*/  LOP3.LUT R3, R24, 0x60, R25, 0xfe, !PT ;  /* 0x0000006018037812 */ /* 0x008fca00078efe19 */
[----:B------:R3:W-:Y:S02]  /*2a310*/  STL [R1+0x40], R3 ;  /* 0x0000400301007387 */ /* 0x0007e40000100800 */
[C-C-:B---3--:R-:W-:Y:S02]  /*2a320*/  LOP3.LUT R3, R24.reuse, 0x5c, R25.reuse, 0xfe, !PT ;  /* 0x0000005c18037812 */ /* 0x148fe400078efe19 */
[----:B-1----:R-:W-:Y:S04]  /*2a330*/  STL [R1+0xc50], R17 ;  /* 0x000c501101007387 */ /* 0x002fe80000100800 */
[----:B------:R-:W-:Y:S04]  /*2a340*/  STL [R1+0xc38], R18 ;  /* 0x000c381201007387 */ /* 0x000fe80000100800 */
[----:B------:R1:W-:Y:S04]  /*2a350*/  STL [R1+0xc2c], R19 ;  /* 0x000c2c1301007387 */ /* 0x0003e80000100800 */
[----:B--2---:R-:W-:Y:S04]  /*2a360*/  STL [R1+0xc54], R13 ;  /* 0x000c540d01007387 */ /* 0x004fe80000100800 */
[----:B------:R2:W-:Y:S01]  /*2a370*/  STL [R1+0x3c], R3 ;  /* 0x00003c0301007387 */ /* 0x0005e20000100800 */
[----:B-1----:R-:W-:-:S03]  /*2a380*/  LOP3.LUT R19, R24, 0x58, R25, 0xfe, !PT ;  /* 0x0000005818137812 */ /* 0x002fc600078efe19 */
[----:B------:R-:W-:Y:S04]  /*2a390*/  STL [R1+0xc3c], R14 ;  /* 0x000c3c0e01007387 */ /* 0x000fe80000100800 */
[----:B------:R1:W-:Y:S01]  /*2a3a0*/  STL [R1+0xc30], R15 ;  /* 0x000c300f01007387 */ /* 0x0003e20000100800 */
[----:B--2---:R-:W-:-:S03]  /*2a3b0*/  LOP3.LUT R3, R24, 0x54, R25, 0xfe, !PT ;  /* 0x0000005418037812 */ /* 0x004fc600078efe19 */
[----:B------:R2:W-:Y:S01]  /*2a3c0*/  STL [R1+0xc34], R19 ;  /* 0x000c341301007387 */ /* 0x0005e20000100800 */
[C-C-:B-1----:R-:W-:Y:S02]  /*2a3d0*/  LOP3.LUT R15, R24.reuse, 0x50, R25.reuse, 0xfe, !PT ;  /* 0x00000050180f7812 */ /* 0x142fe400078efe19 */
[C-C-:B------:R-:W-:Y:S02]  /*2a3e0*/  LOP3.LUT R18, R24.reuse, 0x44, R25.reuse, 0xfe, !PT ;  /* 0x0000004418127812 */ /* 0x140fe400078efe19 */
[C-C-:B--2---:R-:W-:Y:S01]  /*2a3f0*/  LOP3.LUT R19, R24.reuse, 0x4c, R25.reuse, 0xfe, !PT ;  /* 0x0000004c18137812 */ /* 0x144fe200078efe19 */
[----:B------:R-:W-:Y:S04]  /*2a400*/  STL [R1+0xc40], R15 ;  /* 0x000c400f01007387 */ /* 0x000fe80000100800 */
[----:B------:R1:W-:Y:S01]  /*2a410*/  STL [R1+0x34], R3 ;  /* 0x0000340301007387 */ /* 0x0003e20000100800 */
[----:B------:R-:W-:-:S03]  /*2a420*/  LOP3.LUT R14, R24, 0x40, R25, 0xfe, !PT ;  /* 0x00000040180e7812 */ /* 0x000fc600078efe19 */
[----:B------:R-:W-:Y:S01]  /*2a430*/  STL [R1+0xc44], R19 ;  /* 0x000c441301007387 */ /* 0x000fe20000100800 */
[----:B-1----:R-:W-:-:S03]  /*2a440*/  LOP3.LUT R3, R24, 0x48, R25, 0xfe, !PT ;  /* 0x0000004818037812 */ /* 0x002fc600078efe19 */
[----:B------:R-:W-:Y:S04]  /*2a450*/  STL [R1+0xc48], R18 ;  /* 0x000c481201007387 */ /* 0x000fe80000100800 */
[----:B------:R1:W-:Y:S04]  /*2a460*/  STL [R1+0x28], R3 ;  /* 0x0000280301007387 */ /* 0x0003e80000100800 */
[----:B------:R-:W-:Y:S01]  /*2a470*/  STL [R1+0xc4c], R14 ;  /* 0x000c4c0e01007387 */ /* 0x000fe20000100800 */
[----:B-1----:R-:W-:-:S05]  /*2a480*/  LOP3.LUT R3, R24, 0x30, R25, 0xfe, !PT ;  /* 0x0000003018037812 */ /* 0x002fca00078efe19 */
[----:B------:R1:W-:Y:S01]  /*2a490*/  STL [R1+0x10], R3 ;  /* 0x0000100301007387 */ /* 0x0003e20000100800 */
[----:B------:R-:W-:Y:S02]  /*2a4a0*/  LEA.HI.X.SX32 R2, R2, c[0x0][0x174], 0x1, P1 ;  /* 0x00005d0002027a11 */ /* 0x000fe400008f0eff */
[----:B-1----:R-:W-:-:S04]  /*2a4b0*/  LOP3.LUT R3, R24, R25, RZ, 0xfc, !PT ;  /* 0x0000001918037212 */ /* 0x002fc800078efcff */
[C---:B------:R-:W-:Y:S01]  /*2a4c0*/  ISETP.LT.AND P2, PT, R3.reuse, c[0x0][0x17c], !P0 ;  /* 0x00005f0003007a0c */ /* 0x040fe20004741270 */
[----:B------:R-:W-:-:S05]  /*2a4d0*/  IMAD R3, R3, c[0x0][0x198], RZ ;  /* 0x0000660003037a24 */ /* 0x000fca00078e02ff */
[----:B------:R-:W-:-:S04]  /*2a4e0*/  LEA R20, P1, R3, R0, 0x1 ;  /* 0x0000000003147211 */ /* 0x000fc800078208ff */
[----:B------:R-:W-:Y:S02]  /*2a4f0*/  LEA.HI.X.SX32 R21, R3, R2, 0x1, P1 ;  /* 0x0000000203157211 */ /* 0x000fe400008f0eff */
[----:B------:R-:W1:Y:S01]  /*2a500*/  S2R R3, SR_TID.X ;  /* 0x0000000000037919 */ /* 0x000e620000002100 */
[----:B------:R-:W-:-:S04]  /*2a510*/  LOP3.LUT R23, R24, 0x4, R25, 0xfe, !PT ;  /* 0x0000000418177812 */ /* 0x000fc800078efe19 */
[C---:B------:R-:W-:Y:S01]  /*2a520*/  ISETP.LT.AND P4, PT, R23.reuse, c[0x0][0x17c], !P0 ;  /* 0x00005f0017007a0c */ /* 0x040fe20004781270 */
[----:B------:R-:W-:Y:S01]  /*2a530*/  IMAD R23, R23, c[0x0][0x198], RZ ;  /* 0x0000660017177a24 */ /* 0x000fe200078e02ff */
[C-C-:B------:R-:W-:Y:S02]  /*2a540*/  LOP3.LUT R15, R24.reuse, 0x38, R25.reuse, 0xfe, !PT ;  /* 0x00000038180f7812 */ /* 0x140fe400078efe19 */
[C-C-:B------:R-:W-:Y:S02]  /*2a550*/  LOP3.LUT R19, R24.reuse, 0x34, R25.reuse, 0xfe, !PT ;  /* 0x0000003418137812 */ /* 0x140fe400078efe19 */
[C-C-:B------:R-:W-:Y:S02]  /*2a560*/  LOP3.LUT R18, R24.reuse, 0x2c, R25.reuse, 0xfe, !PT ;  /* 0x0000002c18127812 */ /* 0x140fe400078efe19 */
[C-C-:B------:R-:W-:Y:S02]  /*2a570*/  LOP3.LUT R14, R24.reuse, 0x28, R25.reuse, 0xfe, !PT ;  /* 0x00000028180e7812 */ /* 0x140fe400078efe19 */
[----:B------:R-:W-:-:S02]  /*2a580*/  LOP3.LUT R17, R24, 0x24, R25, 0xfe, !PT ;  /* 0x0000002418117812 */ /* 0x000fc400078efe19 */
[C-C-:B------:R-:W-:Y:S02]  /*2a590*/  LOP3.LUT R13, R24.reuse, 0x20, R25.reuse, 0xfe, !PT ;  /* 0x00000020180d7812 */ /* 0x140fe400078efe19 */
[C-C-:B------:R-:W-:Y:S02]  /*2a5a0*/  LOP3.LUT R29, R24.reuse, 0x1c, R25.reuse, 0xfe, !PT ;  /* 0x0000001c181d7812 */ /* 0x140fe400078efe19 */
[C-C-:B------:R-:W-:Y:S02]  /*2a5b0*/  LOP3.LUT R27, R24.reuse, 0x18, R25.reuse, 0xfe, !PT ;  /* 0x00000018181b7812 */ /* 0x140fe400078efe19 */
[C-C-:B------:R-:W-:Y:S02]  /*2a5c0*/  LOP3.LUT R26, R24.reuse, 0x14, R25.reuse, 0xfe, !PT ;  /* 0x00000014181a7812 */ /* 0x140fe400078efe19 */
[----:B------:R-:W-:Y:S02]  /*2a5d0*/  LOP3.LUT R28, R24, 0x10, R25, 0xfe, !PT ;  /* 0x00000010181c7812 */ /* 0x000fe400078efe19 */
[----:B------:R-:W-:-:S02]  /*2a5e0*/  LEA R22, P3, R23, R0, 0x1 ;  /* 0x0000000017167211 */ /* 0x000fc400078608ff */
[C---:B------:R-:W-:Y:S02]  /*2a5f0*/  LOP3.LUT R25, R24.reuse, 0x8, R25, 0xfe, !PT ;  /* 0x0000000818197812 */ /* 0x040fe400078efe19 */
[----:B-1----:R-:W-:Y:S02]  /*2a600*/  SHF.R.U32.HI R3, RZ, 0x4, R3 ;  /* 0x00000004ff037819 */ /* 0x002fe40000011603 */
[----:B------:R-:W-:Y:S02]  /*2a610*/  LEA.HI.X.SX32 R23, R23, R2, 0x1, P3 ;  /* 0x0000000217177211 */ /* 0x000fe400018f0eff */
[C---:B------:R-:W-:Y:S01]  /*2a620*/  ISETP.LT.AND P1, PT, R25.reuse, c[0x0][0x17c], !P0 ;  /* 0x00005f0019007a0c */ /* 0x040fe20004721270 */
[----:B------:R-:W-:Y:S01]  /*2a630*/  IMAD R25, R25, c[0x0][0x198], RZ ;  /* 0x0000660019197a24 */ /* 0x000fe200078e02ff */
[----:B------:R-:W-:Y:S01]  /*2a640*/  SGXT.U32 R3, R3, 0x2 ;  /* 0x000000020303781a */ /* 0x000fe20000000000 */
[----:B------:R-:W-:Y:S03]  /*2a650*/  @P2 STG.E.U16 [R20.64], R16 ;  /* 0x0000001014002986 */ /* 0x000fe6000c101508 */
[----:B------:R-:W-:Y:S01]  /*2a660*/  LOP3.LUT R3, R24, 0xc, R3, 0xfe, !PT ;  /* 0x0000000c18037812 */ /* 0x000fe200078efe03 */
[----:B------:R1:W-:Y:S01]  /*2a670*/  @P4 STG.E.U16 [R22.64], R12 ;  /* 0x0000000c16004986 */ /* 0x0003e2000c101508 */
[----:B------:R-:W-:-:S02]  /*2a680*/  LEA R24, P4, R25, R0, 0x1 ;  /* 0x0000000019187211 */ /* 0x000fc400078808ff */
[C---:B------:R-:W-:Y:S01]  /*2a690*/  ISETP.LT.AND P3, PT, R3.reuse, c[0x0][0x17c], !P0 ;  /* 0x00005f0003007a0c */ /* 0x040fe20004761270 */
[----:B------:R-:W-:Y:S01]  /*2a6a0*/  IMAD R3, R3, c[0x0][0x198], RZ ;  /* 0x0000660003037a24 */ /* 0x000fe200078e02ff */
[----:B------:R-:W-:Y:S02]  /*2a6b0*/  LEA.HI.X.SX32 R25, R25, R2, 0x1, P4 ;  /* 0x0000000219197211 */ /* 0x000fe400020f0eff */
[C---:B------:R-:W-:Y:S01]  /*2a6c0*/  ISETP.LT.AND P4, PT, R26.reuse, c[0x0][0x17c], !P0 ;  /* 0x00005f001a007a0c */ /* 0x040fe20004781270 */
[----:B------:R-:W-:Y:S01]  /*2a6d0*/  IMAD R26, R26, c[0x0][0x198], RZ ;  /* 0x000066001a1a7a24 */ /* 0x000fe200078e02ff */
[C---:B------:R-:W-:Y:S01]  /*2a6e0*/  ISETP.LT.AND P2, PT, R28.reuse, c[0x0][0x17c], !P0 ;  /* 0x00005f001c007a0c */ /* 0x040fe20004741270 */
[----:B-1----:R-:W-:Y:S01]  /*2a6f0*/  IMAD R23, R28, c[0x0][0x198], RZ ;  /* 0x000066001c177a24 */ /* 0x002fe200078e02ff */
[-C--:B------:R-:W-:Y:S01]  /*2a700*/  LEA R20, P5, R3, R0.reuse, 0x1 ;  /* 0x0000000003147211 */ /* 0x080fe200078a08ff */
[----:B------:R1:W-:Y:S03]  /*2a710*/  @P1 STG.E.U16 [R24.64], R8 ;  /* 0x0000000818001986 */ /* 0x0003e6000c101508 */
[----:B------:R-:W-:Y:S01]  /*2a720*/  LEA R22, P1, R23, R0, 0x1 ;  /* 0x0000000017167211 */ /* 0x000fe200078208ff */
[----:B------:R-:W2:Y:S01]  /*2a730*/  LDL.LU R28, [R1+0x10] ;  /* 0x00001000011c7983 */ /* 0x000ea20000300800 */
[----:B------:R-:W-:-:S02]  /*2a740*/  LEA.HI.X.SX32 R21, R3, R2, 0x1, P5 ;  /* 0x0000000203157211 */ /* 0x000fc400028f0eff */
[----:B------:R-:W-:Y:S02]  /*2a750*/  PRMT R16, R16, 0x7632, R16 ;  /* 0x0000763210107816 */ /* 0x000fe40000000010 */
[----:B------:R-:W-:Y:S02]  /*2a760*/  LEA.HI.X.SX32 R23, R23, R2, 0x1, P1 ;  /* 0x0000000217177211 */ /* 0x000fe400008f0eff */
[----:B-1----:R-:W-:Y:S02]  /*2a770*/  LEA R24, P6, R26, R0, 0x1 ;  /* 0x000000001a187211 */ /* 0x002fe400078c08ff */
[----:B------:R-:W-:Y:S02]  /*2a780*/  PRMT R12, R12, 0x7632, R12 ;  /* 0x000076320c0c7816 */ /* 0x000fe4000000000c */
[----:B------:R-:W-:Y:S01]  /*2a790*/  LEA.HI.X.SX32 R25, R26, R2, 0x1, P6 ;  /* 0x000000021a197211 */ /* 0x000fe200030f0eff */
[----:B0-----:R0:W-:Y:S04]  /*2a7a0*/  @P3 STG.E.U16 [R20.64], R4 ;  /* 0x0000000414003986 */ /* 0x0011e8000c101508 */
[----:B------:R-:W-:Y:S04]  /*2a7b0*/  @P2 STG.E.U16 [R22.64], R16 ;  /* 0x0000001016002986 */ /* 0x000fe8000c101508 */
[----:B------:R1:W-:Y:S01]  /*2a7c0*/  @P4 STG.E.U16 [R24.64], R12 ;  /* 0x0000000c18004986 */ /* 0x0003e2000c101508 */
[C---:B------:R-:W-:Y:S01]  /*2a7d0*/  ISETP.LT.AND P4, PT, R27.reuse, c[0x0][0x17c], !P0 ;  /* 0x00005f001b007a0c */ /* 0x040fe20004781270 */
[----:B------:R-:W-:Y:S01]  /*2a7e0*/  IMAD R27, R27, c[0x0][0x198], RZ ;  /* 0x000066001b1b7a24 */ /* 0x000fe200078e02ff */
[----:B------:R-:W-:-:S04]  /*2a7f0*/  ISETP.LT.AND P1, PT, R13, c[0x0][0x17c], !P0 ;  /* 0x00005f000d007a0c */ /* 0x000fc80004721270 */
[----:B0-----:R-:W-:Y:S01]  /*2a800*/  LEA R20, P2, R27, R0, 0x1 ;  /* 0x000000001b147211 */ /* 0x001fe200078408ff */
[----:B------:R-:W-:Y:S02]  /*2a810*/  IMAD R3, R13, c[0x0][0x198], RZ ;  /* 0x000066000d037a24 */ /* 0x000fe400078e02ff */
[----:B------:R-:W3:Y:S01]  /*2a820*/  LDL.LU R13, [R1+0xc54] ;  /* 0x000c5400010d7983 */ /* 0x000ee20000300800 */
[----:B------:R-:W-:Y:S01]  /*2a830*/  LEA.HI.X.SX32 R21, R27, R2, 0x1, P2 ;  /* 0x000000021b157211 */ /* 0x000fe200010f0eff */
[C---:B-1----:R-:W-:Y:S01]  /*2a840*/  IMAD R12, R17.reuse, c[0x0][0x198], RZ ;  /* 0x00006600110c7a24 */ /* 0x042fe200078e02ff */
[----:B------:R-:W-:Y:S02]  /*2a850*/  ISETP.LT.AND P2, PT, R17, c[0x0][0x17c], !P0 ;  /* 0x00005f0011007a0c */ /* 0x000fe40004741270 */
[----:B------:R-:W4:Y:S01]  /*2a860*/  LDL.LU R17, [R1+0xc50] ;  /* 0x000c500001117983 */ /* 0x000f220000300800 */
[C---:B------:R-:W-:Y:S01]  /*2a870*/  ISETP.LT.AND P3, PT, R29.reuse, c[0x0][0x17c], !P0 ;  /* 0x00005f001d007a0c */ /* 0x040fe20004761270 */
[----:B------:R-:W-:Y:S01]  /*2a880*/  IMAD R29, R29, c[0x0][0x198], RZ ;  /* 0x000066001d1d7a24 */ /* 0x000fe200078e02ff */
[----:B------:R-:W-:Y:S01]  /*2a890*/  PRMT R8, R8, 0x7632, R8 ;  /* 0x0000763208087816 */ /* 0x000fe20000000008 */
[----:B------:R-:W5:Y:S01]  /*2a8a0*/  LDL.LU R27, [R1+0x1c] ;  /* 0x00001c00011b7983 */ /* 0x000f620000300800 */
[----:B------:R-:W-:-:S02]  /*2a8b0*/  LEA R24, P6, R3, R0, 0x1 ;  /* 0x0000000003187211 */ /* 0x000fc400078c08ff */
[C---:B------:R-:W-:Y:S01]  /*2a8c0*/  LEA R22, P5, R29.reuse, R0, 0x1 ;  /* 0x000000001d167211 */ /* 0x040fe200078a08ff */
[----:B------:R0:W-:Y:S01]  /*2a8d0*/  @P4 STG.E.U16 [R20.64], R8 ;  /* 0x0000000814004986 */ /* 0x0001e2000c101508 */
[----:B------:R-:W-:Y:S02]  /*2a8e0*/  PRMT R4, R4, 0x7632, R4 ;  /* 0x0000763204047816 */ /* 0x000fe40000000004 */
[-C--:B------:R-:W-:Y:S02]  /*2a8f0*/  LEA.HI.X.SX32 R23, R29, R2.reuse, 0x1, P5 ;  /* 0x000000021d177211 */ /* 0x080fe400028f0eff */
[----:B------:R-:W-:Y:S02]  /*2a900*/  LEA.HI.X.SX32 R25, R3, R2, 0x1, P6 ;  /* 0x0000000203197211 */ /* 0x000fe400030f0eff */
[C---:B0-----:R-:W-:Y:S01]  /*2a910*/  LEA R20, P4, R12.reuse, R0, 0x1 ;  /* 0x000000000c147211 */ /* 0x041fe200078808ff */
[----:B------:R0:W-:Y:S03]  /*2a920*/  @P3 STG.E.U16 [R22.64], R4 ;  /* 0x0000000416003986 */ /* 0x0001e6000c101508 */
[----:B------:R-:W-:Y:S01]  /*2a930*/  LEA.HI.X.SX32 R21, R12, R2, 0x1, P4 ;  /* 0x000000020c157211 */ /* 0x000fe200020f0eff */
[----:B------:R-:W-:Y:S01]  /*2a940*/  IMAD R3, R18, c[0x0][0x198], RZ ;  /* 0x0000660012037a24 */ /* 0x000fe200078e02ff */
[C---:B------:R-:W-:Y:S01]  /*2a950*/  ISETP.LT.AND P3, PT, R14.reuse, c[0x0][0x17c], !P0 ;  /* 0x00005f000e007a0c */ /* 0x040fe20004761270 */
[----:B0-----:R-:W-:-:S02]  /*2a960*/  IMAD R4, R14, c[0x0][0x198], RZ ;  /* 0x000066000e047a24 */ /* 0x001fc400078e02ff */
[----:B------:R-:W5:Y:S04]  /*2a970*/  LDL.LU R14, [R1+0xc4c] ;  /* 0x000c4c00010e7983 */ /* 0x000f680000300800 */
[----:B----4-:R-:W-:Y:S04]  /*2a980*/  @P1 STG.E.U16 [R24.64], R17 ;  /* 0x0000001118001986 */ /* 0x010fe8000c101508 */
[----:B---3--:R0:W-:Y:S01]  /*2a990*/  @P2 STG.E.U16 [R20.64], R13 ;  /* 0x0000000d14002986 */ /* 0x0081e2000c101508 */
[----:B------:R-:W-:-:S03]  /*2a9a0*/  ISETP.LT.AND P2, PT, R18, c[0x0][0x17c], !P0 ;  /* 0x00005f0012007a0c */ /* 0x000fc60004741270 */
[----:B------:R-:W3:Y:S01]  /*2a9b0*/  LDL.LU R18, [R1+0xc48] ;  /* 0x000c480001127983 */ /* 0x000ee20000300800 */
[----:B--2---:R-:W-:Y:S02]  /*2a9c0*/  ISETP.LT.AND P1, PT, R28, c[0x0][0x17c], !P0 ;  /* 0x00005f001c007a0c */ /* 0x004fe40004721270 */
[----:B0-----:R-:W-:Y:S01]  /*2a9d0*/  LEA R20, P4, R4, R0, 0x1 ;  /* 0x0000000004147211 */ /* 0x001fe200078808ff */
[----:B------:R-:W-:-:S03]  /*2a9e0*/  IMAD R8, R19, c[0x0][0x198], RZ ;  /* 0x0000660013087a24 */ /* 0x000fc600078e02ff */
[----:B------:R-:W-:Y:S01]  /*2a9f0*/  LEA.HI.X.SX32 R21, R4, R2, 0x1, P4 ;  /* 0x0000000204157211 */ /* 0x000fe200020f0eff */
[----:B------:R-:W-:Y:S01]  /*2aa00*/  IMAD R4, R28, c[0x0][0x198], RZ ;  /* 0x000066001c047a24 */ /* 0x000fe200078e02ff */
[----:B------:R-:W-:Y:S02]  /*2aa10*/  ISETP.LT.AND P4, PT, R19, c[0x0][0x17c], !P0 ;  /* 0x00005f0013007a0c */ /* 0x000fe40004781270 */
[CC--:B------:R-:W-:Y:S01]  /*2aa20*/  LEA R22, P5, R3.reuse, R0.reuse, 0x1 ;  /* 0x0000000003167211 */ /* 0x0c0fe200078a08ff */
[----:B------:R-:W-:Y:S01]  /*2aa30*/  @P3 STG.E.U16 [R20.64], R9 ;  /* 0x0000000914003986 */ /* 0x000fe2000c101508 */
[-C--:B------:R-:W-:Y:S02]  /*2aa40*/  LEA R16, P3, R4, R0.reuse, 0x1 ;  /* 0x0000000004107211 */ /* 0x080fe400078608ff */
[----:B------:R-:W-:Y:S01]  /*2aa50*/  LEA R12, P6, R8, R0, 0x1 ;  /* 0x00000000080c7211 */ /* 0x000fe200078c08ff */
[----:B------:R-:W2:Y:S01]  /*2aa60*/  LDL.LU R19, [R1+0xc44] ;  /* 0x000c440001137983 */ /* 0x000ea20000300800 */
[----:B------:R-:W-:-:S02]  /*2aa70*/  LEA.HI.X.SX32 R23, R3, R2, 0x1, P5 ;  /* 0x0000000203177211 */ /* 0x000fc400028f0eff */
[----:B------:R-:W-:Y:S01]  /*2aa80*/  PRMT R3, R17, 0x7632, R3 ;  /* 0x0000763211037816 */ /* 0x000fe20000000003 */
[----:B------:R-:W4:Y:S01]  /*2aa90*/  LDL.LU R26, [R1+0x28] ;  /* 0x00002800011a7983 */ /* 0x000f220000300800 */
[-C--:B------:R-:W-:Y:S02]  /*2aaa0*/  LEA.HI.X.SX32 R17, R4, R2.reuse, 0x1, P3 ;  /* 0x0000000204117211 */ /* 0x080fe400018f0eff */
[----:B------:R-:W-:Y:S02]  /*2aab0*/  PRMT R4, R13, 0x7632, R4 ;  /* 0x000076320d047816 */ /* 0x000fe40000000004 */
[----:B------:R-:W-:Y:S01]  /*2aac0*/  LEA.HI.X.SX32 R13, R8, R2, 0x1, P6 ;  /* 0x00000002080d7211 */ /* 0x000fe200030f0eff */
[----:B------:R-:W-:Y:S04]  /*2aad0*/  @P2 STG.E.U16 [R22.64], R5 ;  /* 0x0000000516002986 */ /* 0x000fe8000c101508 */
[----:B------:R-:W-:Y:S04]  /*2aae0*/  @P1 STG.E.U16 [R16.64], R3 ;  /* 0x0000000310001986 */ /* 0x000fe8000c101508 */
[----:B------:R0:W-:Y:S01]  /*2aaf0*/  @P4 STG.E.U16 [R12.64], R4 ;  /* 0x000000040c004986 */ /* 0x0001e2000c101508 */
[----:B------:R-:W-:-:S02]  /*2ab00*/  ISETP.LT.AND P4, PT, R15, c[0x0][0x17c], !P0 ;  /* 0x00005f000f007a0c */ /* 0x000fc40004781270 */
[----:B-----5:R-:W-:Y:S01]  /*2ab10*/  ISETP.LT.AND P1, PT, R14, c[0x0][0x17c], !P0 ;  /* 0x00005f000e007a0c */ /* 0x020fe20004721270 */
[----:B0-----:R-:W-:Y:S01]  /*2ab20*/  IMAD R12, R15, c[0x0][0x198], RZ ;  /* 0x000066000f0c7a24 */ /* 0x001fe200078e02ff */
[----:B------:R-:W-:Y:S01]  /*2ab30*/  PRMT R3, R5, 0x7632, R3 ;  /* 0x0000763205037816 */ /* 0x000fe20000000003 */
[----:B------:R-:W5:Y:S03]  /*2ab40*/  LDL.LU R15, [R1+0xc40] ;  /* 0x000c4000010f7983 */ /* 0x000f660000300800 */
[----:B------:R-:W-:Y:S01]  /*2ab50*/  LEA R4, P2, R12, R0, 0x1 ;  /* 0x000000000c047211 */ /* 0x000fe200078408ff */
[----:B------:R-:W4:Y:S01]  /*2ab60*/  LDL.LU R28, [R1+0x34] ;  /* 0x00003400011c7983 */ /* 0x000f220000300800 */
[----:B------:R-:W-:Y:S02]  /*2ab70*/  IMAD R16, R14, c[0x0][0x198], RZ ;  /* 0x000066000e107a24 */ /* 0x000fe400078e02ff */
[----:B------:R-:W-:Y:S01]  /*2ab80*/  LEA.HI.X.SX32 R5, R12, R2, 0x1, P2 ;  /* 0x000000020c057211 */ /* 0x000fe200010f0eff */
[----:B------:R-:W4:Y:S01]  /*2ab90*/  LDL.LU R14, [R1+0xc3c] ;  /* 0x000c3c00010e7983 */ /* 0x000f220000300800 */
[C---:B---3--:R-:W-:Y:S01]  /*2aba0*/  ISETP.LT.AND P2, PT, R18.reuse, c[0x0][0x17c], !P0 ;  /* 0x00005f0012007a0c */ /* 0x048fe20004741270 */
[----:B------:R-:W-:-:S02]  /*2abb0*/  IMAD R17, R18, c[0x0][0x198], RZ ;  /* 0x0000660012117a24 */ /* 0x000fc400078e02ff */
[----:B------:R-:W3:Y:S01]  /*2abc0*/  LDL.LU R18, [R1+0xc38] ;  /* 0x000c380001127983 */ /* 0x000ee20000300800 */
[----:B------:R-:W-:Y:S01]  /*2abd0*/  PRMT R13, R9, 0x7632, R13 ;  /* 0x00007632090d7816 */ /* 0x000fe2000000000d */
[C---:B------:R-:W-:Y:S01]  /*2abe0*/  IMAD R9, R27.reuse, c[0x0][0x198], RZ ;  /* 0x000066001b097a24 */ /* 0x040fe200078e02ff */
[----:B------:R-:W-:Y:S01]  /*2abf0*/  ISETP.LT.AND P3, PT, R27, c[0x0][0x17c], !P0 ;  /* 0x00005f001b007a0c */ /* 0x000fe20004761270 */
[----:B------:R-:W4:Y:S01]  /*2ac00*/  LDL.LU R23, [R1+0x3c] ;  /* 0x00003c0001177983 */ /* 0x000f220000300800 */
[-C--:B------:R-:W-:Y:S02]  /*2ac10*/  LEA R12, P6, R16, R0.reuse, 0x1 ;  /* 0x00000000100c7211 */ /* 0x080fe400078c08ff */
[C---:B------:R-:W-:Y:S01]  /*2ac20*/  LEA R8, P5, R9.reuse, R0, 0x1 ;  /* 0x0000000009087211 */ /* 0x040fe200078a08ff */
[----:B------:R0:W-:Y:S03]  /*2ac30*/  @P4 STG.E.U16 [R4.64], R13 ;  /* 0x0000000d04004986 */ /* 0x0001e6000c101508 */
[----:B------:R-:W-:Y:S01]  /*2ac40*/  LEA.HI.X.SX32 R9, R9, R2, 0x1, P5 ;  /* 0x0000000209097211 */ /* 0x000fe200028f0eff */
[----:B------:R-:W5:Y:S01]  /*2ac50*/  LDL.LU R21, [R1+0x40] ;  /* 0x0000400001157983 */ /* 0x000f620000300800 */
[----:B0-----:R-:W-:-:S02]  /*2ac60*/  LEA R4, P4, R17, R0, 0x1 ;  /* 0x0000000011047211 */ /* 0x001fc400078808ff */
[-C--:B------:R-:W-:Y:S02]  /*2ac70*/  LEA.HI.X.SX32 R13, R16, R2.reuse, 0x1, P6 ;  /* 0x00000002100d7211 */ /* 0x080fe400030f0eff */
[----:B------:R-:W-:Y:S01]  /*2ac80*/  LEA.HI.X.SX32 R5, R17, R2, 0x1, P4 ;  /* 0x0000000211057211 */ /* 0x000fe200020f0eff */
[----:B------:R2:W-:Y:S02]  /*2ac90*/  @P3 STG.E.U16 [R8.64], R3 ;  /* 0x0000000308003986 */ /* 0x0005e4000c101508 */
[C---:B--2---:R-:W-:Y:S02]  /*2aca0*/  IMAD R3, R19.reuse, c[0x0][0x198], RZ ;  /* 0x0000660013037a24 */ /* 0x044fe400078e02ff */
[----:B---3--:R5:W-:Y:S04]  /*2acb0*/  @P1 STG.E.U16 [R12.64], R18 ;  /* 0x000000120c001986 */ /* 0x008be8000c101508 */
[----:B----4-:R0:W-:Y:S01]  /*2acc0*/  @P2 STG.E.U16 [R4.64], R14 ;  /* 0x0000000e04002986 */ /* 0x0101e2000c101508 */
[----:B------:R-:W-:-:S03]  /*2acd0*/  ISETP.LT.AND P2, PT, R19, c[0x0][0x17c], !P0 ;  /* 0x00005f0013007a0c */ /* 0x000fc60004741270 */
[----:B------:R-:W2:Y:S01]  /*2ace0*/  LDL.LU R19, [R1+0xc34] ;  /* 0x000c340001137983 */ /* 0x000ea20000300800 */
[C---:B------:R-:W-:Y:S01]  /*2acf0*/  IMAD R8, R26.reuse, c[0x0][0x198], RZ ;  /* 0x000066001a087a24 */ /* 0x040fe200078e02ff */
[----:B------:R-:W-:Y:S01]  /*2ad00*/  ISETP.LT.AND P3, PT, R26, c[0x0][0x17c], !P0 ;  /* 0x00005f001a007a0c */ /* 0x000fe20004761270 */
[C---:B-----5:R-:W-:Y:S01]  /*2ad10*/  IMAD R13, R15.reuse, c[0x0][0x198], RZ ;  /* 0x000066000f0d7a24 */ /* 0x060fe200078e02ff */
[----:B------:R-:W-:Y:S01]  /*2ad20*/  ISETP.LT.AND P1, PT, R15, c[0x0][0x17c], !P0 ;  /* 0x00005f000f007a0c */ /* 0x000fe20004721270 */
[----:B------:R-:W3:Y:S01]  /*2ad30*/  LDL.LU R20, [R1+0x44] ;  /* 0x0000440001147983 */ /* 0x000ee20000300800 */
[----:B0-----:R-:W-:-:S03]  /*2ad40*/  LEA R4, P4, R8, R0, 0x1 ;  /* 0x0000000008047211 */ /* 0x001fc600078808ff */
[----:B------:R-:W4:Y:S01]  /*2ad50*/  LDL.LU R15, [R1+0xc30] ;  /* 0x000c3000010f7983 */ /* 0x000f220000300800 */
[----:B------:R-:W-:Y:S02]  /*2ad60*/  LEA.HI.X.SX32 R5, R8, R2, 0x1, P4 ;  /* 0x0000000208057211 */ /* 0x000fe400020f0eff */
[C---:B------:R-:W-:Y:S01]  /*2ad70*/  LEA R8, P5, R3.reuse, R0, 0x1 ;  /* 0x0000000003087211 */ /* 0x040fe200078a08ff */
[----:B------:R-:W5:Y:S04]  /*2ad80*/  LDL.LU R25, [R1+0x48] ;  /* 0x0000480001197983 */ /* 0x000f680000300800 */
[----:B------:R0:W-:Y:S01]  /*2ad90*/  @P3 STG.E.U16 [R4.64], R10 ;  /* 0x0000000a04003986 */ /* 0x0001e2000c101508 */
[----:B------:R-:W-:Y:S02]  /*2ada0*/  LEA.HI.X.SX32 R9, R3, R2, 0x1, P5 ;  /* 0x0000000203097211 */ /* 0x000fe400028f0eff */
[----:B------:R-:W-:Y:S01]  /*2adb0*/  PRMT R18, R18, 0x7632, R18 ;  /* 0x0000763212127816 */ /* 0x000fe20000000012 */
[----:B------:R-:W4:Y:S01]  /*2adc0*/  LDL.LU R29, [R1+0x4c] ;  /* 0x00004c00011d7983 */ /* 0x000f220000300800 */
[----:B------:R-:W-:-:S03]  /*2add0*/  ISETP.LT.AND P4, PT, R28, c[0x0][0x17c], !P0 ;  /* 0x00005f001c007a0c */ /* 0x000fc60004781270 */
[----:B------:R-:W4:Y:S01]  /*2ade0*/  LDL.LU R27, [R1+0x50] ;  /* 0x00005000011b7983 */ /* 0x000f220000300800 */
[----:B0-----:R-:W-:-:S03]  /*2adf0*/  LEA R4, P3, R13, R0, 0x1 ;  /* 0x000000000d047211 */ /* 0x001fc600078608ff */
[----:B------:R-:W4:Y:S01]  /*2ae00*/  LDL.LU R24, [R1+0x54] ;  /* 0x0000540001187983 */ /* 0x000f220000300800 */
[----:B------:R-:W-:-:S03]  /*2ae10*/  LEA.HI.X.SX32 R5, R13, R2, 0x1, P3 ;  /* 0x000000020d057211 */ /* 0x000fc600018f0eff */
[----:B------:R-:W4:Y:S01]  /*2ae20*/  LDL.LU R26, [R1+0x58] ;  /* 0x00005800011a7983 */ /* 0x000f220000300800 */
[----:B------:R-:W-:-:S03]  /*2ae30*/  IMAD R16, R28, c[0x0][0x198], RZ ;  /* 0x000066001c107a24 */ /* 0x000fc600078e02ff */
[----:B------:R-:W-:Y:S04]  /*2ae40*/  @P2 STG.E.U16 [R8.64], R6 ;  /* 0x0000000608002986 */ /* 0x000fe8000c101508 */
[----:B------:R0:W-:Y:S04]  /*2ae50*/  @P1 STG.E.U16 [R4.64], R18 ;  /* 0x0000001204001986 */ /* 0x0001e8000c101508 */
[----:B------:R-:W5:Y:S01]  /*2ae60*/  LDL.LU R28, [R1+0x5c] ;  /* 0x00005c00011c7983 */ /* 0x000f620000300800 */
[C---:B--2---:R-:W-:Y:S01]  /*2ae70*/  ISETP.LT.AND P1, PT, R19.reuse, c[0x0][0x17c], !P0 ;  /* 0x00005f0013007a0c */ /* 0x044fe20004721270 */
[----:B------:R-:W-:-:S02]  /*2ae80*/  IMAD R3, R19, c[0x0][0x198], RZ ;  /* 0x0000660013037a24 */ /* 0x000fc400078e02ff */
[----:B------:R-:W2:Y:S01]  /*2ae90*/  LDL.LU R19, [R1+0xc2c] ;  /* 0x000c2c0001137983 */ /* 0x000ea20000300800 */
[----:B------:R-:W-:Y:S01]  /*2aea0*/  LEA R12, P6, R16, R0, 0x1 ;  /* 0x00000000100c7211 */ /* 0x000fe200078c08ff */
[----:B------:R-:W-:Y:S01]  /*2aeb0*/  IMAD R17, R23, c[0x0][0x198], RZ ;  /* 0x0000660017117a24 */ /* 0x000fe200078e02ff */
[----:B------:R-:W-:Y:S02]  /*2aec0*/  PRMT R14, R14, 0x7632, R14 ;  /* 0x000076320e0e7816 */ /* 0x000fe4000000000e */
[----:B------:R-:W-:Y:S02]  /*2aed0*/  LEA.HI.X.SX32 R13, R16, R2, 0x1, P6 ;  /* 0x00000002100d7211 */ /* 0x000fe400030f0eff */
[C---:B------:R-:W-:Y:S01]  /*2aee0*/  ISETP.LT.AND P2, PT, R21.reuse, c[0x0][0x17c], !P0 ;  /* 0x00005f0015007a0c */ /* 0x040fe20004741270 */
[----:B------:R-:W-:Y:S01]  /*2aef0*/  IMAD R21, R21, c[0x0][0x198], RZ ;  /* 0x0000660015157a24 */ /* 0x000fe200078e02ff */
[----:B------:R-:W-:Y:S02]  /*2af00*/  ISETP.LT.AND P3, PT, R23, c[0x0][0x17c], !P0 ;  /* 0x00005f0017007a0c */ /* 0x000fe40004761270 */
[-C--:B0-----:R-:W-:Y:S01]  /*2af10*/  LEA R4, P6, R3, R0.reuse, 0x1 ;  /* 0x0000000003047211 */ /* 0x081fe200078c08ff */
[----:B------:R0:W-:Y:S01]  /*2af20*/  @P4 STG.E.U16 [R12.64], R14 ;  /* 0x0000000e0c004986 */ /* 0x0001e2000c101508 */
[----:B---3--:R-:W-:Y:S01]  /*2af30*/  IMAD R23, R20, c[0x0][0x198], RZ ;  /* 0x0000660014177a24 */ /* 0x008fe200078e02ff */
[----:B------:R-:W-:-:S02]  /*2af40*/  LEA R8, P5, R17, R0, 0x1 ;  /* 0x0000000011087211 */ /* 0x000fc400078a08ff */
[----:B------:R-:W-:Y:S02]  /*2af50*/  LEA.HI.X.SX32 R5, R3, R2, 0x1, P6 ;  /* 0x0000000203057211 */ /* 0x000fe400030f0eff */
[----:B------:R-:W-:Y:S02]  /*2af60*/  PRMT R10, R10, 0x7632, R10 ;  /* 0x000076320a0a7816 */ /* 0x000fe4000000000a */
[----:B------:R-:W-:Y:S02]  /*2af70*/  ISETP.LT.AND P4, PT, R20, c[0x0][0x17c], !P0 ;  /* 0x00005f0014007a0c */ /* 0x000fe40004781270 */
[----:B0-----:R-:W-:Y:S02]  /*2af80*/  LEA R12, P6, R21, R0, 0x1 ;  /* 0x00000000150c7211 */ /* 0x001fe400078c08ff */
[----:B------:R-:W-:Y:S02]  /*2af90*/  PRMT R6, R6, 0x7632, R6 ;  /* 0x0000763206067816 */ /* 0x000fe40000000006 */
[----:B------:R-:W-:-:S02]  /*2afa0*/  LEA.HI.X.SX32 R9, R17, R2, 0x1, P5 ;  /* 0x0000000211097211 */ /* 0x000fc400028f0eff */
[----:B------:R-:W-:Y:S02]  /*2afb0*/  LEA R16, P5, R23, R0, 0x1 ;  /* 0x0000000017107211 */ /* 0x000fe400078a08ff */
[-C--:B------:R-:W-:Y:S01]  /*2afc0*/  LEA.HI.X.SX32 R13, R21, R2.reuse, 0x1, P6 ;  /* 0x00000002150d7211 */ /* 0x080fe200030f0eff */
[----:B----4-:R-:W-:Y:S01]  /*2afd0*/  IMAD R21, R29, c[0x0][0x198], RZ ;  /* 0x000066001d157a24 */ /* 0x010fe200078e02ff */
[----:B------:R-:W-:Y:S01]  /*2afe0*/  @P1 STG.E.U16 [R4.64], R10 ;  /* 0x0000000a04001986 */ /* 0x000fe2000c101508 */
[----:B------:R-:W-:Y:S01]  /*2aff0*/  LEA.HI.X.SX32 R17, R23, R2, 0x1, P5 ;  /* 0x0000000217117211 */ /* 0x000fe200028f0eff */
[C---:B------:R-:W-:Y:S02]  /*2b000*/  IMAD R23, R27.reuse, c[0x0][0x198], RZ ;  /* 0x000066001b177a24 */ /* 0x040fe400078e02ff */
[----:B------:R0:W-:Y:S01]  /*2b010*/  @P3 STG.E.U16 [R8.64], R6 ;  /* 0x0000000608003986 */ /* 0x0001e2000c101508 */
[----:B------:R-:W-:Y:S01]  /*2b020*/  ISETP.LT.AND P3, PT, R27, c[0x0][0x17c], !P0 ;  /* 0x00005f001b007a0c */ /* 0x000fe20004761270 */
[----:B------:R-:W-:-:S02]  /*2b030*/  IMAD R27, R26, c[0x0][0x198], RZ ;  /* 0x000066001a1b7a24 */ /* 0x000fc400078e02ff */
[C---:B-----5:R-:W-:Y:S01]  /*2b040*/  IMAD R3, R25.reuse, c[0x0][0x198], RZ ;  /* 0x0000660019037a24 */ /* 0x060fe200078e02ff */
[----:B------:R-:W-:Y:S02]  /*2b050*/  ISETP.LT.AND P5, PT, R25, c[0x0][0x17c], !P0 ;  /* 0x00005f0019007a0c */ /* 0x000fe400047a1270 */
[----:B0-----:R-:W-:-:S04]  /*2b060*/  LEA R8, P1, R21, R0, 0x1 ;  /* 0x0000000015087211 */ /* 0x001fc800078208ff */
[----:B------:R-:W-:Y:S02]  /*2b070*/  LEA.HI.X.SX32 R9, R21, R2, 0x1, P1 ;  /* 0x0000000215097211 */ /* 0x000fe400008f0eff */
[-C--:B------:R-:W-:Y:S01]  /*2b080*/  LEA R20, P1, R27, R0.reuse, 0x1 ;  /* 0x000000001b147211 */ /* 0x080fe200078208ff */
[----:B------:R-:W-:Y:S01]  /*2b090*/  IMAD R25, R24, c[0x0][0x198], RZ ;  /* 0x0000660018197a24 */ /* 0x000fe200078e02ff */
[----:B------:R-:W-:Y:S02]  /*2b0a0*/  LEA R4, P6, R3, R0, 0x1 ;  /* 0x0000000003047211 */ /* 0x000fe400078c08ff */
[-C--:B------:R-:W-:Y:S02]  /*2b0b0*/  LEA.HI.X.SX32 R21, R27, R2.reuse, 0x1, P1 ;  /* 0x000000021b157211 */ /* 0x080fe400008f0eff */
[----:B------:R-:W-:Y:S02]  /*2b0c0*/  ISETP.LT.AND P1, PT, R26, c[0x0][0x17c], !P0 ;  /* 0x00005f001a007a0c */ /* 0x000fe40004721270 */
[----:B------:R-:W-:-:S02]  /*2b0d0*/  LEA.HI.X.SX32 R5, R3, R2, 0x1, P6 ;  /* 0x0000000203057211 */ /* 0x000fc400030f0eff */
[----:B------:R-:W-:Y:S01]  /*2b0e0*/  PRMT R10, R11, 0x7632, R10 ;  /* 0x000076320b0a7816 */ /* 0x000fe2000000000a */
[----:B--2---:R0:W-:Y:S04]  /*2b0f0*/  @P2 STG.E.U16 [R12.64], R19 ;  /* 0x000000130c002986 */ /* 0x0041e8000c101508 */
[----:B------:R1:W-:Y:S01]  /*2b100*/  @P4 STG.E.U16 [R16.64], R15 ;  /* 0x0000000f10004986 */ /* 0x0003e2000c101508 */
[----:B------:R-:W-:Y:S02]  /*2b110*/  ISETP.LT.AND P4, PT, R29, c[0x0][0x17c], !P0 ;  /* 0x00005f001d007a0c */ /* 0x000fe40004781270 */
[----:B0-----:R-:W-:-:S04]  /*2b120*/  LEA R12, P2, R23, R0, 0x1 ;  /* 0x00000000170c7211 */ /* 0x001fc800078408ff */
[----:B------:R-:W-:Y:S02]  /*2b130*/  LEA.HI.X.SX32 R13, R23, R2, 0x1, P2 ;  /* 0x00000002170d7211 */ /* 0x000fe400010f0eff */
[----:B------:R-:W-:Y:S02]  /*2b140*/  ISETP.LT.AND P2, PT, R24, c[0x0][0x17c], !P0 ;  /* 0x00005f0018007a0c */ /* 0x000fe40004741270 */
[C---:B------:R-:W-:Y:S02]  /*2b150*/  ISETP.LT.AND P0, PT, R28.reuse, c[0x0][0x17c], !P0 ;  /* 0x00005f001c007a0c */ /* 0x040fe40004701270 */
[----:B-1----:R-:W-:Y:S01]  /*2b160*/  LEA R16, P6, R25, R0, 0x1 ;  /* 0x0000000019107211 */ /* 0x002fe200078c08ff */
[----:B------:R-:W-:Y:S01]  /*2b170*/  IMAD R29, R28, c[0x0][0x198], RZ ;  /* 0x000066001c1d7a24 */ /* 0x000fe200078e02ff */
[----:B------:R-:W-:Y:S02]  /*2b180*/  PRMT R6, R19, 0x7632, R6 ;  /* 0x0000763213067816 */ /* 0x000fe40000000006 */
[----:B------:R-:W-:-:S02]  /*2b190*/  LEA.HI.X.SX32 R17, R25, R2, 0x1, P6 ;  /* 0x0000000219117211 */ /* 0x000fc400030f0eff */
[----:B------:R-:W-:Y:S01]  /*2b1a0*/  PRMT R15, R15, 0x7632, R15 ;  /* 0x000076320f0f7816 */ /* 0x000fe2000000000f */
[----:B------:R0:W-:Y:S01]  /*2b1b0*/  @P5 STG.E.U16 [R4.64], R11 ;  /* 0x0000000b04005986 */ /* 0x0001e2000c101508 */
[----:B------:R-:W-:-:S03]  /*2b1c0*/  LEA R22, P6, R29, R0, 0x1 ;  /* 0x000000001d167211 */ /* 0x000fc600078c08ff */
[----:B------:R0:W-:Y:S04]  /*2b1d0*/  @P4 STG.E.U16 [R8.64], R7 ;  /* 0x0000000708004986 */ /* 0x0001e8000c101508 */
[----:B------:R0:W-:Y:S04]  /*2b1e0*/  @P3 STG.E.U16 [R12.64], R6 ;  /* 0x000000060c003986 */ /* 0x0001e8000c101508 */
[----:B------:R0:W-:Y:S01]  /*2b1f0*/  @P2 STG.E.U16 [R16.64], R15 ;  /* 0x0000000f10002986 */ /* 0x0001e2000c101508 */
[----:B------:R-:W-:-:S03]  /*2b200*/  LEA.HI.X.SX32 R23, R29, R2, 0x1, P6 ;  /* 0x000000021d177211 */ /* 0x000fc600030f0eff */
[----:B------:R0:W-:Y:S01]  /*2b210*/  @P1 STG.E.U16 [R20.64], R10 ;  /* 0x0000000a14001986 */ /* 0x0001e2000c101508 */
[----:B------:R-:W-:Y:S05]  /*2b220*/  @!P0 EXIT ;  /* 0x000000000000894d */ /* 0x000fea0003800000 */
[----:B0-----:R-:W-:-:S05]  /*2b230*/  PRMT R11, R7, 0x7632, R11 ;  /* 0x00007632070b7816 */ /* 0x001fca000000000b */
[----:B------:R-:W-:Y:S01]  /*2b240*/  STG.E.U16 [R22.64], R11 ;  /* 0x0000000b16007986 */ /* 0x000fe2000c101508 */
[----:B------:R-:W-:Y:S05]  /*2b250*/  EXIT ;  /* 0x000000000000794d */ /* 0x000fea0003800000 */
.L_x_4:
[----:B------:R-:W-:-:S00]  /*2b260*/  BRA `(.L_x_4) ;  /* 0xfffffff000007947 */ /* 0x000fc0000383ffff */
[----:B------:R-:W-:-:S00]  /*2b270*/  NOP ;  /* 0x0000000000007918 */ /* 0x000fc00000000000 */
        /* <DEDUP_REMOVED lines=8> */
.L_x_5:


//--------------------- .nv.shared.matmul_kernel  --------------------------
	.section	.nv.shared.matmul_kernel,"aw",@nobits
	.sectionflags	@""
	.align	16
